// auto-generated by cutlass_sweep.fmha — config: {"arch": "sm_90", "direction": "fwd", "dtype": "fp16", "head_dim": 48, "mask": "causal", "schedule": "cooperative", "tile_kv": 256, "tile_q": 128}
#include "cutlass/cutlass.h"
#include "cute/tensor.hpp"
#include "cutlass/device_kernel.h"
#include "cutlass/kernel_hardware_info.h"
#include "88_hopper_fmha/collective/fmha_fusion.hpp"
#include "88_hopper_fmha/kernel/fmha_kernel_builder.hpp"

using namespace cute;
using Element = cutlass::half_t;
using TileShape = Shape<_128, _256, _48>;
using StrideQ = cute::tuple<int, _1, cute::tuple<int, int>>;
using StrideK = cute::tuple<int, _1, cute::tuple<int, int>>;
using StrideV = cute::tuple<int, cute::_1, cute::tuple<int, int>>;

using Kernel = typename cutlass::fmha::kernel::FmhaBuilder<
    Element, float, float,
    TileShape, StrideQ, StrideK, StrideV,
    cutlass::fmha::collective::CausalFusion,
    cutlass::gemm::KernelTmaWarpSpecializedCooperative
  >::Kernel;

auto* _anchor = &cutlass::device_kernel<Kernel>;


// ===== COMPILED SASS (sm_90a) =====

	.target	sm_90a

	.elftype	@"ET_EXEC"


//--------------------- .note.nv.tkinfo           --------------------------
	.section	.note.nv.tkinfo,"",@"SHT_NOTE"
	.sectionflags	@"SHF_NOTE_NV_TKINFO"
	.tkinfo
        /*0018*/ 	.word	0x00000002
        /*0030*/ 	.string	""
        /*0030*/ 	.string	"ptxas"
        /*0030*/ 	.string	"Cuda compilation tools, release 13.0, V13.0.88"
        /*0030*/ 	.string	"Build cuda_13.0.r13.0/compiler.36424714_0"
        /*0030*/ 	.string	"-arch sm_90a -m 64 "



//--------------------- .note.nv.cuinfo           --------------------------
	.section	.note.nv.cuinfo,"",@"SHT_NOTE"
	.sectionflags	@"SHF_NOTE_NV_CUINFO"
        /*0018*/ 	.short	0x0002
        /*001a*/ 	.short	0x005a
        /*001c*/ 	.short	0x0082
	.zero		2


//--------------------- .nv.info                  --------------------------
	.section	.nv.info,"",@"SHT_CUDA_INFO"
	.align	4


	//----- nvinfo : EIATTR_REGCOUNT
	.align		4
        /*0000*/ 	.byte	0x04, 0x2f
        /*0002*/ 	.short	(.L_16 - .L_15)
	.align		4
.L_15:
        /*0004*/ 	.word	index@(_ZN7cutlass13device_kernelINS_4fmha6kernel28FmhaKernelTmaWarpSpecializedINS1_10collective30FmhaMainloopTmaWarpSpecializedINS_6half_tEffN4cute5tupleIJNS7_1CILi128EEENS9_ILi256EEENS9_ILi48EEEEEENS8_IJiNS9_ILi1EEENS8_IJiiEEEEEESG_SG_NS4_12CausalFusionEJEEENS4_15FmhaFwdEpilogueIS6_fNS8_IJNS9_ILi64EEESC_SB_EEEEENS2_23IndividualTileSchedulerEJEEEEEvNT_6ParamsE)
        /*0008*/ 	.word	0x000000a8


	//----- nvinfo : EIATTR_FRAME_SIZE
	.align		4
.L_16:
        /*000c*/ 	.byte	0x04, 0x11
        /*000e*/ 	.short	(.L_18 - .L_17)
	.align		4
.L_17:
        /*0010*/ 	.word	index@($__internal_0_$__cuda_sm20_rcp_rn_f32_slowpath)
        /*0014*/ 	.word	0x00000000


	//----- nvinfo : EIATTR_FRAME_SIZE
	.align		4
.L_18:
        /*0018*/ 	.byte	0x04, 0x11
        /*001a*/ 	.short	(.L_20 - .L_19)
	.align		4
.L_19:
        /*001c*/ 	.word	index@(_ZN7cutlass13device_kernelINS_4fmha6kernel28FmhaKernelTmaWarpSpecializedINS1_10collective30FmhaMainloopTmaWarpSpecializedINS_6half_tEffN4cute5tupleIJNS7_1CILi128EEENS9_ILi256EEENS9_ILi48EEEEEENS8_IJiNS9_ILi1EEENS8_IJiiEEEEEESG_SG_NS4_12CausalFusionEJEEENS4_15FmhaFwdEpilogueIS6_fNS8_IJNS9_ILi64EEESC_SB_EEEEENS2_23IndividualTileSchedulerEJEEEEEvNT_6ParamsE)
        /*0020*/ 	.word	0x00000000


	//----- nvinfo : EIATTR_MIN_STACK_SIZE
	.align		4
.L_20:
        /*0024*/ 	.byte	0x04, 0x12
        /*0026*/ 	.short	(.L_22 - .L_21)
	.align		4
.L_21:
        /*0028*/ 	.word	index@(_ZN7cutlass13device_kernelINS_4fmha6kernel28FmhaKernelTmaWarpSpecializedINS1_10collective30FmhaMainloopTmaWarpSpecializedINS_6half_tEffN4cute5tupleIJNS7_1CILi128EEENS9_ILi256EEENS9_ILi48EEEEEENS8_IJiNS9_ILi1EEENS8_IJiiEEEEEESG_SG_NS4_12CausalFusionEJEEENS4_15FmhaFwdEpilogueIS6_fNS8_IJNS9_ILi64EEESC_SB_EEEEENS2_23IndividualTileSchedulerEJEEEEEvNT_6ParamsE)
        /*002c*/ 	.word	0x00000000
.L_22:


//--------------------- .nv.compat                --------------------------
	.section	.nv.compat,"",@"SHT_CUDA_COMPAT_INFO"
	.align	4
        /*0000*/ 	.byte	0x02, 0x09, 0x01, 0x00, 0x02, 0x02, 0x04, 0x00, 0x02, 0x05, 0x05, 0x00, 0x03, 0x07, 0x01, 0x01
        /*0010*/ 	.byte	0x02, 0x03, 0x01, 0x00, 0x02, 0x06, 0x01, 0x00, 0x04, 0x0b, 0x08, 0x00, 0x00, 0x00, 0x00, 0x00
        /*0020*/ 	.byte	0x00, 0x00, 0x00, 0x00


//--------------------- .nv.info._ZN7cutlass13device_kernelINS_4fmha6kernel28FmhaKernelTmaWarpSpecializedINS1_10collective30FmhaMainloopTmaWarpSpecializedINS_6half_tEffN4cute5tupleIJNS7_1CILi128EEENS9_ILi256EEENS9_ILi48EEEEEENS8_IJiNS9_ILi1EEENS8_IJiiEEEEEESG_SG_NS4_12CausalFusionEJEEENS4_15FmhaFwdEpilogueIS6_fNS8_IJNS9_ILi64EEESC_SB_EEEEENS2_23IndividualTileSchedulerEJEEEEEvNT_6ParamsE --------------------------
	.section	.nv.info._ZN7cutlass13device_kernelINS_4fmha6kernel28FmhaKernelTmaWarpSpecializedINS1_10collective30FmhaMainloopTmaWarpSpecializedINS_6half_tEffN4cute5tupleIJNS7_1CILi128EEENS9_ILi256EEENS9_ILi48EEEEEENS8_IJiNS9_ILi1EEENS8_IJiiEEEEEESG_SG_NS4_12CausalFusionEJEEENS4_15FmhaFwdEpilogueIS6_fNS8_IJNS9_ILi64EEESC_SB_EEEEENS2_23IndividualTileSchedulerEJEEEEEvNT_6ParamsE,"",@"SHT_CUDA_INFO"
	.sectionflags	@""
	.align	4


	//----- nvinfo : EIATTR_CUDA_API_VERSION
	.align		4
        /*0000*/ 	.byte	0x04, 0x37
        /*0002*/ 	.short	(.L_24 - .L_23)
.L_23:
        /*0004*/ 	.word	0x00000082


	//----- nvinfo : EIATTR_KPARAM_INFO
	.align		4
.L_24:
        /*0008*/ 	.byte	0x04, 0x17
        /*000a*/ 	.short	(.L_26 - .L_25)
.L_25:
        /*000c*/ 	.word	0x00000000
        /*0010*/ 	.short	0x0000
        /*0012*/ 	.short	0x0070
        /*0014*/ 	.byte	0x00, 0xf0, 0x01, 0x20


	//----- nvinfo : EIATTR_SPARSE_MMA_MASK
	.align		4
.L_26:
        /*0018*/ 	.byte	0x03, 0x50
        /*001a*/ 	.short	0x0000


	//----- nvinfo : EIATTR_MAXREG_COUNT
	.align		4
        /*001c*/ 	.byte	0x03, 0x1b
        /*001e*/ 	.short	0x00a8


	//----- nvinfo : EIATTR_NUM_BARRIERS
	.align		4
        /*0020*/ 	.byte	0x02, 0x4c
        /*0022*/ 	.byte	0x02
	.zero		1


	//----- nvinfo : EIATTR_EXTERNS
	.align		4
        /*0024*/ 	.byte	0x04, 0x0f
        /*0026*/ 	.short	(.L_28 - .L_27)


	//   ....[0]....
	.align		4
.L_27:
        /*0028*/ 	.word	index@(__assertfail)


	//----- nvinfo : EIATTR_MERCURY_ISA_VERSION
	.align		4
.L_28:
        /*002c*/ 	.byte	0x03, 0x5f
        /*002e*/ 	.short	0x0101


	//----- nvinfo : EIATTR_INT_WARP_WIDE_INSTR_OFFSETS
	.align		4
        /*0030*/ 	.byte	0x04, 0x31
        /*0032*/ 	.short	(.L_30 - .L_29)


	//   ....[0]....
.L_29:
        /*0034*/ 	.word	0x000006f0


	//   ....[1]....
        /*0038*/ 	.word	0x00000700


	//   ....[2]....
        /*003c*/ 	.word	0x00000710


	//   ....[3]....
        /*0040*/ 	.word	0x00000720


	//   ....[4]....
        /*0044*/ 	.word	0x00000790


	//----- nvinfo : EIATTR_COOP_GROUP_MASK_REGIDS
	.align		4
.L_30:
        /*0048*/ 	.byte	0x04, 0x29
        /*004a*/ 	.short	(.L_32 - .L_31)


	//   ....[0]....
.L_31:
        /*004c*/ 	.word	0xffffffff


	//   ....[1]....
        /*0050*/ 	.word	0xffffffff


	//   ....[2]....
        /*0054*/ 	.word	0xffffffff


	//   ....[3]....
        /*0058*/ 	.word	0xffffffff


	//   ....[4]....
        /*005c*/ 	.word	0xffffffff


	//   ....[5]....
        /*0060*/ 	.word	0xffffffff


	//   ....[6]....
        /*0064*/ 	.word	0xffffffff


	//   ....[7]....
        /*0068*/ 	.word	0xffffffff


	//   ....[8]....
        /*006c*/ 	.word	0xffffffff


	//   ....[9]....
        /*0070*/ 	.word	0xffffffff


	//   ....[10]....
        /*0074*/ 	.word	0xffffffff


	//   ....[11]....
        /*0078*/ 	.word	0xffffffff


	//   ....[12]....
        /*007c*/ 	.word	0xffffffff


	//   ....[13]....
        /*0080*/ 	.word	0xffffffff


	//   ....[14]....
        /*0084*/ 	.word	0xffffffff


	//   ....[15]....
        /*0088*/ 	.word	0xffffffff


	//   ....[16]....
        /*008c*/ 	.word	0xffffffff


	//   ....[17]....
        /*0090*/ 	.word	0xffffffff


	//   ....[18]....
        /*0094*/ 	.word	0xffffffff


	//   ....[19]....
        /*0098*/ 	.word	0xffffffff


	//   ....[20]....
        /*009c*/ 	.word	0xffffffff


	//   ....[21]....
        /*00a0*/ 	.word	0xffffffff


	//----- nvinfo : EIATTR_COOP_GROUP_INSTR_OFFSETS
	.align		4
.L_32:
        /*00a4*/ 	.byte	0x04, 0x28
        /*00a6*/ 	.short	(.L_34 - .L_33)


	//   ....[0]....
.L_33:
        /*00a8*/ 	.word	0x00000050


	//   ....[1]....
        /*00ac*/ 	.word	0x00000080


	//   ....[2]....
        /*00b0*/ 	.word	0x000001b0


	//   ....[3]....
        /*00b4*/ 	.word	0x00000370


	//   ....[4]....
        /*00b8*/ 	.word	0x00000530


	//   ....[5]....
        /*00bc*/ 	.word	0x00000690


	//   ....[6]....
        /*00c0*/ 	.word	0x000028f0


	//   ....[7]....
        /*00c4*/ 	.word	0x000029d0


	//   ....[8]....
        /*00c8*/ 	.word	0x00002ac0


	//   ....[9]....
        /*00cc*/ 	.word	0x00002c20


	//   ....[10]....
        /*00d0*/ 	.word	0x00007da0


	//   ....[11]....
        /*00d4*/ 	.word	0x00007dc0


	//   ....[12]....
        /*00d8*/ 	.word	0x00009310


	//   ....[13]....
        /*00dc*/ 	.word	0x00009420


	//   ....[14]....
        /*00e0*/ 	.word	0x0000dfc0


	//   ....[15]....
        /*00e4*/ 	.word	0x0000e0c0


	//   ....[16]....
        /*00e8*/ 	.word	0x0000fa70


	//   ....[17]....
        /*00ec*/ 	.word	0x0000fbf0


	//   ....[18]....
        /*00f0*/ 	.word	0x00013300


	//   ....[19]....
        /*00f4*/ 	.word	0x00013330


	//   ....[20]....
        /*00f8*/ 	.word	0x00013380


	//   ....[21]....
        /*00fc*/ 	.word	0x000133a0


	//----- nvinfo : EIATTR_REG_RECONFIG
	.align		4
.L_34:
        /*0100*/ 	.byte	0x01, 0x54
	.zero		2


	//----- nvinfo : EIATTR_SYSCALL_OFFSETS
	.align		4
        /*0104*/ 	.byte	0x04, 0x46
        /*0106*/ 	.short	(.L_36 - .L_35)


	//   ....[0]....
.L_35:
        /*0108*/ 	.word	0x00013ce0


	//   ....[1]....
        /*010c*/ 	.word	0x00013e40


	//----- nvinfo : EIATTR_MBARRIER_INSTR_OFFSETS
	.align		4
.L_36:
        /*0110*/ 	.byte	0x04, 0x39
        /*0112*/ 	.short	(.L_38 - .L_37)


	//   ....[0]....
.L_37:
        /*0114*/ 	.word	0x00000320
        /*0118*/ 	.word	0x000000ff
        /*011c*/ 	.word	0x00021050
        /*0120*/ 	.short	0x0100
        /*0122*/ 	.byte	0x06
	.zero		1


	//   ....[1]....
        /*0124*/ 	.word	0x00000330
        /*0128*/ 	.word	0x000000ff
        /*012c*/ 	.word	0x00021060
        /*0130*/ 	.short	0x0100
        /*0132*/ 	.byte	0x06
	.zero		1


	//   ....[2]....
        /*0134*/ 	.word	0x00000340
        /*0138*/ 	.word	0x000000ff
        /*013c*/ 	.word	0x00021058
        /*0140*/ 	.short	0x0100
        /*0142*/ 	.byte	0x06
	.zero		1


	//   ....[3]....
        /*0144*/ 	.word	0x00000350
        /*0148*/ 	.word	0x000000ff
        /*014c*/ 	.word	0x00021068
        /*0150*/ 	.short	0x0100
        /*0152*/ 	.byte	0x06
	.zero		1


	//   ....[4]....
        /*0154*/ 	.word	0x00000480
        /*0158*/ 	.word	0x000000ff
        /*015c*/ 	.word	0x00021000
        /*0160*/ 	.short	0x0100
        /*0162*/ 	.byte	0x06
	.zero		1


	//   ....[5]....
        /*0164*/ 	.word	0x00000490
        /*0168*/ 	.word	0x000000ff
        /*016c*/ 	.word	0x00021028
        /*0170*/ 	.short	0x0100
        /*0172*/ 	.byte	0x06
	.zero		1


	//   ....[6]....
        /*0174*/ 	.word	0x000004a0
        /*0178*/ 	.word	0x000000ff
        /*017c*/ 	.word	0x00021008
        /*0180*/ 	.short	0x0100
        /*0182*/ 	.byte	0x06
	.zero		1


	//   ....[7]....
        /*0184*/ 	.word	0x000004b0
        /*0188*/ 	.word	0x000000ff
        /*018c*/ 	.word	0x00021030
        /*0190*/ 	.short	0x0100
        /*0192*/ 	.byte	0x06
	.zero		1


	//   ....[8]....
        /*0194*/ 	.word	0x000004c0
        /*0198*/ 	.word	0x000000ff
        /*019c*/ 	.word	0x00021010
        /*01a0*/ 	.short	0x0100
        /*01a2*/ 	.byte	0x06
	.zero		1


	//   ....[9]....
        /*01a4*/ 	.word	0x000004d0
        /*01a8*/ 	.word	0x000000ff
        /*01ac*/ 	.word	0x00021038
        /*01b0*/ 	.short	0x0100
        /*01b2*/ 	.byte	0x06
	.zero		1


	//   ....[10]....
        /*01b4*/ 	.word	0x000004e0
        /*01b8*/ 	.word	0x000000ff
        /*01bc*/ 	.word	0x00021018
        /*01c0*/ 	.short	0x0100
        /*01c2*/ 	.byte	0x06
	.zero		1


	//   ....[11]....
        /*01c4*/ 	.word	0x000004f0
        /*01c8*/ 	.word	0x000000ff
        /*01cc*/ 	.word	0x00021040
        /*01d0*/ 	.short	0x0100
        /*01d2*/ 	.byte	0x06
	.zero		1


	//   ....[12]....
        /*01d4*/ 	.word	0x00000500
        /*01d8*/ 	.word	0x000000ff
        /*01dc*/ 	.word	0x00021020
        /*01e0*/ 	.short	0x0100
        /*01e2*/ 	.byte	0x06
	.zero		1


	//   ....[13]....
        /*01e4*/ 	.word	0x00000510
        /*01e8*/ 	.word	0x000000ff
        /*01ec*/ 	.word	0x00021048
        /*01f0*/ 	.short	0x0100
        /*01f2*/ 	.byte	0x06
	.zero		1


	//   ....[14]....
        /*01f4*/ 	.word	0x00000640
        /*01f8*/ 	.word	0x000000ff
        /*01fc*/ 	.word	0x00021070
        /*0200*/ 	.short	0x0100
        /*0202*/ 	.byte	0x06
	.zero		1


	//   ....[15]....
        /*0204*/ 	.word	0x00000650
        /*0208*/ 	.word	0x000000ff
        /*020c*/ 	.word	0x00021080
        /*0210*/ 	.short	0x0100
        /*0212*/ 	.byte	0x06
	.zero		1


	//   ....[16]....
        /*0214*/ 	.word	0x00000660
        /*0218*/ 	.word	0x000000ff
        /*021c*/ 	.word	0x00021078
        /*0220*/ 	.short	0x0100
        /*0222*/ 	.byte	0x06
	.zero		1


	//   ....[17]....
        /*0224*/ 	.word	0x00000670
        /*0228*/ 	.word	0x000000ff
        /*022c*/ 	.word	0x00021088
        /*0230*/ 	.short	0x0100
        /*0232*/ 	.byte	0x06
	.zero		1


	//   ....[18]....
        /*0234*/ 	.word	0x000007b0
        /*0238*/ 	.word	0x000000ff
        /*023c*/ 	.word	0x00021090
        /*0240*/ 	.short	0x0100
        /*0242*/ 	.byte	0x06
	.zero		1


	//   ....[19]....
        /*0244*/ 	.word	0x000007c0
        /*0248*/ 	.word	0x000000ff
        /*024c*/ 	.word	0x00021098
        /*0250*/ 	.short	0x0100
        /*0252*/ 	.byte	0x06
	.zero		1


	//   ....[20]....
        /*0254*/ 	.word	0x000007d0
        /*0258*/ 	.word	0x000000ff
        /*025c*/ 	.word	0x000210a0
        /*0260*/ 	.short	0x0100
        /*0262*/ 	.byte	0x06
	.zero		1


	//   ....[21]....
        /*0264*/ 	.word	0x000007e0
        /*0268*/ 	.word	0x000000ff
        /*026c*/ 	.word	0x000210a8
        /*0270*/ 	.short	0x0100
        /*0272*/ 	.byte	0x06
	.zero		1


	//   ....[22]....
        /*0274*/ 	.word	0x000008e0
        /*0278*/ 	.word	0x000000ff
        /*027c*/ 	.word	0x000210c0
        /*0280*/ 	.short	0x0100
        /*0282*/ 	.byte	0x06
	.zero		1


	//   ....[23]....
        /*0284*/ 	.word	0x000008f0
        /*0288*/ 	.word	0x000000ff
        /*028c*/ 	.word	0x000210d8
        /*0290*/ 	.short	0x0100
        /*0292*/ 	.byte	0x06
	.zero		1


	//   ....[24]....
        /*0294*/ 	.word	0x00000900
        /*0298*/ 	.word	0x000000ff
        /*029c*/ 	.word	0x000210c8
        /*02a0*/ 	.short	0x0100
        /*02a2*/ 	.byte	0x06
	.zero		1


	//   ....[25]....
        /*02a4*/ 	.word	0x00000910
        /*02a8*/ 	.word	0x000000ff
        /*02ac*/ 	.word	0x000210e0
        /*02b0*/ 	.short	0x0100
        /*02b2*/ 	.byte	0x06
	.zero		1


	//   ....[26]....
        /*02b4*/ 	.word	0x00000920
        /*02b8*/ 	.word	0x000000ff
        /*02bc*/ 	.word	0x000210d0
        /*02c0*/ 	.short	0x0100
        /*02c2*/ 	.byte	0x06
	.zero		1


	//   ....[27]....
        /*02c4*/ 	.word	0x00000930
        /*02c8*/ 	.word	0x000000ff
        /*02cc*/ 	.word	0x000210e8
        /*02d0*/ 	.short	0x0100
        /*02d2*/ 	.byte	0x06
	.zero		1


	//   ....[28]....
        /*02d4*/ 	.word	0x00000ed0
        /*02d8*/ 	.word	0x000000ff
        /*02dc*/ 	.word	0x00021050
        /*02e0*/ 	.short	0x010a
        /*02e2*/ 	.byte	0x05
	.zero		1


	//   ....[29]....
        /*02e4*/ 	.word	0x00000f60
        /*02e8*/ 	.word	0x000000ff
        /*02ec*/ 	.word	0x00021000
        /*02f0*/ 	.short	0x010a
        /*02f2*/ 	.byte	0x26
	.zero		1


	//   ....[30]....
        /*02f4*/ 	.word	0x00000fb0
        /*02f8*/ 	.word	0x000000ff
        /*02fc*/ 	.word	0xfffffff8
        /*0300*/ 	.short	0x010a
        /*0302*/ 	.byte	0x13
	.zero		1


	//   ....[31]....
        /*0304*/ 	.word	0x000062e0
        /*0308*/ 	.word	0x00000019
        /*030c*/ 	.word	0x00000000
        /*0310*/ 	.short	0x0101
        /*0312*/ 	.byte	0x11
	.zero		1


	//   ....[32]....
        /*0314*/ 	.word	0x000066f0
        /*0318*/ 	.word	0x000000ff
        /*031c*/ 	.word	0x00021008
        /*0320*/ 	.short	0x010a
        /*0322*/ 	.byte	0x26
	.zero		1


	//   ....[33]....
        /*0324*/ 	.word	0x000076b0
        /*0328*/ 	.word	0x000000ff
        /*032c*/ 	.word	0x00000000
        /*0330*/ 	.short	0x0101
        /*0332*/ 	.byte	0x06
	.zero		1


	//   ....[34]....
        /*0334*/ 	.word	0x00007800
        /*0338*/ 	.word	0x000000ff
        /*033c*/ 	.word	0x00021000
        /*0340*/ 	.short	0x010a
        /*0342*/ 	.byte	0x06
	.zero		1


	//   ....[35]....
        /*0344*/ 	.word	0x0000b4e0
        /*0348*/ 	.word	0x000000ff
        /*034c*/ 	.word	0x00021000
        /*0350*/ 	.short	0x010a
        /*0352*/ 	.byte	0x07
	.zero		1


	//   ....[36]....
        /*0354*/ 	.word	0x0000b900
        /*0358*/ 	.word	0x000000ff
        /*035c*/ 	.word	0x00021000
        /*0360*/ 	.short	0x010a
        /*0362*/ 	.byte	0x07
	.zero		1


	//   ....[37]....
        /*0364*/ 	.word	0x0000c980
        /*0368*/ 	.word	0x000000ff
        /*036c*/ 	.word	0x00000000
        /*0370*/ 	.short	0x0101
        /*0372*/ 	.byte	0x07
	.zero		1


	//   ....[38]....
        /*0374*/ 	.word	0x0000ca30
        /*0378*/ 	.word	0x000000ff
        /*037c*/ 	.word	0x00000000
        /*0380*/ 	.short	0x0101
        /*0382*/ 	.byte	0x07
	.zero		1


	//   ....[39]....
        /*0384*/ 	.word	0x0000cbd0
        /*0388*/ 	.word	0x000000ff
        /*038c*/ 	.word	0x00021000
        /*0390*/ 	.short	0x010a
        /*0392*/ 	.byte	0x06
	.zero		1


	//   ....[40]....
        /*0394*/ 	.word	0x00011c50
        /*0398*/ 	.word	0x000000ff
        /*039c*/ 	.word	0x00021000
        /*03a0*/ 	.short	0x010a
        /*03a2*/ 	.byte	0x07
	.zero		1


	//   ....[41]....
        /*03a4*/ 	.word	0x000120c0
        /*03a8*/ 	.word	0x000000ff
        /*03ac*/ 	.word	0x00021000
        /*03b0*/ 	.short	0x010a
        /*03b2*/ 	.byte	0x07
	.zero		1


	//   ....[42]....
        /*03b4*/ 	.word	0x00013140
        /*03b8*/ 	.word	0x000000ff
        /*03bc*/ 	.word	0x00000000
        /*03c0*/ 	.short	0x0101
        /*03c2*/ 	.byte	0x07
	.zero		1


	//   ....[43]....
        /*03c4*/ 	.word	0x000131f0
        /*03c8*/ 	.word	0x000000ff
        /*03cc*/ 	.word	0x00000000
        /*03d0*/ 	.short	0x0101
        /*03d2*/ 	.byte	0x07
	.zero		1


	//   ....[44]....
        /*03d4*/ 	.word	0x00013840
        /*03d8*/ 	.word	0x000000ff
        /*03dc*/ 	.word	0x00000008
        /*03e0*/ 	.short	0x010a
        /*03e2*/ 	.byte	0x13
	.zero		1


	//   ....[45]....
        /*03e4*/ 	.word	0x000146c0
        /*03e8*/ 	.word	0x00000000
        /*03ec*/ 	.word	0x00021090
        /*03f0*/ 	.short	0x0101
        /*03f2*/ 	.byte	0x26
	.zero		1


	//   ....[46]....
        /*03f4*/ 	.word	0x00014890
        /*03f8*/ 	.word	0x00000004
        /*03fc*/ 	.word	0x00021060
        /*0400*/ 	.short	0x010a
        /*0402*/ 	.byte	0x3f
	.zero		1


	//   ....[47]....
        /*0404*/ 	.word	0x00014ba0
        /*0408*/ 	.word	0x00000005
        /*040c*/ 	.word	0x00021028
        /*0410*/ 	.short	0x010a
        /*0412*/ 	.byte	0x3f
	.zero		1


	//   ....[48]....
        /*0414*/ 	.word	0x00014ec0
        /*0418*/ 	.word	0x00000004
        /*041c*/ 	.word	0x00021060
        /*0420*/ 	.short	0x010a
        /*0422*/ 	.byte	0x3f
	.zero		1


	//   ....[49]....
        /*0424*/ 	.word	0x00015210
        /*0428*/ 	.word	0x00000003
        /*042c*/ 	.word	0x00021028
        /*0430*/ 	.short	0x010a
        /*0432*/ 	.byte	0x3f
	.zero		1


	//   ....[50]....
        /*0434*/ 	.word	0x00015600
        /*0438*/ 	.word	0x00000007
        /*043c*/ 	.word	0x00021028
        /*0440*/ 	.short	0x010a
        /*0442*/ 	.byte	0x3f
	.zero		1


	//   ....[51]....
        /*0444*/ 	.word	0x00015950
        /*0448*/ 	.word	0x00000004
        /*044c*/ 	.word	0x00021028
        /*0450*/ 	.short	0x010a
        /*0452*/ 	.byte	0x3f
	.zero		1


	//   ....[52]....
        /*0454*/ 	.word	0x00015c90
        /*0458*/ 	.word	0x00000005
        /*045c*/ 	.word	0x00021050
        /*0460*/ 	.short	0x010a
        /*0462*/ 	.byte	0x3f
	.zero		1


	//   ....[53]....
        /*0464*/ 	.word	0x00015cf0
        /*0468*/ 	.word	0x00000005
        /*046c*/ 	.word	0x00021000
        /*0470*/ 	.short	0x010a
        /*0472*/ 	.byte	0x3f
	.zero		1


	//   ....[54]....
        /*0474*/ 	.word	0x00015d50
        /*0478*/ 	.word	0x00000005
        /*047c*/ 	.word	0xfffffff8
        /*0480*/ 	.short	0x010a
        /*0482*/ 	.byte	0x3f
	.zero		1


	//   ....[55]....
        /*0484*/ 	.word	0x00015db0
        /*0488*/ 	.word	0x0000000d
        /*048c*/ 	.word	0x00021008
        /*0490*/ 	.short	0x010a
        /*0492*/ 	.byte	0x3f
	.zero		1


	//   ....[56]....
        /*0494*/ 	.word	0x00015e10
        /*0498*/ 	.word	0x0000000b
        /*049c*/ 	.word	0x00021000
        /*04a0*/ 	.short	0x010a
        /*04a2*/ 	.byte	0x3f
	.zero		1


	//   ....[57]....
        /*04a4*/ 	.word	0x00015e70
        /*04a8*/ 	.word	0x00000009
        /*04ac*/ 	.word	0x00021000
        /*04b0*/ 	.short	0x010a
        /*04b2*/ 	.byte	0x3f
	.zero		1


	//   ....[58]....
        /*04b4*/ 	.word	0x00015ed0
        /*04b8*/ 	.word	0x0000000b
        /*04bc*/ 	.word	0x00021000
        /*04c0*/ 	.short	0x010a
        /*04c2*/ 	.byte	0x3f
	.zero		1


	//   ....[59]....
        /*04c4*/ 	.word	0x00015f30
        /*04c8*/ 	.word	0x00000008
        /*04cc*/ 	.word	0x00021000
        /*04d0*/ 	.short	0x010a
        /*04d2*/ 	.byte	0x3f
	.zero		1


	//   ....[60]....
        /*04d4*/ 	.word	0x00015f90
        /*04d8*/ 	.word	0x00000003
        /*04dc*/ 	.word	0x00000008
        /*04e0*/ 	.short	0x010a
        /*04e2*/ 	.byte	0x3f
	.zero		1


	//   ....[61]....
        /*04e4*/ 	.word	0x00015fe0
        /*04e8*/ 	.word	0x00000004
        /*04ec*/ 	.word	0x00021060
        /*04f0*/ 	.short	0x010a
        /*04f2*/ 	.byte	0x3f
	.zero		1


	//   ....[62]....
        /*04f4*/ 	.word	0x00016030
        /*04f8*/ 	.word	0x00000005
        /*04fc*/ 	.word	0x00021028
        /*0500*/ 	.short	0x010a
        /*0502*/ 	.byte	0x3f
	.zero		1


	//   ....[63]....
        /*0504*/ 	.word	0x00016080
        /*0508*/ 	.word	0x00000004
        /*050c*/ 	.word	0x00021060
        /*0510*/ 	.short	0x010a
        /*0512*/ 	.byte	0x3f
	.zero		1


	//   ....[64]....
        /*0514*/ 	.word	0x000160d0
        /*0518*/ 	.word	0x00000003
        /*051c*/ 	.word	0x00021028
        /*0520*/ 	.short	0x010a
        /*0522*/ 	.byte	0x3f
	.zero		1


	//   ....[65]....
        /*0524*/ 	.word	0x00016120
        /*0528*/ 	.word	0x00000007
        /*052c*/ 	.word	0x00021028
        /*0530*/ 	.short	0x010a
        /*0532*/ 	.byte	0x3f
	.zero		1


	//   ....[66]....
        /*0534*/ 	.word	0x00016170
        /*0538*/ 	.word	0x00000004
        /*053c*/ 	.word	0x00021028
        /*0540*/ 	.short	0x010a
        /*0542*/ 	.byte	0x3f
	.zero		1


	//----- nvinfo : EIATTR_NUM_MBARRIERS
	.align		4
.L_38:
        /*0544*/ 	.byte	0x03, 0x38
        /*0546*/ 	.short	0x001c


	//----- nvinfo : EIATTR_EXIT_INSTR_OFFSETS
	.align		4
        /*0548*/ 	.byte	0x04, 0x1c
        /*054a*/ 	.short	(.L_40 - .L_39)


	//   ....[0]....
.L_39:
        /*054c*/ 	.word	0x000009d0


	//   ....[1]....
        /*0550*/ 	.word	0x000146d0


	//   ....[2]....
        /*0554*/ 	.word	0x00014710


	//   ....[3]....
        /*0558*/ 	.word	0x00015500


	//   ....[4]....
        /*055c*/ 	.word	0x00015c70


	//----- nvinfo : EIATTR_MAX_THREADS
	.align		4
.L_40:
        /*0560*/ 	.byte	0x04, 0x05
        /*0562*/ 	.short	(.L_42 - .L_41)
.L_41:
        /*0564*/ 	.word	0x00000180
        /*0568*/ 	.word	0x00000001
        /*056c*/ 	.word	0x00000001


	//----- nvinfo : EIATTR_CRS_STACK_SIZE
	.align		4
.L_42:
        /*0570*/ 	.byte	0x04, 0x1e
        /*0572*/ 	.short	(.L_44 - .L_43)
.L_43:
        /*0574*/ 	.word	0x00000000


	//----- nvinfo : EIATTR_CBANK_PARAM_SIZE
	.align		4
.L_44:
        /*0578*/ 	.byte	0x03, 0x19
        /*057a*/ 	.short	0x0870


	//----- nvinfo : EIATTR_PARAM_CBANK
	.align		4
        /*057c*/ 	.byte	0x04, 0x0a
        /*057e*/ 	.short	(.L_46 - .L_45)
	.align		4
.L_45:
        /*0580*/ 	.word	index@(.nv.constant0._ZN7cutlass13device_kernelINS_4fmha6kernel28FmhaKernelTmaWarpSpecializedINS1_10collective30FmhaMainloopTmaWarpSpecializedINS_6half_tEffN4cute5tupleIJNS7_1CILi128EEENS9_ILi256EEENS9_ILi48EEEEEENS8_IJiNS9_ILi1EEENS8_IJiiEEEEEESG_SG_NS4_12CausalFusionEJEEENS4_15FmhaFwdEpilogueIS6_fNS8_IJNS9_ILi64EEESC_SB_EEEEENS2_23IndividualTileSchedulerEJEEEEEvNT_6ParamsE)
        /*0584*/ 	.short	0x0210
        /*0586*/ 	.short	0x0870


	//----- nvinfo : EIATTR_SW_WAR
	.align		4
.L_46:
        /*0588*/ 	.byte	0x04, 0x36
        /*058a*/ 	.short	(.L_48 - .L_47)
.L_47:
        /*058c*/ 	.word	0x00000008
.L_48:


//--------------------- .nv.callgraph             --------------------------
	.section	.nv.callgraph,"",@"SHT_CUDA_CALLGRAPH"
	.align	4
	.sectionentsize	8
	.align		4
        /*0000*/ 	.word	0x00000000
	.align		4
        /*0004*/ 	.word	0xffffffff
	.align		4
        /*0008*/ 	.word	index@(_ZN7cutlass13device_kernelINS_4fmha6kernel28FmhaKernelTmaWarpSpecializedINS1_10collective30FmhaMainloopTmaWarpSpecializedINS_6half_tEffN4cute5tupleIJNS7_1CILi128EEENS9_ILi256EEENS9_ILi48EEEEEENS8_IJiNS9_ILi1EEENS8_IJiiEEEEEESG_SG_NS4_12CausalFusionEJEEENS4_15FmhaFwdEpilogueIS6_fNS8_IJNS9_ILi64EEESC_SB_EEEEENS2_23IndividualTileSchedulerEJEEEEEvNT_6ParamsE)
	.align		4
        /*000c*/ 	.word	index@(__assertfail)
	.align		4
        /*0010*/ 	.word	0x00000000
	.align		4
        /*0014*/ 	.word	0xfffffffe
	.align		4
        /*0018*/ 	.word	0x00000000
	.align		4
        /*001c*/ 	.word	0xfffffffd
	.align		4
        /*0020*/ 	.word	0x00000000
	.align		4
        /*0024*/ 	.word	0xfffffffc


//--------------------- .nv.constant4             --------------------------
	.section	.nv.constant4,"a",@progbits
	.align	8
	.align		8
.nv.constant4:
        /*0000*/ 	.dword	__assertfail
	.align		8
        /*0008*/ 	.dword	__unnamed_1
	.align		8
        /*0010*/ 	.dword	__unnamed_2
	.align		8
        /*0018*/ 	.dword	_ZN39_INTERNAL_a03dbcfa_4_k_cu_0d9e5e89_29644cuda3std3__45__cpo5beginE
	.align		8
        /*0020*/ 	.dword	_ZN39_INTERNAL_a03dbcfa_4_k_cu_0d9e5e89_29644cuda3std3__45__cpo3endE
	.align		8
        /*0028*/ 	.dword	_ZN39_INTERNAL_a03dbcfa_4_k_cu_0d9e5e89_29644cuda3std3__45__cpo6cbeginE
	.align		8
        /*0030*/ 	.dword	_ZN39_INTERNAL_a03dbcfa_4_k_cu_0d9e5e89_29644cuda3std3__45__cpo4cendE
	.align		8
        /*0038*/ 	.dword	_ZN39_INTERNAL_a03dbcfa_4_k_cu_0d9e5e89_29644cuda3std3__441_GLOBAL__N__a03dbcfa_4_k_cu_0d9e5e89_29646ignoreE
	.align		8
        /*0040*/ 	.dword	_ZN39_INTERNAL_a03dbcfa_4_k_cu_0d9e5e89_29644cuda3std3__419piecewise_constructE
	.align		8
        /*0048*/ 	.dword	_ZN39_INTERNAL_a03dbcfa_4_k_cu_0d9e5e89_29644cuda3std3__48in_placeE
	.align		8
        /*0050*/ 	.dword	_ZN39_INTERNAL_a03dbcfa_4_k_cu_0d9e5e89_29644cuda3std6ranges3__45__cpo4swapE
	.align		8
        /*0058*/ 	.dword	_ZN39_INTERNAL_a03dbcfa_4_k_cu_0d9e5e89_29644cuda3std6ranges3__45__cpo9iter_moveE
	.align		8
        /*0060*/ 	.dword	_ZN39_INTERNAL_a03dbcfa_4_k_cu_0d9e5e89_29644cute7productE
	.align		8
        /*0068*/ 	.dword	_ZN39_INTERNAL_a03dbcfa_4_k_cu_0d9e5e89_29644cute1_E
	.align		8
        /*0070*/ 	.dword	$str$24
	.align		8
        /*0078*/ 	.dword	$str$25


//--------------------- .text._ZN7cutlass13device_kernelINS_4fmha6kernel28FmhaKernelTmaWarpSpecializedINS1_10collective30FmhaMainloopTmaWarpSpecializedINS_6half_tEffN4cute5tupleIJNS7_1CILi128EEENS9_ILi256EEENS9_ILi48EEEEEENS8_IJiNS9_ILi1EEENS8_IJiiEEEEEESG_SG_NS4_12CausalFusionEJEEENS4_15FmhaFwdEpilogueIS6_fNS8_IJNS9_ILi64EEESC_SB_EEEEENS2_23IndividualTileSchedulerEJEEEEEvNT_6ParamsE --------------------------
	.section	.text._ZN7cutlass13device_kernelINS_4fmha6kernel28FmhaKernelTmaWarpSpecializedINS1_10collective30FmhaMainloopTmaWarpSpecializedINS_6half_tEffN4cute5tupleIJNS7_1CILi128EEENS9_ILi256EEENS9_ILi48EEEEEENS8_IJiNS9_ILi1EEENS8_IJiiEEEEEESG_SG_NS4_12CausalFusionEJEEENS4_15FmhaFwdEpilogueIS6_fNS8_IJNS9_ILi64EEESC_SB_EEEEENS2_23IndividualTileSchedulerEJEEEEEvNT_6ParamsE,"ax",@progbits
	.align	128
.text._ZN7cutlass13device_kernelINS_4fmha6kernel28FmhaKernelTmaWarpSpecializedINS1_10collective30FmhaMainloopTmaWarpSpecializedINS_6half_tEffN4cute5tupleIJNS7_1CILi128EEENS9_ILi256EEENS9_ILi48EEEEEENS8_IJiNS9_ILi1EEENS8_IJiiEEEEEESG_SG_NS4_12CausalFusionEJEEENS4_15FmhaFwdEpilogueIS6_fNS8_IJNS9_ILi64EEESC_SB_EEEEENS2_23IndividualTileSchedulerEJEEEEEvNT_6ParamsE:
        .type           _ZN7cutlass13device_kernelINS_4fmha6kernel28FmhaKernelTmaWarpSpecializedINS1_10collective30FmhaMainloopTmaWarpSpecializedINS_6half_tEffN4cute5tupleIJNS7_1CILi128EEENS9_ILi256EEENS9_ILi48EEEEEENS8_IJiNS9_ILi1EEENS8_IJiiEEEEEESG_SG_NS4_12CausalFusionEJEEENS4_15FmhaFwdEpilogueIS6_fNS8_IJNS9_ILi64EEESC_SB_EEEEENS2_23IndividualTileSchedulerEJEEEEEvNT_6ParamsE,@function
        .size           _ZN7cutlass13device_kernelINS_4fmha6kernel28FmhaKernelTmaWarpSpecializedINS1_10collective30FmhaMainloopTmaWarpSpecializedINS_6half_tEffN4cute5tupleIJNS7_1CILi128EEENS9_ILi256EEENS9_ILi48EEEEEENS8_IJiNS9_ILi1EEENS8_IJiiEEEEEESG_SG_NS4_12CausalFusionEJEEENS4_15FmhaFwdEpilogueIS6_fNS8_IJNS9_ILi64EEESC_SB_EEEEENS2_23IndividualTileSchedulerEJEEEEEvNT_6ParamsE,(.L_x_121 - _ZN7cutlass13device_kernelINS_4fmha6kernel28FmhaKernelTmaWarpSpecializedINS1_10collective30FmhaMainloopTmaWarpSpecializedINS_6half_tEffN4cute5tupleIJNS7_1CILi128EEENS9_ILi256EEENS9_ILi48EEEEEENS8_IJiNS9_ILi1EEENS8_IJiiEEEEEESG_SG_NS4_12CausalFusionEJEEENS4_15FmhaFwdEpilogueIS6_fNS8_IJNS9_ILi64EEESC_SB_EEEEENS2_23IndividualTileSchedulerEJEEEEEvNT_6ParamsE)
        .other          _ZN7cutlass13device_kernelINS_4fmha6kernel28FmhaKernelTmaWarpSpecializedINS1_10collective30FmhaMainloopTmaWarpSpecializedINS_6half_tEffN4cute5tupleIJNS7_1CILi128EEENS9_ILi256EEENS9_ILi48EEEEEENS8_IJiNS9_ILi1EEENS8_IJiiEEEEEESG_SG_NS4_12CausalFusionEJEEENS4_15FmhaFwdEpilogueIS6_fNS8_IJNS9_ILi64EEESC_SB_EEEEENS2_23IndividualTileSchedulerEJEEEEEvNT_6ParamsE,@"STO_CUDA_ENTRY STV_DEFAULT"
_ZN7cutlass13device_kernelINS_4fmha6kernel28FmhaKernelTmaWarpSpecializedINS1_10collective30FmhaMainloopTmaWarpSpecializedINS_6half_tEffN4cute5tupleIJNS7_1CILi128EEENS9_ILi256EEENS9_ILi48EEEEEENS8_IJiNS9_ILi1EEENS8_IJiiEEEEEESG_SG_NS4_12CausalFusionEJEEENS4_15FmhaFwdEpilogueIS6_fNS8_IJNS9_ILi64EEESC_SB_EEEEENS2_23IndividualTileSchedulerEJEEEEEvNT_6ParamsE:
[----:B------:R-:W1:Y:S01]  /*0000*/  LDC R1, c[0x0][0x28] ;  /* 0x00000a00ff017b82 */ /* 0x000e620000000800 */
[----:B------:R-:W2:Y:S01]  /*0010*/  S2R R0, SR_TID.X ;  /* 0x0000000000007919 */ /* 0x000ea20000002100 */
[----:B------:R-:W-:Y:S01]  /*0020*/  ELECT P1, URZ, PT ;  /* 0x00000000003f782f */ /* 0x000fe20003820000 */
[----:B------:R-:W-:Y:S01]  /*0030*/  BSSY B0, `(.L_x_0) ;  /* 0x0000017000007945 */ /* 0x000fe20003800000 */
[----:B--2---:R-:W-:-:S05]  /*0040*/  SHF.R.U32.HI R2, RZ, 0x5, R0 ;  /* 0x00000005ff027819 */ /* 0x004fca0000011600 */
[----:B------:R-:W2:Y:S02]  /*0050*/  SHFL.IDX PT, R3, R2, RZ, 0x1f ;  /* 0x00001fff02037589 */ /* 0x000ea400000e0000 */
[----:B--2---:R-:W-:Y:S02]  /*0060*/  R2UR UR4, R3 ;  /* 0x00000000030472ca */ /* 0x004fe400000e0000 */
[----:B------:R-:W-:-:S06]  /*0070*/  SHF.R.U32.HI R3, RZ, 0x7, R0 ;  /* 0x00000007ff037819 */ /* 0x000fcc0000011600 */
[----:B------:R-:W2:Y:S05]  /*0080*/  SHFL.IDX PT, R3, R3, RZ, 0x1f ;  /* 0x00001fff03037589 */ /* 0x000eaa00000e0000 */
[----:B------:R-:W-:Y:S02]  /*0090*/  USHF.R.S32.HI UR5, URZ, 0x1f, UR4 ;  /* 0x0000001f3f057899 */ /* 0x000fe40008011404 */
[----:B------:R-:W-:Y:S02]  /*00a0*/  ISETP.NE.OR P0, PT, RZ, UR4, !P1 ;  /* 0x00000004ff007c0c */ /* 0x000fe4000cf05670 */
[----:B------:R-:W-:-:S04]  /*00b0*/  ULEA.HI UR5, UR5, UR4, URZ, 0x2 ;  /* 0x0000000405057291 */ /* 0x000fc8000f8f103f */
[----:B------:R-:W-:-:S04]  /*00c0*/  ULOP3.LUT UR5, UR5, 0xfffffffc, URZ, 0xc0, !UPT ;  /* 0xfffffffc05057892 */ /* 0x000fc8000f8ec03f */
[----:B------:R-:W-:-:S03]  /*00d0*/  UIADD3 UR4, UR4, -UR5, URZ ;  /* 0x8000000504047290 */ /* 0x000fc6000fffe03f */
[----:B-1----:R-:W-:Y:S09]  /*00e0*/  @P0 BRA `(.L_x_1) ;  /* 0x00000000002c0947 */ /* 0x002ff20003800000 */
[----:B------:R-:W-:Y:S02]  /*00f0*/  ULDC.64 UR6, c[0x0][0x198] ;  /* 0x0000660000067ab9 */ /* 0x000fe40000000a00 */
[----:B------:R-:W-:Y:S02]  /*0100*/  UIADD3 UR8, UP0, UR6, 0xf0, URZ ;  /* 0x000000f006087890 */ /* 0x000fe4000ff1e03f */
[----:B------:R-:W-:Y:S02]  /*0110*/  UIADD3 UR10, UP1, UR6, 0x1f0, URZ ;  /* 0x000001f0060a7890 */ /* 0x000fe4000ff3e03f */
[----:B------:R-:W-:Y:S02]  /*0120*/  UIADD3 UR6, UP2, UR6, 0x2f0, URZ ;  /* 0x000002f006067890 */ /* 0x000fe4000ff5e03f */
[----:B------:R-:W-:Y:S02]  /*0130*/  UIADD3.X UR9, URZ, UR7, URZ, UP0, !UPT ;  /* 0x000000073f097290 */ /* 0x000fe400087fe43f */
[----:B------:R-:W-:-:S02]  /*0140*/  UIADD3.X UR11, URZ, UR7, URZ, UP1, !UPT ;  /* 0x000000073f0b7290 */ /* 0x000fc40008ffe43f */
[----:B------:R-:W-:-:S05]  /*0150*/  UIADD3.X UR7, URZ, UR7, URZ, UP2, !UPT ;  /* 0x000000073f077290 */ /* 0x000fca00097fe43f */
[----:B------:R1:W-:Y:S02]  /*0160*/  UTMACCTL.PF [UR8] ;  /* 0x00000000080079b9 */ /* 0x0003e40008040000 */
[----:B------:R1:W-:Y:S02]  /*0170*/  UTMACCTL.PF [UR10] ;  /* 0x000000000a0079b9 */ /* 0x0003e40008040000 */
[----:B------:R1:W-:Y:S02]  /*0180*/  UTMACCTL.PF [UR6] ;  /* 0x00000000060079b9 */ /* 0x0003e40008040000 */
[----:B-1----:R-:W-:Y:S01]  /*0190*/  NOP ;  /* 0x0000000000007918 */ /* 0x002fe20000000000 */
.L_x_1:
[----:B------:R-:W-:Y:S05]  /*01a0*/  BSYNC B0 ;  /* 0x0000000000007941 */ /* 0x000fea0003800000 */
.L_x_0:
[----:B------:R-:W1:Y:S01]  /*01b0*/  SHFL.IDX PT, R4, R2, RZ, 0x1f ;  /* 0x00001fff02047589 */ /* 0x000e6200000e0000 */
[----:B--2---:R-:W-:Y:S01]  /*01c0*/  R2UR UR36, R3 ;  /* 0x00000000032472ca */ /* 0x004fe200000e0000 */
[----:B------:R-:W-:-:S12]  /*01d0*/  UISETP.NE.AND UP0, UPT, UR4, 0x1, UPT ;  /* 0x000000010400788c */ /* 0x000fd8000bf05270 */
[----:B------:R-:W-:Y:S02]  /*01e0*/  UIADD3 UR7, UR36, -0x1, URZ ;  /* 0xffffffff24077890 */ /* 0x000fe4000fffe03f */
[----:B------:R-:W-:Y:S02]  /*01f0*/  UISETP.EQ.AND UP2, UPT, UR36, URZ, !UP0 ;  /* 0x0000003f2400728c */ /* 0x000fe4000c742270 */
[----:B------:R-:W-:Y:S02]  /*0200*/  UISETP.GE.U32.AND UP1, UPT, UR7, 0x4, UPT ;  /* 0x000000040700788c */ /* 0x000fe4000bf26070 */
[----:B------:R-:W-:Y:S01]  /*0210*/  USEL UR5, URZ, 0x1, !UP2 ;  /* 0x000000013f057887 */ /* 0x000fe2000d000000 */
[----:B-1----:R-:W-:-:S03]  /*0220*/  ISETP.NE.AND P0, PT, R4, RZ, PT ;  /* 0x000000ff0400720c */ /* 0x002fc60003f05270 */
[----:B------:R-:W-:-:S10]  /*0230*/  USEL UR5, UR5, 0x2, UP1 ;  /* 0x0000000205057887 */ /* 0x000fd40008800000 */
[----:B------:R-:W-:Y:S05]  /*0240*/  @P0 BRA `(.L_x_2) ;  /* 0x0000000000480947 */ /* 0x000fea0003800000 */
[----:B------:R-:W1:Y:S01]  /*0250*/  S2UR UR8, SR_CgaCtaId ;  /* 0x00000000000879c3 */ /* 0x000e620000008800 */
[----:B------:R-:W-:Y:S01]  /*0260*/  UMOV UR6, 0x400 ;  /* 0x0000040000067882 */ /* 0x000fe20000000000 */
[----:B------:R-:W-:Y:S01]  /*0270*/  UMOV UR9, 0x1 ;  /* 0x0000000100097882 */ /* 0x000fe20000000000 */
[----:B------:R-:W-:Y:S01]  /*0280*/  UMOV UR10, 0x80 ;  /* 0x00000080000a7882 */ /* 0x000fe20000000000 */
[----:B------:R-:W-:Y:S01]  /*0290*/  ELECT P0, URZ, PT ;  /* 0x00000000003f782f */ /* 0x000fe20003800000 */
[----:B------:R-:W-:-:S04]  /*02a0*/  UIADD3 UR10, -UR10, 0x100000, URZ ;  /* 0x001000000a0a7890 */ /* 0x000fc8000fffe13f */
[----:B------:R-:W-:Y:S02]  /*02b0*/  USHF.L.U32 UR11, UR10, 0xb, URZ ;  /* 0x0000000b0a0b7899 */ /* 0x000fe4000800063f */
[----:B------:R-:W-:Y:S02]  /*02c0*/  USHF.L.U32 UR10, UR10, 0x1, URZ ;  /* 0x000000010a0a7899 */ /* 0x000fe4000800063f */
[----:B-1----:R-:W-:Y:S02]  /*02d0*/  ULEA UR6, UR8, UR6, 0x18 ;  /* 0x0000000608067291 */ /* 0x002fe4000f8ec03f */
[----:B------:R-:W-:-:S04]  /*02e0*/  UIADD3 UR8, -UR9, 0x100000, URZ ;  /* 0x0010000009087890 */ /* 0x000fc8000fffe13f */
[----:B------:R-:W-:Y:S02]  /*02f0*/  USHF.L.U32 UR9, UR8, 0xb, URZ ;  /* 0x0000000b08097899 */ /* 0x000fe4000800063f */
[----:B------:R-:W-:Y:S01]  /*0300*/  USHF.L.U32 UR8, UR8, 0x1, URZ ;  /* 0x0000000108087899 */ /* 0x000fe2000800063f */
[----:B------:R-:W1:Y:S11]  /*0310*/  FENCE.VIEW.ASYNC.S ;  /* 0x00000000000073c6 */ /* 0x000e760000000000 */
[----:B-1----:R1:W2:Y:S01]  /*0320*/  SYNCS.EXCH.64 URZ, [UR6+0x21050], UR8 ;  /* 0x02105008063f75b2 */ /* 0x0022a20008000100 */
[----:B------:R1:W3:Y:S01]  /*0330*/  SYNCS.EXCH.64 URZ, [UR6+0x21060], UR10 ;  /* 0x0210600a063f75b2 */ /* 0x0002e20008000100 */
[----:B------:R1:W4:Y:S01]  /*0340*/  SYNCS.EXCH.64 URZ, [UR6+0x21058], UR8 ;  /* 0x02105808063f75b2 */ /* 0x0003220008000100 */
[----:B------:R1:W1:Y:S01]  /*0350*/  SYNCS.EXCH.64 URZ, [UR6+0x21068], UR10 ;  /* 0x0210680a063f75b2 */ /* 0x0002620008000100 */
[----:B------:R-:W-:Y:S01]  /*0360*/  NOP ;  /* 0x0000000000007918 */ /* 0x000fe20000000000 */
.L_x_2:
[----:B------:R-:W5:Y:S01]  /*0370*/  SHFL.IDX PT, R3, R2, RZ, 0x1f ;  /* 0x00001fff02037589 */ /* 0x000f6200000e0000 */
[----:B------:R-:W-:Y:S01]  /*0380*/  NOP ;  /* 0x0000000000007918 */ /* 0x000fe20000000000 */
[----:B-----5:R-:W-:-:S13]  /*0390*/  ISETP.NE.AND P0, PT, R3, RZ, PT ;  /* 0x000000ff0300720c */ /* 0x020fda0003f05270 */
[----:B------:R-:W-:Y:S05]  /*03a0*/  @P0 BRA `(.L_x_3) ;  /* 0x0000000000600947 */ /* 0x000fea0003800000 */
[----:B-1----:R-:W1:Y:S01]  /*03b0*/  S2UR UR8, SR_CgaCtaId ;  /* 0x00000000000879c3 */ /* 0x002e620000008800 */
[----:B------:R-:W-:Y:S01]  /*03c0*/  UMOV UR6, 0x400 ;  /* 0x0000040000067882 */ /* 0x000fe20000000000 */
[----:B------:R-:W-:Y:S01]  /*03d0*/  UMOV UR10, 0x1 ;  /* 0x00000001000a7882 */ /* 0x000fe20000000000 */
[----:B------:R-:W-:Y:S01]  /*03e0*/  UMOV UR9, 0x100 ;  /* 0x0000010000097882 */ /* 0x000fe20000000000 */
[----:B------:R-:W-:-:S04]  /*03f0*/  UIADD3 UR10, -UR10, 0x100000, URZ ;  /* 0x001000000a0a7890 */ /* 0x000fc8000fffe13f */
[----:B------:R-:W-:Y:S02]  /*0400*/  USHF.L.U32 UR11, UR10, 0xb, URZ ;  /* 0x0000000b0a0b7899 */ /* 0x000fe4000800063f */
[----:B------:R-:W-:Y:S01]  /*0410*/  USHF.L.U32 UR10, UR10, 0x1, URZ ;  /* 0x000000010a0a7899 */ /* 0x000fe2000800063f */
[----:B------:R-:W-:Y:S01]  /*0420*/  ELECT P0, URZ, PT ;  /* 0x00000000003f782f */ /* 0x000fe20003800000 */
[----:B-1----:R-:W-:Y:S02]  /*0430*/  ULEA UR6, UR8, UR6, 0x18 ;  /* 0x0000000608067291 */ /* 0x002fe4000f8ec03f */
[----:B------:R-:W-:-:S04]  /*0440*/  UIADD3 UR8, -UR9, 0x100000, URZ ;  /* 0x0010000009087890 */ /* 0x000fc8000fffe13f */
[----:B------:R-:W-:Y:S02]  /*0450*/  USHF.L.U32 UR9, UR8, 0xb, URZ ;  /* 0x0000000b08097899 */ /* 0x000fe4000800063f */
[----:B------:R-:W-:Y:S01]  /*0460*/  USHF.L.U32 UR8, UR8, 0x1, URZ ;  /* 0x0000000108087899 */ /* 0x000fe2000800063f */
[----:B------:R-:W1:Y:S03]  /*0470*/  FENCE.VIEW.ASYNC.S ;  /* 0x00000000000073c6 */ /* 0x000e660000000000 */
[----:B-1----:R1:W1:Y:S08]  /*0480*/  SYNCS.EXCH.64 URZ, [UR6+0x21000], UR10 ;  /* 0x0210000a063f75b2 */ /* 0x0022700008000100 */
[----:B------:R1:W1:Y:S01]  /*0490*/  SYNCS.EXCH.64 URZ, [UR6+0x21028], UR8 ;  /* 0x02102808063f75b2 */ /* 0x0002620008000100 */
        /* <DEDUP_REMOVED lines=8> */
[----:B------:R-:W-:Y:S01]  /*0520*/  NOP ;  /* 0x0000000000007918 */ /* 0x000fe20000000000 */
.L_x_3:
        /* <DEDUP_REMOVED lines=21> */
[----:B------:R-:W-:Y:S01]  /*0680*/  NOP ;  /* 0x0000000000007918 */ /* 0x000fe20000000000 */
.L_x_4:
[----:B------:R-:W5:Y:S01]  /*0690*/  SHFL.IDX PT, R3, R2, RZ, 0x1f ;  /* 0x00001fff02037589 */ /* 0x000f6200000e0000 */
[----:B------:R-:W-:Y:S01]  /*06a0*/  ELECT P0, URZ, PT ;  /* 0x00000000003f782f */ /* 0x000fe20003800000 */
[----:B------:R-:W-:Y:S01]  /*06b0*/  NOP ;  /* 0x0000000000007918 */ /* 0x000fe20000000000 */
[----:B-1----:R-:W-:Y:S02]  /*06c0*/  UMOV UR8, 0x80 ;  /* 0x0000008000087882 */ /* 0x002fe40000000000 */
[C---:B-----5:R-:W-:Y:S02]  /*06d0*/  ISETP.NE.OR P0, PT, R3.reuse, RZ, !P0 ;  /* 0x000000ff0300720c */ /* 0x060fe40004705670 */
[----:B------:R-:W-:-:S11]  /*06e0*/  ISETP.NE.AND P2, PT, R3, RZ, PT ;  /* 0x000000ff0300720c */ /* 0x000fd60003f45270 */
[----:B------:R-:W-:Y:S01]  /*06f0*/  VOTEU.ALL UP2, P0 ;  /* 0x00000000003f7886 */ /* 0x000fe20000040000 */
[----:B------:R-:W-:Y:S01]  /*0700*/  VOTEU.ALL UP3, P0 ;  /* 0x00000000003f7886 */ /* 0x000fe20000060000 */
[----:B------:R-:W-:Y:S01]  /*0710*/  VOTEU.ALL UP4, P0 ;  /* 0x00000000003f7886 */ /* 0x000fe20000080000 */
[----:B------:R-:W-:Y:S02]  /*0720*/  VOTEU.ALL UP5, P0 ;  /* 0x00000000003f7886 */ /* 0x000fe400000a0000 */
[----:B------:R-:W1:Y:S01]  /*0730*/  @!UP2 S2UR UR10, SR_CgaCtaId ;  /* 0x00000000000aa9c3 */ /* 0x000e620000008800 */
[----:B------:R-:W-:Y:S01]  /*0740*/  @!UP2 UMOV UR6, 0x400 ;  /* 0x000004000006a882 */ /* 0x000fe20000000000 */
[----:B------:R-:W-:-:S04]  /*0750*/  @!UP2 UIADD3 UR8, -UR8, 0x100000, URZ ;  /* 0x001000000808a890 */ /* 0x000fc8000fffe13f */
[----:B------:R-:W-:Y:S02]  /*0760*/  @!UP2 USHF.L.U32 UR9, UR8, 0xb, URZ ;  /* 0x0000000b0809a899 */ /* 0x000fe4000800063f */
[----:B------:R-:W-:Y:S02]  /*0770*/  @!UP2 USHF.L.U32 UR8, UR8, 0x1, URZ ;  /* 0x000000010808a899 */ /* 0x000fe4000800063f */
[----:B-1----:R-:W-:Y:S01]  /*0780*/  @!UP2 ULEA UR6, UR10, UR6, 0x18 ;  /* 0x000000060a06a291 */ /* 0x002fe2000f8ec03f */
[----:B------:R-:W-:Y:S01]  /*0790*/  VOTEU.ALL UP2, P0 ;  /* 0x00000000003f7886 */ /* 0x000fe20000040000 */
[----:B------:R-:W1:Y:S10]  /*07a0*/  FENCE.VIEW.ASYNC.S ;  /* 0x00000000000073c6 */ /* 0x000e740000000000 */
[----:B-1----:R1:W1:Y:S01]  /*07b0*/  @!UP2 SYNCS.EXCH.64 URZ, [UR6+0x21090], UR8 ;  /* 0x02109008063fa5b2 */ /* 0x0022620008000100 */
[----:B------:R1:W1:Y:S01]  /*07c0*/  @!UP3 SYNCS.EXCH.64 URZ, [UR6+0x21098], UR8 ;  /* 0x02109808063fb5b2 */ /* 0x0002620008000100 */
[----:B------:R1:W1:Y:S01]  /*07d0*/  @!UP4 SYNCS.EXCH.64 URZ, [UR6+0x210a0], UR8 ;  /* 0x0210a008063fc5b2 */ /* 0x0002620008000100 */
[----:B------:R1:W1:Y:S01]  /*07e0*/  @!UP5 SYNCS.EXCH.64 URZ, [UR6+0x210a8], UR8 ;  /* 0x0210a808063fd5b2 */ /* 0x0002620008000100 */
[----:B------:R-:W-:Y:S01]  /*07f0*/  NOP ;  /* 0x0000000000007918 */ /* 0x000fe20000000000 */
[----:B------:R-:W-:Y:S05]  /*0800*/  @P2 BRA `(.L_x_5) ;  /* 0x0000000000502947 */ /* 0x000fea0003800000 */
[----:B-1----:R-:W1:Y:S01]  /*0810*/  S2UR UR8, SR_CgaCtaId ;  /* 0x00000000000879c3 */ /* 0x002e620000008800 */
        /* <DEDUP_REMOVED lines=12> */
[----:B-1----:R1:W1:Y:S01]  /*08e0*/  SYNCS.EXCH.64 URZ, [UR6+0x210c0], UR8 ;  /* 0x0210c008063f75b2 */ /* 0x0022620008000100 */
[----:B------:R1:W1:Y:S01]  /*08f0*/  SYNCS.EXCH.64 URZ, [UR6+0x210d8], UR10 ;  /* 0x0210d80a063f75b2 */ /* 0x0002620008000100 */
[----:B------:R1:W1:Y:S01]  /*0900*/  SYNCS.EXCH.64 URZ, [UR6+0x210c8], UR8 ;  /* 0x0210c808063f75b2 */ /* 0x0002620008000100 */
[----:B------:R1:W1:Y:S01]  /*0910*/  SYNCS.EXCH.64 URZ, [UR6+0x210e0], UR10 ;  /* 0x0210e00a063f75b2 */ /* 0x0002620008000100 */
[----:B------:R1:W1:Y:S01]  /*0920*/  SYNCS.EXCH.64 URZ, [UR6+0x210d0], UR8 ;  /* 0x0210d008063f75b2 */ /* 0x0002620008000100 */
[----:B------:R1:W1:Y:S01]  /*0930*/  SYNCS.EXCH.64 URZ, [UR6+0x210e8], UR10 ;  /* 0x0210e80a063f75b2 */ /* 0x0002620008000100 */
[----:B------:R-:W-:Y:S01]  /*0940*/  NOP ;  /* 0x0000000000007918 */ /* 0x000fe20000000000 */
.L_x_5:
[----:B------:R-:W-:Y:S01]  /*0950*/  ISETP.NE.AND P0, PT, RZ, UR36, PT ;  /* 0x00000024ff007c0c */ /* 0x000fe2000bf05270 */
[----:B------:R-:W-:Y:S01]  /*0960*/  NOP ;  /* 0x0000000000007918 */ /* 0x000fe20000000000 */
[----:B------:R-:W-:Y:S01]  /*0970*/  MOV R2, UR4 ;  /* 0x0000000400027c02 */ /* 0x000fe20008000f00 */
[----:B-1234-:R-:W-:Y:S03]  /*0980*/  BAR.SYNC.DEFER_BLOCKING 0x0 ;  /* 0x0000000000007b1d */ /* 0x01efe60000010000 */
[----:B------:R-:W-:-:S07]  /*0990*/  ISETP.EQ.AND P2, PT, R2, 0x1, P1 ;  /* 0x000000010200780c */ /* 0x000fce0000f42270 */
[----:B------:R-:W-:Y:S06]  /*09a0*/  @!P0 BRA `(.L_x_6) ;  /* 0x0000013c004c8947 */ /* 0x000fec0003800000 */
[----:B------:R-:W-:-:S06]  /*09b0*/  UISETP.GT.U32.AND UP2, UPT, UR7, 0x3, UPT ;  /* 0x000000030700788c */ /* 0x000fcc000bf44070 */
[----:B------:R-:W-:-:S13]  /*09c0*/  PLOP3.LUT P0, PT, PT, PT, UP2, 0x80, 0x0 ;  /* 0x000000000000781c */ /* 0x000fda0003f0f028 */
[----:B------:R-:W-:Y:S05]  /*09d0*/  @P0 EXIT ;  /* 0x000000000000094d */ /* 0x000fea0003800000 */
.L_x_7:
[----:B------:R-:W-:-:S08]  /*09e0*/  NOP ;  /* 0x0000000000007918 */ /* 0x000fd00000000000 */
[----:B------:R-:W1:Y:S02]  /*09f0*/  USETMAXREG.TRY_ALLOC.CTAPOOL UP2, 0xf0 ;  /* 0x000000f0000079c8 */ /* 0x000e640008040600 */
[----:B-1----:R-:W-:-:S13]  /*0a00*/  PLOP3.LUT P0, PT, PT, PT, UP2, 0x80, 0x0 ;  /* 0x000000000000781c */ /* 0x002fda0003f0f028 */
[----:B------:R-:W-:Y:S05]  /*0a10*/  @!P0 BRA `(.L_x_7) ;  /* 0xfffffffc00f08947 */ /* 0x000fea000383ffff */
[----:B------:R-:W-:Y:S01]  /*0a20*/  UISETP.NE.AND UP2, UPT, UR36, 0x1, UPT ;  /* 0x000000012400788c */ /* 0x000fe2000bf45270 */
[----:B------:R-:W1:Y:S01]  /*0a30*/  S2UR UR8, SR_CTAID.X ;  /* 0x00000000000879c3 */ /* 0x000e620000002500 */
[----:B------:R-:W-:Y:S01]  /*0a40*/  UMOV UR4, URZ ;  /* 0x0000003f00047c82 */ /* 0x000fe20008000000 */
[----:B------:R-:W-:-:S03]  /*0a50*/  UMOV UR6, URZ ;  /* 0x0000003f00067c82 */ /* 0x000fc60008000000 */
[----:B------:R-:W-:-:S13]  /*0a60*/  PLOP3.LUT P0, PT, PT, PT, UP2, 0x80, 0x0 ;  /* 0x000000000000781c */ /* 0x000fda0003f0f028 */
[----:B------:R-:W-:Y:S05]  /*0a70*/  @!P0 BRA `(.L_x_8) ;  /* 0x00000000003c8947 */ /* 0x000fea0003800000 */
[----:B------:R-:W-:Y:S01]  /*0a80*/  UISETP.NE.AND UP2, UPT, UR36, 0x2, UPT ;  /* 0x000000022400788c */ /* 0x000fe2000bf45270 */
[----:B------:R-:W-:-:S05]  /*0a90*/  UMOV UR6, 0x1 ;  /* 0x0000000100067882 */ /* 0x000fca0000000000 */
[----:B------:R-:W-:-:S13]  /*0aa0*/  PLOP3.LUT P1, PT, PT, PT, UP2, 0x80, 0x0 ;  /* 0x000000000000781c */ /* 0x000fda0003f2f028 */
[----:B------:R-:W-:Y:S05]  /*0ab0*/  @!P1 BRA `(.L_x_8) ;  /* 0x00000000002c9947 */ /* 0x000fea0003800000 */
[----:B------:R-:W-:-:S06]  /*0ac0*/  UISETP.NE.AND UP2, UPT, UR36, 0x3, UPT ;  /* 0x000000032400788c */ /* 0x000fcc000bf45270 */
[----:B------:R-:W-:-:S13]  /*0ad0*/  PLOP3.LUT P1, PT, PT, PT, UP2, 0x80, 0x0 ;  /* 0x000000000000781c */ /* 0x000fda0003f2f028 */
[----:B------:R-:W-:Y:S05]  /*0ae0*/  @!P1 BRA `(.L_x_9) ;  /* 0x0000000000189947 */ /* 0x000fea0003800000 */
[----:B------:R-:W-:-:S11]  /*0af0*/  UISETP.NE.AND UP2, UPT, UR36, 0x4, UPT ;  /* 0x000000042400788c */ /* 0x000fd6000bf45270 */
[----:B------:R-:W-:Y:S01]  /*0b00*/  @!UP2 UMOV UR4, 0x1 ;  /* 0x000000010004a882 */ /* 0x000fe20000000000 */
[----:B------:R-:W-:Y:S01]  /*0b10*/  @!UP2 UMOV UR6, 0x1 ;  /* 0x000000010006a882 */ /* 0x000fe20000000000 */
[----:B------:R-:W-:Y:S01]  /*0b20*/  @UP2 UMOV UR4, URZ ;  /* 0x0000003f00042c82 */ /* 0x000fe20008000000 */
[----:B------:R-:W-:Y:S01]  /*0b30*/  @UP2 UMOV UR6, URZ ;  /* 0x0000003f00062c82 */ /* 0x000fe20008000000 */
[----:B------:R-:W-:Y:S05]  /*0b40*/  BRA `(.L_x_8) ;  /* 0x0000000000087947 */ /* 0x000fea0003800000 */
.L_x_9:
[----:B------:R-:W-:Y:S01]  /*0b50*/  UMOV UR4, 0x1 ;  /* 0x0000000100047882 */ /* 0x000fe20000000000 */
[----:B------:R-:W-:-:S05]  /*0b60*/  UMOV UR6, URZ ;  /* 0x0000003f00067c82 */ /* 0x000fca0008000000 */
.L_x_8:
[----:B------:R-:W-:Y:S05]  /*0b70*/  @!P0 BRA `(.L_x_10) ;  /* 0x0000000000408947 */ /* 0x000fea0003800000 */
[----:B------:R-:W-:-:S06]  /*0b80*/  UISETP.NE.AND UP2, UPT, UR36, 0x2, UPT ;  /* 0x000000022400788c */ /* 0x000fcc000bf45270 */
[----:B------:R-:W-:-:S13]  /*0b90*/  PLOP3.LUT P0, PT, PT, PT, UP2, 0x80, 0x0 ;  /* 0x000000000000781c */ /* 0x000fda0003f0f028 */
[----:B------:R-:W-:Y:S05]  /*0ba0*/  @!P0 BRA `(.L_x_11) ;  /* 0x00000000002c8947 */ /* 0x000fea0003800000 */
[----:B------:R-:W-:-:S06]  /*0bb0*/  UISETP.NE.AND UP2, UPT, UR36, 0x3, UPT ;  /* 0x000000032400788c */ /* 0x000fcc000bf45270 */
[----:B------:R-:W-:-:S13]  /*0bc0*/  PLOP3.LUT P0, PT, PT, PT, UP2, 0x80, 0x0 ;  /* 0x000000000000781c */ /* 0x000fda0003f0f028 */
[----:B------:R-:W-:Y:S05]  /*0bd0*/  @!P0 BRA `(.L_x_12) ;  /* 0x0000000000188947 */ /* 0x000fea0003800000 */
[----:B------:R-:W-:Y:S01]  /*0be0*/  UISETP.NE.AND UP2, UPT, UR36, 0x4, UPT ;  /* 0x000000042400788c */ /* 0x000fe2000bf45270 */
[----:B-1----:R-:W-:-:S05]  /*0bf0*/  UMOV UR37, UR8 ;  /* 0x0000000800257c82 */ /* 0x002fca0008000000 */
[----:B------:R-:W-:-:S13]  /*0c00*/  PLOP3.LUT P0, PT, PT, PT, UP2, 0x80, 0x0 ;  /* 0x000000000000781c */ /* 0x000fda0003f0f028 */
[----:B------:R-:W-:Y:S05]  /*0c10*/  @P0 BRA `(.L_x_13) ;  /* 0x00000000001c0947 */ /* 0x000fea0003800000 */
[----:B------:R-:W-:Y:S01]  /*0c20*/  ULEA UR37, UR8, 0x3, 0x1 ;  /* 0x0000000308257891 */ /* 0x000fe2000f8e083f */
[----:B------:R-:W-:Y:S11]  /*0c30*/  BRA `(.L_x_13) ;  /* 0x0000000000147947 */ /* 0x000ff60003800000 */
.L_x_12:
[----:B-1----:R-:W-:Y:S01]  /*0c40*/  ULEA UR37, UR8, 0x2, 0x1 ;  /* 0x0000000208257891 */ /* 0x002fe2000f8e083f */
[----:B------:R-:W-:Y:S11]  /*0c50*/  BRA `(.L_x_13) ;  /* 0x00000000000c7947 */ /* 0x000ff60003800000 */
.L_x_11:
[----:B-1----:R-:W-:Y:S01]  /*0c60*/  ULEA UR37, UR8, 0x1, 0x1 ;  /* 0x0000000108257891 */ /* 0x002fe2000f8e083f */
[----:B------:R-:W-:Y:S11]  /*0c70*/  BRA `(.L_x_13) ;  /* 0x0000000000047947 */ /* 0x000ff60003800000 */
.L_x_10:
[----:B-1----:R-:W-:-:S12]  /*0c80*/  USHF.L.U32 UR37, UR8, 0x1, URZ ;  /* 0x0000000108257899 */ /* 0x002fd8000800063f */
.L_x_13:
[----:B------:R-:W1:Y:S01]  /*0c90*/  LDC R2, c[0x0][0x28c] ;  /* 0x0000a300ff027b82 */ /* 0x000e620000000800 */
[----:B------:R-:W-:Y:S01]  /*0ca0*/  ULOP3.LUT UR5, UR5, 0x1, URZ, 0xfc, !UPT ;  /* 0x0000000105057892 */ /* 0x000fe2000f8efc3f */
[----:B------:R-:W-:-:S03]  /*0cb0*/  SHF.R.S32.HI R3, RZ, 0x1f, R0 ;  /* 0x0000001fff037819 */ /* 0x000fc60000011400 */
[----:B------:R-:W-:Y:S01]  /*0cc0*/  UISETP.NE.AND UP2, UPT, UR5, 0x3, UPT ;  /* 0x000000030500788c */ /* 0x000fe2000bf45270 */
[----:B------:R-:W-:Y:S01]  /*0cd0*/  LEA.HI R3, R3, R0, RZ, 0x7 ;  /* 0x0000000003037211 */ /* 0x000fe200078f38ff */
[----:B------:R-:W-:-:S03]  /*0ce0*/  ULEA UR5, UR8, 0x17f, 0x7 ;  /* 0x0000017f08057891 */ /* 0x000fc6000f8e383f */
[----:B------:R-:W-:Y:S01]  /*0cf0*/  LOP3.LUT R3, R3, 0xffffff80, RZ, 0xc0, !PT ;  /* 0xffffff8003037812 */ /* 0x000fe200078ec0ff */
[----:B------:R-:W-:Y:S01]  /*0d00*/  USHF.R.U32.HI UR5, URZ, 0x8, UR5 ;  /* 0x000000083f057899 */ /* 0x000fe20008011605 */
[----:B------:R-:W-:Y:S02]  /*0d10*/  PLOP3.LUT P0, PT, PT, PT, UP2, 0x80, 0x0 ;  /* 0x000000000000781c */ /* 0x000fe40003f0f028 */
[----:B------:R-:W-:Y:S01]  /*0d20*/  IADD3 R3, -R3, R0, RZ ;  /* 0x0000000003037210 */ /* 0x000fe20007ffe1ff */
[----:B-1----:R-:W-:-:S05]  /*0d30*/  VIADD R2, R2, 0xff ;  /* 0x000000ff02027836 */ /* 0x002fca0000000000 */
[----:B------:R-:W-:-:S04]  /*0d40*/  SHF.R.S32.HI R5, RZ, 0x1f, R2 ;  /* 0x0000001fff057819 */ /* 0x000fc80000011402 */
[----:B------:R-:W-:-:S04]  /*0d50*/  LEA.HI R5, R5, R2, RZ, 0x8 ;  /* 0x0000000205057211 */ /* 0x000fc800078f40ff */
[----:B------:R-:W-:-:S04]  /*0d60*/  SHF.R.S32.HI R5, RZ, 0x8, R5 ;  /* 0x00000008ff057819 */ /* 0x000fc80000011405 */
[----:B------:R-:W-:Y:S01]  /*0d70*/  VIMNMX R7, R5, UR5, PT ;  /* 0x0000000505077c48 */ /* 0x000fe2000bfe0100 */
[----:B------:R-:W-:Y:S06]  /*0d80*/  @!P0 BRA `(.L_x_14) ;  /* 0x0000000000048947 */ /* 0x000fec0003800000 */
[----:B------:R-:W-:Y:S01]  /*0d90*/  BPT.TRAP 0x1 ;  /* 0x000000040000795c */ /* 0x000fe20000300000 */
.L_x_14:
[----:B------:R-:W1:Y:S01]  /*0da0*/  S2UR UR5, SR_CgaCtaId ;  /* 0x00000000000579c3 */ /* 0x000e620000008800 */
[----:B------:R-:W-:Y:S01]  /*0db0*/  UMOV UR38, 0x400 ;  /* 0x0000040000267882 */ /* 0x000fe20000000000 */
[----:B------:R-:W-:Y:S01]  /*0dc0*/  IMAD.U32 R6, RZ, RZ, UR4 ;  /* 0x00000004ff067e24 */ /* 0x000fe2000f8e00ff */
[----:B------:R-:W-:Y:S01]  /*0dd0*/  SHF.R.S32.HI R0, RZ, 0x1f, R3 ;  /* 0x0000001fff007819 */ /* 0x000fe20000011403 */
[----:B------:R-:W-:-:S03]  /*0de0*/  IMAD.U32 R9, RZ, RZ, UR37 ;  /* 0x00000025ff097e24 */ /* 0x000fc6000f8e00ff */
[----:B------:R-:W-:Y:S02]  /*0df0*/  SHF.L.U32 R6, R6, 0x1f, RZ ;  /* 0x0000001f06067819 */ /* 0x000fe400000006ff */
[CC--:B------:R-:W-:Y:S02]  /*0e00*/  LEA.HI R2, R0.reuse, R3.reuse, RZ, 0x2 ;  /* 0x0000000300027211 */ /* 0x0c0fe400078f10ff */
[----:B------:R-:W-:Y:S02]  /*0e10*/  LEA.HI R0, R0, R3, RZ, 0x5 ;  /* 0x0000000300007211 */ /* 0x000fe400078f28ff */
[--C-:B------:R-:W-:Y:S02]  /*0e20*/  SHF.R.S32.HI R4, RZ, 0x2, R2.reuse ;  /* 0x00000002ff047819 */ /* 0x100fe40000011402 */
[----:B------:R-:W-:Y:S02]  /*0e30*/  SHF.R.S32.HI R5, RZ, 0x1f, R2 ;  /* 0x0000001fff057819 */ /* 0x000fe40000011402 */
[----:B------:R-:W-:-:S02]  /*0e40*/  LOP3.LUT R2, R2, 0x7ffffffc, RZ, 0xc0, !PT ;  /* 0x7ffffffc02027812 */ /* 0x000fc400078ec0ff */
[----:B------:R-:W-:Y:S02]  /*0e50*/  LEA.HI R5, R5, R4, RZ, 0x3 ;  /* 0x0000000405057211 */ /* 0x000fe400078f18ff */
[----:B------:R-:W-:Y:S01]  /*0e60*/  SHF.R.S32.HI R0, RZ, 0x5, R0 ;  /* 0x00000005ff007819 */ /* 0x000fe20000011400 */
[----:B------:R-:W-:Y:S01]  /*0e70*/  IMAD.IADD R3, R3, 0x1, -R2 ;  /* 0x0000000103037824 */ /* 0x000fe200078e0a02 */
[----:B------:R-:W-:Y:S01]  /*0e80*/  LOP3.LUT R5, R5, 0xfffffff8, RZ, 0xc0, !PT ;  /* 0xfffffff805057812 */ /* 0x000fe200078ec0ff */
[----:B-1----:R-:W-:-:S03]  /*0e90*/  ULEA UR38, UR5, UR38, 0x18 ;  /* 0x0000002605267291 */ /* 0x002fc6000f8ec03f */
[----:B------:R-:W-:Y:S01]  /*0ea0*/  IADD3 R5, R4, -R5, RZ ;  /* 0x8000000504057210 */ /* 0x000fe20007ffe0ff */
[----:B------:R-:W-:-:S03]  /*0eb0*/  ULEA UR5, UR6, UR38, 0x3 ;  /* 0x0000002606057291 */ /* 0x000fc6000f8e183f */
[----:B------:R-:W-:-:S06]  /*0ec0*/  LEA R0, R0, R5, 0x4 ;  /* 0x0000000500007211 */ /* 0x000fcc00078e20ff */
[----:B------:R-:W1:Y:S02]  /*0ed0*/  SYNCS.PHASECHK.TRANS64.TRYWAIT P1, [UR5+0x21050], R6 ;  /* 0x02105006ff0075a7 */ /* 0x000e640008020145 */
[----:B-1----:R-:W-:Y:S05]  /*0ee0*/  @!P1 BRA `(.L_x_15) ;  /* 0x0000014c00649947 */ /* 0x002fea0003800000 */
.L_x_103:
[----:B------:R-:W-:Y:S01]  /*0ef0*/  SHF.L.U32 R3, R3, 0x1, RZ ;  /* 0x0000000103037819 */ /* 0x000fe200000006ff */
[----:B------:R-:W-:Y:S01]  /*0f00*/  IMAD R0, R9, 0x40, R0 ;  /* 0x0000004009007824 */ /* 0x000fe200078e0200 */
[----:B------:R-:W-:Y:S06]  /*0f10*/  @!P0 BRA `(.L_x_16) ;  /* 0x0000000000048947 */ /* 0x000fec0003800000 */
[----:B------:R-:W-:Y:S01]  /*0f20*/  BPT.TRAP 0x1 ;  /* 0x000000040000795c */ /* 0x000fe20000300000 */
.L_x_16:
[----:B------:R-:W-:Y:S01]  /*0f30*/  SHF.L.U32 R4, RZ, 0x1f, RZ ;  /* 0x0000001fff047819 */ /* 0x000fe200000006ff */
[----:B------:R-:W-:Y:S01]  /*0f40*/  UIADD3 UR17, UR38, 0x21090, URZ ;  /* 0x0002109026117890 */ /* 0x000fe2000fffe03f */
[----:B------:R-:W-:Y:S02]  /*0f50*/  ISETP.NE.AND P2, PT, RZ, UR7, PT ;  /* 0x00000007ff007c0c */ /* 0x000fe4000bf45270 */
[----:B------:R-:W2:Y:S02]  /*0f60*/  SYNCS.PHASECHK.TRANS64.TRYWAIT P1, [UR38+0x21000], R4 ;  /* 0x02100004ff0075a7 */ /* 0x000ea40008020166 */
[----:B--2---:R-:W-:Y:S09]  /*0f70*/  @!P1 BRA `(.L_x_17) ;  /* 0x0000014c00589947 */ /* 0x004ff20003800000 */
.L_x_104:
[----:B------:R-:W-:Y:S01]  /*0f80*/  ULEA UR19, UR36, UR17, 0x3 ;  /* 0x0000001124137291 */ /* 0x000fe2000f8e183f */
[----:B------:R-:W-:-:S04]  /*0f90*/  SEL R2, RZ, 0x1, P2 ;  /* 0x00000001ff027807 */ /* 0x000fc80001000000 */
[----:B------:R-:W-:-:S04]  /*0fa0*/  SHF.L.U32 R2, R2, 0x1f, RZ ;  /* 0x0000001f02027819 */ /* 0x000fc800000006ff */
[----:B------:R-:W2:Y:S02]  /*0fb0*/  SYNCS.PHASECHK.TRANS64.TRYWAIT P1, [UR19+-0x8], R2 ;  /* 0xfffff802ff0075a7 */ /* 0x000ea40008020153 */
[----:B--2---:R-:W-:Y:S05]  /*0fc0*/  @!P1 BRA `(.L_x_18) ;  /* 0x0000014c005c9947 */ /* 0x004fea0003800000 */
.L_x_105:
[----:B------:R-:W-:Y:S01]  /*0fd0*/  USHF.R.U32.HI UR4, URZ, 0x4, UR38 ;  /* 0x000000043f047899 */ /* 0x000fe20008011626 */
[----:B------:R-:W-:Y:S01]  /*0fe0*/  WARPGROUP.ARRIVE ;  /* 0x00000000000079c5 */ /* 0x000fe20000000000 */
[----:B------:R-:W-:Y:S01]  /*0ff0*/  UIADD3 UR5, UR38, 0x3000, URZ ;  /* 0x0000300026057890 */ /* 0x000fe2000fffe03f */
[C---:B------:R-:W-:Y:S01]  /*1000*/  VIADD R9, R3.reuse, 0x9 ;  /* 0x0000000903097836 */ /* 0x040fe20000000000 */
[----:B------:R-:W-:Y:S01]  /*1010*/  ULOP3.LUT UR4, UR4, 0x3fff, URZ, 0xc0, !UPT ;  /* 0x00003fff04047892 */ /* 0x000fe2000f8ec03f */
[C---:B------:R-:W-:Y:S01]  /*1020*/  ISETP.GT.AND P1, PT, R0.reuse, R3, PT ;  /* 0x000000030000720c */ /* 0x040fe20003f24270 */
[----:B------:R-:W-:Y:S01]  /*1030*/  USHF.R.U32.HI UR5, URZ, 0x4, UR5 ;  /* 0x000000043f057899 */ /* 0x000fe20008011605 */
[C---:B------:R-:W-:Y:S01]  /*1040*/  VIADD R13, R3.reuse, 0x11 ;  /* 0x00000011030d7836 */ /* 0x040fe20000000000 */
[----:B------:R-:W-:Y:S01]  /*1050*/  ULOP3.LUT UR4, UR4, 0x10000, URZ, 0xfc, !UPT ;  /* 0x0001000004047892 */ /* 0x000fe2000f8efc3f */
[C---:B------:R-:W-:Y:S01]  /*1060*/  ISETP.GE.AND P6, PT, R0.reuse, R9, PT ;  /* 0x000000090000720c */ /* 0x040fe20003fc6270 */
[----:B------:R-:W-:Y:S01]  /*1070*/  ULOP3.LUT UR16, UR5, 0x3fff, URZ, 0xc0, !UPT ;  /* 0x00003fff05107892 */ /* 0x000fe2000f8ec03f */
[C---:B------:R-:W-:Y:S01]  /*1080*/  VIADD R9, R3.reuse, 0x19 ;  /* 0x0000001903097836 */ /* 0x040fe20000000000 */
[----:B------:R-:W-:Y:S01]  /*1090*/  UIMAD UR6, UR6, 0x180, UR4 ;  /* 0x00000180060678a4 */ /* 0x000fe2000f8e0204 */
[C---:B-1----:R-:W-:Y:S01]  /*10a0*/  IADD3 R5, R3.reuse, 0x8, RZ ;  /* 0x0000000803057810 */ /* 0x042fe20007ffe0ff */
[----:B------:R-:W-:Y:S01]  /*10b0*/  ULOP3.LUT UR18, UR16, 0x10000, URZ, 0xfc, !UPT ;  /* 0x0001000010127892 */ /* 0x000fe2000f8efc3f */
[C---:B------:R-:W-:Y:S01]  /*10c0*/  ISETP.GE.AND P3, PT, R0.reuse, R13, PT ;  /* 0x0000000d0000720c */ /* 0x040fe20003f66270 */
[----:B------:R-:W-:Y:S01]  /*10d0*/  UMOV UR13, 0xc0000010 ;  /* 0xc0000010000d7882 */ /* 0x000fe20000000000 */
[----:B------:R-:W-:Y:S01]  /*10e0*/  UMOV UR15, 0xc0000010 ;  /* 0xc0000010000f7882 */ /* 0x000fe20000000000 */
[----:B------:R-:W-:Y:S01]  /*10f0*/  UIADD3 UR4, UR6, 0x80, URZ ;  /* 0x0000008006047890 */ /* 0x000fe2000fffe03f */
[C---:B------:R-:W-:Y:S01]  /*1100*/  ISETP.GE.AND P4, PT, R0.reuse, R5, PT ;  /* 0x000000050000720c */ /* 0x040fe20003f86270 */
[----:B------:R-:W-:Y:S01]  /*1110*/  UMOV UR12, UR6 ;  /* 0x00000006000c7c82 */ /* 0x000fe20008000000 */
[----:B------:R-:W-:Y:S01]  /*1120*/  UMOV UR14, UR18 ;  /* 0x00000012000e7c82 */ /* 0x000fe20008000000 */
[----:B------:R-:W-:Y:S01]  /*1130*/  UIADD3 UR10, UR18, 0x200, URZ ;  /* 0x00000200120a7890 */ /* 0x000fe2000fffe03f */
[----:B------:R-:W-:Y:S01]  /*1140*/  HGMMA.64x256x16.F32 R24, gdesc[UR12], RZ, !UPT, gsb0 ;  /* 0x03e000000c1879f0 */ /* 0x000fe2000c0008ff */
[----:B------:R-:W-:Y:S01]  /*1150*/  UMOV UR5, 0xc0000010 ;  /* 0xc000001000057882 */ /* 0x000fe20000000000 */
[----:B------:R-:W-:Y:S01]  /*1160*/  UMOV UR8, UR4 ;  /* 0x0000000400087c82 */ /* 0x000fe20008000000 */
[----:B------:R-:W-:Y:S01]  /*1170*/  UMOV UR9, UR5 ;  /* 0x0000000500097c82 */ /* 0x000fe20008000000 */
[----:B------:R-:W-:Y:S01]  /*1180*/  UMOV UR11, 0xc0000010 ;  /* 0xc0000010000b7882 */ /* 0x000fe20000000000 */
[C---:B------:R-:W-:Y:S01]  /*1190*/  ISETP.GE.AND P2, PT, R0.reuse, R3, PT ;  /* 0x000000030000720c */ /* 0x040fe20003f46270 */
[----:B------:R-:W-:Y:S01]  /*11a0*/  ULDC UR15, c[0x0][0x604] ;  /* 0x00018100000f7ab9 */ /* 0x000fe20000000800 */
[C---:B------:R-:W-:Y:S01]  /*11b0*/  IADD3 R5, R3.reuse, 0x18, RZ ;  /* 0x0000001803057810 */ /* 0x040fe20007ffe0ff */
[----:B------:R-:W-:Y:S01]  /*11c0*/  ULDC UR21, c[0x0][0x604] ;  /* 0x0001810000157ab9 */ /* 0x000fe20000000800 */
[----:B------:R-:W-:Y:S01]  /*11d0*/  IADD3 R11, R3, 0x10, RZ ;  /* 0x00000010030b7810 */ /* 0x000fe20007ffe0ff */
[----:B------:R-:W-:Y:S01]  /*11e0*/  ULDC UR22, c[0x0][0x604] ;  /* 0x0001810000167ab9 */ /* 0x000fe20000000800 */
[C---:B------:R-:W-:Y:S01]  /*11f0*/  IADD3 R2, R0.reuse, 0x8, RZ ;  /* 0x0000000800027810 */ /* 0x040fe20007ffe0ff */
[----:B------:R-:W-:Y:S01]  /*1200*/  ULDC UR14, c[0x0][0x604] ;  /* 0x00018100000e7ab9 */ /* 0x000fe20000000800 */
[----:B------:R-:W-:Y:S01]  /*1210*/  ISETP.GE.AND P5, PT, R0, R11, PT ;  /* 0x0000000b0000720c */ /* 0x000fe20003fa6270 */
[----:B------:R-:W-:Y:S01]  /*1220*/  ULDC UR20, c[0x0][0x604] ;  /* 0x0001810000147ab9 */ /* 0x000fe20000000800 */
[----:B------:R-:W-:Y:S01]  /*1230*/  ULDC UR23, c[0x0][0x604] ;  /* 0x0001810000177ab9 */ /* 0x000fe20000000800 */
[----:B------:R-:W-:-:S04]  /*1240*/  USHF.L.U32 UR7, UR7, 0x3, URZ ;  /* 0x0000000307077899 */ /* 0x000fc8000800063f */
[----:B------:R-:W-:Y:S01]  /*1250*/  ULOP3.LUT UR7, UR7, 0x8, URZ, 0xc, !UPT ;  /* 0x0000000807077892 */ /* 0x000fe2000f8e0c3f */
[----:B------:R-:W-:Y:S02]  /*1260*/  WARPGROUP.DEPBAR.LE gsb0, 0x0 ;  /* 0x00008000000079c5 */ /* 0x000fe40000010000 */
[----:B------:R-:W-:-:S06]  /*1270*/  WARPGROUP.ARRIVE ;  /* 0x00000000000079c5 */ /* 0x000fcc0000000000 */
[----:B------:R-:W-:Y:S01]  /*1280*/  HGMMA.64x256x16.F32 R24, gdesc[UR8], R24, gsb0 ;  /* 0x03e00000081879f0 */ /* 0x000fe20008000818 */
[----:B------:R-:W-:Y:S02]  /*1290*/  UIADD3 UR8, UR6, 0x100, URZ ;  /* 0x0000010006087890 */ /* 0x000fe4000fffe03f */
[----:B------:R-:W-:Y:S01]  /*12a0*/  UIADD3 UR10, UR18, 0x400, URZ ;  /* 0x00000400120a7890 */ /* 0x000fe2000fffe03f */
[----:B------:R-:W-:Y:S01]  /*12b0*/  UMOV UR9, 0xc0000010 ;  /* 0xc000001000097882 */ /* 0x000fe20000000000 */
[----:B------:R-:W-:Y:S01]  /*12c0*/  UMOV UR11, 0xc0000010 ;  /* 0xc0000010000b7882 */ /* 0x000fe20000000000 */
[----:B------:R-:W-:Y:S01]  /*12d0*/  ULDC UR6, c[0x0][0x604] ;  /* 0x0001810000067ab9 */ /* 0x000fe20000000800 */
[----:B------:R-:W-:Y:S02]  /*12e0*/  WARPGROUP.DEPBAR.LE gsb0, 0x0 ;  /* 0x00008000000079c5 */ /* 0x000fe40000010000 */
[----:B------:R-:W-:-:S15]  /*12f0*/  WARPGROUP.ARRIVE ;  /* 0x00000000000079c5 */ /* 0x000fde0000000000 */
[----:B------:R-:W-:-:S04]  /*1300*/  NOP ;  /* 0x0000000000007918 */ /* 0x000fc80000000000 */
[----:B------:R-:W-:Y:S01]  /*1310*/  HGMMA.64x256x16.F32 R24, gdesc[UR8], R24, gsb0 ;  /* 0x03e00000081879f0 */ /* 0x000fe20008000818 */
[----:B------:R-:W-:Y:S01]  /*1320*/  ULDC UR10, c[0x0][0x604] ;  /* 0x00018100000a7ab9 */ /* 0x000fe20000000800 */
[----:B------:R-:W-:Y:S01]  /*1330*/  ULDC UR11, c[0x0][0x604] ;  /* 0x00018100000b7ab9 */ /* 0x000fe20000000800 */
[----:B------:R-:W-:Y:S02]  /*1340*/  WARPGROUP.DEPBAR.LE gsb0, 0x0 ;  /* 0x00008000000079c5 */ /* 0x000fe40000010000 */
[----:B------:R-:W-:Y:S02]  /*1350*/  FSEL R25, R25, -INF , P1 ;  /* 0xff80000019197808 */ /* 0x000fe40000800000 */
[----:B------:R-:W-:Y:S02]  /*1360*/  FSEL R31, R31, -INF , P1 ;  /* 0xff8000001f1f7808 */ /* 0x000fe40000800000 */
[----:B------:R-:W-:Y:S01]  /*1370*/  ISETP.GE.AND P1, PT, R0, R9, PT ;  /* 0x000000090000720c */ /* 0x000fe20003f26270 */
[----:B------:R-:W-:Y:S01]  /*1380*/  VIADD R9, R3, 0x21 ;  /* 0x0000002103097836 */ /* 0x000fe20000000000 */
[----:B------:R-:W-:-:S02]  /*1390*/  FSEL R29, R29, -INF , P6 ;  /* 0xff8000001d1d7808 */ /* 0x000fc40003000000 */
[----:B------:R-:W-:Y:S02]  /*13a0*/  FSEL R35, R35, -INF , P6 ;  /* 0xff80000023237808 */ /* 0x000fe40003000000 */
[----:B------:R-:W-:Y:S01]  /*13b0*/  ISETP.GE.AND P6, PT, R0, R9, PT ;  /* 0x000000090000720c */ /* 0x000fe20003fc6270 */
[----:B------:R-:W-:Y:S01]  /*13c0*/  VIADD R9, R3, 0x29 ;  /* 0x0000002903097836 */ /* 0x000fe20000000000 */
[----:B------:R-:W-:Y:S02]  /*13d0*/  FSEL R33, R33, -INF , P3 ;  /* 0xff80000021217808 */ /* 0x000fe40001800000 */
[----:B------:R-:W-:Y:S02]  /*13e0*/  FSEL R39, R39, -INF , P3 ;  /* 0xff80000027277808 */ /* 0x000fe40001800000 */
[----:B------:R-:W-:Y:S02]  /*13f0*/  FSEL R24, R24, -INF , P2 ;  /* 0xff80000018187808 */ /* 0x000fe40001000000 */
[----:B------:R-:W-:-:S02]  /*1400*/  FSEL R30, R30, -INF , P2 ;  /* 0xff8000001e1e7808 */ /* 0x000fc40001000000 */
[C---:B------:R-:W-:Y:S01]  /*1410*/  ISETP.GE.AND P3, PT, R0.reuse, R9, PT ;  /* 0x000000090000720c */ /* 0x040fe20003f66270 */
[C---:B------:R-:W-:Y:S01]  /*1420*/  VIADD R9, R3.reuse, 0x31 ;  /* 0x0000003103097836 */ /* 0x040fe20000000000 */
[----:B------:R-:W-:Y:S02]  /*1430*/  ISETP.GE.AND P2, PT, R0, R5, PT ;  /* 0x000000050000720c */ /* 0x000fe40003f46270 */
[----:B------:R-:W-:Y:S02]  /*1440*/  IADD3 R5, R3, 0x20, RZ ;  /* 0x0000002003057810 */ /* 0x000fe40007ffe0ff */
[----:B------:R-:W-:Y:S02]  /*1450*/  FSEL R28, R28, -INF , P4 ;  /* 0xff8000001c1c7808 */ /* 0x000fe40002000000 */
[----:B------:R-:W-:Y:S02]  /*1460*/  FSEL R34, R34, -INF , P4 ;  /* 0xff80000022227808 */ /* 0x000fe40002000000 */
[----:B------:R-:W-:-:S02]  /*1470*/  FSEL R37, R37, -INF , P1 ;  /* 0xff80000025257808 */ /* 0x000fc40000800000 */
[----:B------:R-:W-:Y:S02]  /*1480*/  FSEL R43, R43, -INF , P1 ;  /* 0xff8000002b2b7808 */ /* 0x000fe40000800000 */
[C---:B------:R-:W-:Y:S02]  /*1490*/  ISETP.GE.AND P4, PT, R0.reuse, R5, PT ;  /* 0x000000050000720c */ /* 0x040fe40003f86270 */
[----:B------:R-:W-:Y:S01]  /*14a0*/  ISETP.GE.AND P1, PT, R0, R9, PT ;  /* 0x000000090000720c */ /* 0x000fe20003f26270 */
[C---:B------:R-:W-:Y:S01]  /*14b0*/  VIADD R9, R3.reuse, 0x39 ;  /* 0x0000003903097836 */ /* 0x040fe20000000000 */
[----:B------:R-:W-:Y:S02]  /*14c0*/  IADD3 R5, R3, 0x28, RZ ;  /* 0x0000002803057810 */ /* 0x000fe40007ffe0ff */
[----:B------:R-:W-:Y:S02]  /*14d0*/  FSEL R32, R32, -INF , P5 ;  /* 0xff80000020207808 */ /* 0x000fe40002800000 */
[----:B------:R-:W-:-:S02]  /*14e0*/  FSEL R38, R38, -INF , P5 ;  /* 0xff80000026267808 */ /* 0x000fc40002800000 */
[C---:B------:R-:W-:Y:S02]  /*14f0*/  ISETP.GE.AND P5, PT, R0.reuse, R5, PT ;  /* 0x000000050000720c */ /* 0x040fe40003fa6270 */
[----:B------:R-:W-:Y:S02]  /*1500*/  FSEL R41, R41, -INF , P6 ;  /* 0xff80000029297808 */ /* 0x000fe40003000000 */
[----:B------:R-:W-:Y:S02]  /*1510*/  FSEL R47, R47, -INF , P6 ;  /* 0xff8000002f2f7808 */ /* 0x000fe40003000000 */
[C---:B------:R-:W-:Y:S02]  /*1520*/  IADD3 R5, R3.reuse, 0x30, RZ ;  /* 0x0000003003057810 */ /* 0x040fe40007ffe0ff */
[----:B------:R-:W-:Y:S01]  /*1530*/  ISETP.GE.AND P6, PT, R0, R9, PT ;  /* 0x000000090000720c */ /* 0x000fe20003fc6270 */
[----:B------:R-:W-:Y:S01]  /*1540*/  VIADD R9, R3, 0x41 ;  /* 0x0000004103097836 */ /* 0x000fe20000000000 */
[----:B------:R-:W-:-:S02]  /*1550*/  FSEL R36, R36, -INF , P2 ;  /* 0xff80000024247808 */ /* 0x000fc40001000000 */
[----:B------:R-:W-:Y:S02]  /*1560*/  FSEL R42, R42, -INF , P2 ;  /* 0xff8000002a2a7808 */ /* 0x000fe40001000000 */
[C---:B------:R-:W-:Y:S02]  /*1570*/  ISETP.GE.AND P2, PT, R0.reuse, R5, PT ;  /* 0x000000050000720c */ /* 0x040fe40003f46270 */
[----:B------:R-:W-:Y:S02]  /*1580*/  IADD3 R5, R3, 0x38, RZ ;  /* 0x0000003803057810 */ /* 0x000fe40007ffe0ff */
[----:B------:R-:W-:Y:S02]  /*1590*/  FSEL R45, R45, -INF , P3 ;  /* 0xff8000002d2d7808 */ /* 0x000fe40001800000 */
[----:B------:R-:W-:Y:S02]  /*15a0*/  FSEL R51, R51, -INF , P3 ;  /* 0xff80000033337808 */ /* 0x000fe40001800000 */
        /* <DEDUP_REMOVED lines=12> */
[----:B------:R-:W-:Y:S02]  /*1670*/  ISETP.GE.AND P5, PT, R0, R5, PT ;  /* 0x000000050000720c */ /* 0x000fe40003fa6270 */
[----:B------:R-:W-:Y:S02]  /*1680*/  IADD3 R5, R3, 0x48, RZ ;  /* 0x0000004803057810 */ /* 0x000fe40007ffe0ff */
[----:B------:R-:W-:Y:S02]  /*1690*/  FSEL R53, R53, -INF , P6 ;  /* 0xff80000035357808 */ /* 0x000fe40003000000 */
[----:B------:R-:W-:Y:S02]  /*16a0*/  FSEL R59, R59, -INF , P6 ;  /* 0xff8000003b3b7808 */ /* 0x000fe40003000000 */
[----:B------:R-:W-:-:S02]  /*16b0*/  FSEL R48, R48, -INF , P2 ;  /* 0xff80000030307808 */ /* 0x000fc40001000000 */
[----:B------:R-:W-:Y:S02]  /*16c0*/  FSEL R54, R54, -INF , P2 ;  /* 0xff80000036367808 */ /* 0x000fe40001000000 */
[C---:B------:R-:W-:Y:S01]  /*16d0*/  ISETP.GE.AND P6, PT, R0.reuse, R9, PT ;  /* 0x000000090000720c */ /* 0x040fe20003fc6270 */
[C---:B------:R-:W-:Y:S01]  /*16e0*/  VIADD R9, R3.reuse, 0x59 ;  /* 0x0000005903097836 */ /* 0x040fe20000000000 */
[----:B------:R-:W-:Y:S02]  /*16f0*/  ISETP.GE.AND P2, PT, R0, R5, PT ;  /* 0x000000050000720c */ /* 0x000fe40003f46270 */
[----:B------:R-:W-:Y:S02]  /*1700*/  IADD3 R5, R3, 0x50, RZ ;  /* 0x0000005003057810 */ /* 0x000fe40007ffe0ff */
[----:B------:R-:W-:Y:S02]  /*1710*/  FSEL R52, R52, -INF , P4 ;  /* 0xff80000034347808 */ /* 0x000fe40002000000 */
[----:B------:R-:W-:-:S02]  /*1720*/  FSEL R58, R58, -INF , P4 ;  /* 0xff8000003a3a7808 */ /* 0x000fc40002000000 */
[----:B------:R-:W-:Y:S02]  /*1730*/  FSEL R57, R57, -INF , P3 ;  /* 0xff80000039397808 */ /* 0x000fe40001800000 */
[----:B------:R-:W-:Y:S02]  /*1740*/  FSEL R63, R63, -INF , P3 ;  /* 0xff8000003f3f7808 */ /* 0x000fe40001800000 */
[C---:B------:R-:W-:Y:S02]  /*1750*/  ISETP.GE.AND P4, PT, R0.reuse, R5, PT ;  /* 0x000000050000720c */ /* 0x040fe40003f86270 */
[----:B------:R-:W-:Y:S01]  /*1760*/  ISETP.GE.AND P3, PT, R0, R9, PT ;  /* 0x000000090000720c */ /* 0x000fe20003f66270 */
[C---:B------:R-:W-:Y:S01]  /*1770*/  VIADD R9, R3.reuse, 0x61 ;  /* 0x0000006103097836 */ /* 0x040fe20000000000 */
[----:B------:R-:W-:Y:S02]  /*1780*/  IADD3 R5, R3, 0x58, RZ ;  /* 0x0000005803057810 */ /* 0x000fe40007ffe0ff */
[----:B------:R-:W-:-:S02]  /*1790*/  FSEL R56, R56, -INF , P5 ;  /* 0xff80000038387808 */ /* 0x000fc40002800000 */
[----:B------:R-:W-:Y:S02]  /*17a0*/  FSEL R62, R62, -INF , P5 ;  /* 0xff8000003e3e7808 */ /* 0x000fe40002800000 */
[C---:B------:R-:W-:Y:S02]  /*17b0*/  ISETP.GE.AND P5, PT, R0.reuse, R5, PT ;  /* 0x000000050000720c */ /* 0x040fe40003fa6270 */
[----:B------:R-:W-:Y:S02]  /*17c0*/  FSEL R61, R61, -INF , P1 ;  /* 0xff8000003d3d7808 */ /* 0x000fe40000800000 */
[----:B------:R-:W-:Y:S02]  /*17d0*/  FSEL R67, R67, -INF , P1 ;  /* 0xff80000043437808 */ /* 0x000fe40000800000 */
[----:B------:R-:W-:Y:S01]  /*17e0*/  ISETP.GE.AND P1, PT, R0, R9, PT ;  /* 0x000000090000720c */ /* 0x000fe20003f26270 */
[----:B------:R-:W-:Y:S01]  /*17f0*/  VIADD R9, R3, 0x69 ;  /* 0x0000006903097836 */ /* 0x000fe20000000000 */
[----:B------:R-:W-:-:S02]  /*1800*/  FSEL R68, R68, -INF , P5 ;  /* 0xff80000044447808 */ /* 0x000fc40002800000 */
[----:B------:R-:W-:Y:S02]  /*1810*/  FSEL R74, R74, -INF , P5 ;  /* 0xff8000004a4a7808 */ /* 0x000fe40002800000 */
[----:B------:R-:W-:Y:S02]  /*1820*/  FSEL R69, R69, -INF , P3 ;  /* 0xff80000045457808 */ /* 0x000fe40001800000 */
[----:B------:R-:W-:Y:S02]  /*1830*/  FSEL R75, R75, -INF , P3 ;  /* 0xff8000004b4b7808 */ /* 0x000fe40001800000 */
[CC--:B------:R-:W-:Y:S02]  /*1840*/  ISETP.GE.AND P5, PT, R2.reuse, R3.reuse, PT ;  /* 0x000000030200720c */ /* 0x0c0fe40003fa6270 */
[----:B------:R-:W-:Y:S02]  /*1850*/  ISETP.GT.AND P3, PT, R2, R3, PT ;  /* 0x000000030200720c */ /* 0x000fe40003f64270 */
[----:B------:R-:W-:-:S02]  /*1860*/  FSEL R65, R65, -INF , P6 ;  /* 0xff80000041417808 */ /* 0x000fc40003000000 */
[----:B------:R-:W-:Y:S02]  /*1870*/  FSEL R71, R71, -INF , P6 ;  /* 0xff80000047477808 */ /* 0x000fe40003000000 */
[----:B------:R-:W-:Y:S02]  /*1880*/  ISETP.GE.AND P6, PT, R0, R9, PT ;  /* 0x000000090000720c */ /* 0x000fe40003fc6270 */
[----:B------:R-:W-:Y:S02]  /*1890*/  IADD3 R9, R3, 0x71, RZ ;  /* 0x0000007103097810 */ /* 0x000fe40007ffe0ff */
[----:B------:R-:W-:Y:S02]  /*18a0*/  FSEL R26, R26, -INF , P5 ;  /* 0xff8000001a1a7808 */ /* 0x000fe40002800000 */
[----:B------:R-:W-:Y:S02]  /*18b0*/  FSEL R27, R27, -INF , P3 ;  /* 0xff8000001b1b7808 */ /* 0x000fe40001800000 */
[----:B------:R-:W-:-:S02]  /*18c0*/  ISETP.GE.AND P3, PT, R0, R9, PT ;  /* 0x000000090000720c */ /* 0x000fc40003f66270 */
[----:B------:R-:W-:Y:S02]  /*18d0*/  FMNMX R9, R26, R27, !PT ;  /* 0x0000001b1a097209 */ /* 0x000fe40007800000 */
[----:B------:R-:W-:Y:S02]  /*18e0*/  IADD3 R5, R3, 0x60, RZ ;  /* 0x0000006003057810 */ /* 0x000fe40007ffe0ff */
[----:B------:R-:W-:Y:S02]  /*18f0*/  FMNMX R6, R30, R9, !PT ;  /* 0x000000091e067209 */ /* 0x000fe40007800000 */
[----:B------:R-:W-:Y:S02]  /*1900*/  FSEL R60, R60, -INF , P2 ;  /* 0xff8000003c3c7808 */ /* 0x000fe40001000000 */
[----:B------:R-:W-:Y:S02]  /*1910*/  FMNMX R9, R31, R6, !PT ;  /* 0x000000061f097209 */ /* 0x000fe40007800000 */
[----:B------:R-:W-:-:S02]  /*1920*/  FSEL R66, R66, -INF , P2 ;  /* 0xff80000042427808 */ /* 0x000fc40001000000 */
[----:B------:R-:W-:Y:S02]  /*1930*/  FMNMX R6, R34, R9, !PT ;  /* 0x0000000922067209 */ /* 0x000fe40007800000 */
[----:B------:R-:W-:Y:S02]  /*1940*/  ISETP.GE.AND P2, PT, R0, R5, PT ;  /* 0x000000050000720c */ /* 0x000fe40003f46270 */
[----:B------:R-:W-:Y:S02]  /*1950*/  FMNMX R9, R35, R6, !PT ;  /* 0x0000000623097209 */ /* 0x000fe40007800000 */
[----:B------:R-:W-:Y:S02]  /*1960*/  IADD3 R5, R3, 0x68, RZ ;  /* 0x0000006803057810 */ /* 0x000fe40007ffe0ff */
[----:B------:R-:W-:Y:S02]  /*1970*/  FMNMX R6, R38, R9, !PT ;  /* 0x0000000926067209 */ /* 0x000fe40007800000 */
[----:B------:R-:W-:-:S02]  /*1980*/  FSEL R64, R64, -INF , P4 ;  /* 0xff80000040407808 */ /* 0x000fc40002000000 */
[----:B------:R-:W-:Y:S02]  /*1990*/  FMNMX R9, R39, R6, !PT ;  /* 0x0000000627097209 */ /* 0x000fe40007800000 */
[----:B------:R-:W-:Y:S02]  /*19a0*/  FSEL R70, R70, -INF , P4 ;  /* 0xff80000046467808 */ /* 0x000fe40002000000 */
[----:B------:R-:W-:Y:S02]  /*19b0*/  FMNMX R6, R42, R9, !PT ;  /* 0x000000092a067209 */ /* 0x000fe40007800000 */
[----:B------:R-:W-:Y:S01]  /*19c0*/  ISETP.GE.AND P4, PT, R0, R5, PT ;  /* 0x000000050000720c */ /* 0x000fe20003f86270 */
[----:B------:R-:W-:Y:S01]  /*19d0*/  VIADD R5, R3, 0x70 ;  /* 0x0000007003057836 */ /* 0x000fe20000000000 */
[----:B------:R-:W-:Y:S02]  /*19e0*/  FMNMX R9, R43, R6, !PT ;  /* 0x000000062b097209 */ /* 0x000fe40007800000 */
[----:B------:R-:W-:-:S02]  /*19f0*/  FSEL R72, R72, -INF , P2 ;  /* 0xff80000048487808 */ /* 0x000fc40001000000 */
[----:B------:R-:W-:Y:S02]  /*1a00*/  FMNMX R6, R46, R9, !PT ;  /* 0x000000092e067209 */ /* 0x000fe40007800000 */
[----:B------:R-:W-:Y:S01]  /*1a10*/  ISETP.GE.AND P5, PT, R0, R5, PT ;  /* 0x000000050000720c */ /* 0x000fe20003fa6270 */
[----:B------:R-:W-:Y:S01]  /*1a20*/  VIADD R5, R3, 0x78 ;  /* 0x0000007803057836 */ /* 0x000fe20000000000 */
[----:B------:R-:W-:Y:S02]  /*1a30*/  FMNMX R9, R47, R6, !PT ;  /* 0x000000062f097209 */ /* 0x000fe40007800000 */
[----:B------:R-:W-:Y:S02]  /*1a40*/  FSEL R78, R78, -INF , P2 ;  /* 0xff8000004e4e7808 */ /* 0x000fe40001000000 */
[----:B------:R-:W-:Y:S02]  /*1a50*/  FMNMX R6, R50, R9, !PT ;  /* 0x0000000932067209 */ /* 0x000fe40007800000 */
[----:B------:R-:W-:-:S02]  /*1a60*/  FMNMX R9, R24, R25, !PT ;  /* 0x0000001918097209 */ /* 0x000fc40007800000 */
[----:B------:R-:W-:Y:S02]  /*1a70*/  FMNMX R11, R51, R6, !PT ;  /* 0x00000006330b7209 */ /* 0x000fe40007800000 */
[----:B------:R-:W-:Y:S02]  /*1a80*/  FMNMX R6, R28, R9, !PT ;  /* 0x000000091c067209 */ /* 0x000fe40007800000 */
[----:B------:R-:W-:Y:S02]  /*1a90*/  FMNMX R8, R54, R11, !PT ;  /* 0x0000000b36087209 */ /* 0x000fe40007800000 */
[----:B------:R-:W-:Y:S02]  /*1aa0*/  FMNMX R9, R29, R6, !PT ;  /* 0x000000061d097209 */ /* 0x000fe40007800000 */
[----:B------:R-:W-:Y:S02]  /*1ab0*/  FMNMX R11, R55, R8, !PT ;  /* 0x00000008370b7209 */ /* 0x000fe40007800000 */
[----:B------:R-:W-:-:S02]  /*1ac0*/  FMNMX R6, R32, R9, !PT ;  /* 0x0000000920067209 */ /* 0x000fc40007800000 */
[----:B------:R-:W-:Y:S02]  /*1ad0*/  FMNMX R8, R58, R11, !PT ;  /* 0x0000000b3a087209 */ /* 0x000fe40007800000 */
[----:B------:R-:W-:Y:S02]  /*1ae0*/  FMNMX R9, R33, R6, !PT ;  /* 0x0000000621097209 */ /* 0x000fe40007800000 */
[----:B------:R-:W-:Y:S02]  /*1af0*/  FMNMX R11, R59, R8, !PT ;  /* 0x000000083b0b7209 */ /* 0x000fe40007800000 */
[----:B------:R-:W-:Y:S02]  /*1b00*/  ISETP.GE.AND P2, PT, R0, R5, PT ;  /* 0x000000050000720c */ /* 0x000fe40003f46270 */
[----:B------:R-:W-:Y:S02]  /*1b10*/  FMNMX R8, R62, R11, !PT ;  /* 0x0000000b3e087209 */ /* 0x000fe40007800000 */
[----:B------:R-:W-:-:S02]  /*1b20*/  IADD3 R5, R3, 0x79, RZ ;  /* 0x0000007903057810 */ /* 0x000fc40007ffe0ff */
[----:B------:R-:W-:Y:S02]  /*1b30*/  FMNMX R6, R36, R9, !PT ;  /* 0x0000000924067209 */ /* 0x000fe40007800000 */
[----:B------:R-:W-:Y:S02]  /*1b40*/  FMNMX R11, R63, R8, !PT ;  /* 0x000000083f0b7209 */ /* 0x000fe40007800000 */
[----:B------:R-:W-:Y:S02]  /*1b50*/  FSEL R73, R73, -INF , P1 ;  /* 0xff80000049497808 */ /* 0x000fe40000800000 */
[----:B------:R-:W-:Y:S02]  /*1b60*/  FSEL R79, R79, -INF , P1 ;  /* 0xff8000004f4f7808 */ /* 0x000fe40000800000 */
[----:B------:R-:W-:Y:S01]  /*1b70*/  ISETP.GE.AND P1, PT, R0, R5, PT ;  /* 0x000000050000720c */ /* 0x000fe20003f26270 */
[----:B------:R-:W-:Y:S01]  /*1b80*/  VIADD R5, R3, 0x80 ;  /* 0x0000008003057836 */ /* 0x000fe20000000000 */
[----:B------:R-:W-:-:S02]  /*1b90*/  FMNMX R9, R37, R6, !PT ;  /* 0x0000000625097209 */ /* 0x000fc40007800000 */
[----:B------:R-:W-:Y:S02]  /*1ba0*/  FMNMX R8, R66, R11, !PT ;  /* 0x0000000b42087209 */ /* 0x000fe40007800000 */
[----:B------:R-:W-:Y:S02]  /*1bb0*/  FMNMX R6, R40, R9, !PT ;  /* 0x0000000928067209 */ /* 0x000fe40007800000 */
[----:B------:R-:W-:Y:S02]  /*1bc0*/  FSEL R76, R76, -INF , P4 ;  /* 0xff8000004c4c7808 */ /* 0x000fe40002000000 */
[----:B------:R-:W-:Y:S02]  /*1bd0*/  FSEL R82, R82, -INF , P4 ;  /* 0xff80000052527808 */ /* 0x000fe40002000000 */
[----:B------:R-:W-:Y:S02]  /*1be0*/  FMNMX R11, R67, R8, !PT ;  /* 0x00000008430b7209 */ /* 0x000fe40007800000 */
[----:B------:R-:W-:-:S02]  /*1bf0*/  ISETP.GE.AND P4, PT, R0, R5, PT ;  /* 0x000000050000720c */ /* 0x000fc40003f86270 */
[----:B------:R-:W-:Y:S02]  /*1c00*/  IADD3 R5, R3, 0x81, RZ ;  /* 0x0000008103057810 */ /* 0x000fe40007ffe0ff */
        /* <DEDUP_REMOVED lines=8> */
[----:B------:R-:W-:Y:S02]  /*1c90*/  FSEL R80, R80, -INF , P5 ;  /* 0xff80000050507808 */ /* 0x000fe40002800000 */
[----:B------:R-:W-:Y:S02]  /*1ca0*/  FSEL R86, R86, -INF , P5 ;  /* 0xff80000056567808 */ /* 0x000fe40002800000 */
[----:B------:R-:W-:Y:S02]  /*1cb0*/  FMNMX R9, R45, R6, !PT ;  /* 0x000000062d097209 */ /* 0x000fe40007800000 */
[----:B------:R-:W-:Y:S02]  /*1cc0*/  ISETP.GE.AND P5, PT, R0, R5, PT ;  /* 0x000000050000720c */ /* 0x000fe40003fa6270 */
[----:B------:R-:W-:-:S02]  /*1cd0*/  FMNMX R8, R74, R11, !PT ;  /* 0x0000000b4a087209 */ /* 0x000fc40007800000 */
[----:B------:R-:W-:Y:S02]  /*1ce0*/  IADD3 R5, R3, 0x89, RZ ;  /* 0x0000008903057810 */ /* 0x000fe40007ffe0ff */
[----:B------:R-:W-:Y:S02]  /*1cf0*/  FMNMX R6, R48, R9, !PT ;  /* 0x0000000930067209 */ /* 0x000fe40007800000 */
[----:B------:R-:W-:Y:S02]  /*1d00*/  FSEL R81, R81, -INF , P3 ;  /* 0xff80000051517808 */ /* 0x000fe40001800000 */
[----:B------:R-:W-:Y:S02]  /*1d10*/  FSEL R87, R87, -INF , P3 ;  /* 0xff80000057577808 */ /* 0x000fe40001800000 */
[----:B------:R-:W-:Y:S02]  /*1d20*/  FMNMX R11, R75, R8, !PT ;  /* 0x000000084b0b7209 */ /* 0x000fe40007800000 */
[----:B------:R-:W-:Y:S01]  /*1d30*/  ISETP.GE.AND P3, PT, R0, R5, PT ;  /* 0x000000050000720c */ /* 0x000fe20003f66270 */
[----:B------:R-:W-:Y:S01]  /*1d40*/  VIADD R5, R3, 0x90 ;  /* 0x0000009003057836 */ /* 0x000fe20000000000 */
[----:B------:R-:W-:-:S02]  /*1d50*/  FMNMX R9, R49, R6, !PT ;  /* 0x0000000631097209 */ /* 0x000fc40007800000 */
[----:B------:R-:W-:Y:S02]  /*1d60*/  FMNMX R8, R78, R11, !PT ;  /* 0x0000000b4e087209 */ /* 0x000fe40007800000 */
[----:B------:R-:W-:Y:S02]  /*1d70*/  FSEL R84, R84, -INF , P2 ;  /* 0xff80000054547808 */ /* 0x000fe40001000000 */
[----:B------:R-:W-:Y:S02]  /*1d80*/  FSEL R90, R90, -INF , P2 ;  /* 0xff8000005a5a7808 */ /* 0x000fe40001000000 */
[----:B------:R-:W-:Y:S02]  /*1d90*/  ISETP.GE.AND P2, PT, R0, R5, PT ;  /* 0x000000050000720c */ /* 0x000fe40003f46270 */
[----:B------:R-:W-:Y:S02]  /*1da0*/  FMNMX R6, R52, R9, !PT ;  /* 0x0000000934067209 */ /* 0x000fe40007800000 */
[----:B------:R-:W-:-:S02]  /*1db0*/  IADD3 R5, R3, 0x91, RZ ;  /* 0x0000009103057810 */ /* 0x000fc40007ffe0ff */
        /* <DEDUP_REMOVED lines=8> */
[----:B------:R-:W-:Y:S02]  /*1e40*/  FMNMX R11, R83, R8, !PT ;  /* 0x00000008530b7209 */ /* 0x000fe40007800000 */
[----:B------:R-:W-:Y:S02]  /*1e50*/  FSEL R88, R88, -INF , P4 ;  /* 0xff80000058587808 */ /* 0x000fe40002000000 */
[----:B------:R-:W-:Y:S02]  /*1e60*/  FSEL R94, R94, -INF , P4 ;  /* 0xff8000005e5e7808 */ /* 0x000fe40002000000 */
[----:B------:R-:W-:Y:S02]  /*1e70*/  ISETP.GE.AND P4, PT, R0, R5, PT ;  /* 0x000000050000720c */ /* 0x000fe40003f86270 */
        /* <DEDUP_REMOVED lines=70> */
[----:B------:R-:W-:Y:S02]  /*22e0*/  FSEL R115, R115, -INF , P1 ;  /* 0xff80000073737808 */ /* 0x000fe40000800000 */
[----:B------:R-:W-:Y:S02]  /*22f0*/  FMNMX R8, R114, R11, !PT ;  /* 0x0000000b72087209 */ /* 0x000fe40007800000 */
[----:B------:R-:W-:Y:S02]  /*2300*/  FSEL R109, R109, -INF , P1 ;  /* 0xff8000006d6d7808 */ /* 0x000fe40000800000 */
[----:B------:R-:W-:Y:S01]  /*2310*/  ISETP.GE.AND P1, PT, R0, R5, PT ;  /* 0x000000050000720c */ /* 0x000fe20003f26270 */
[----:B------:R-:W-:Y:S01]  /*2320*/  VIADD R5, R3, 0xc8 ;  /* 0x000000c803057836 */ /* 0x000fe20000000000 */
[----:B------:R-:W-:-:S02]  /*2330*/  FMNMX R6, R88, R9, !PT ;  /* 0x0000000958067209 */ /* 0x000fc40007800000 */
[----:B------:R-:W-:Y:S02]  /*2340*/  FSEL R118, R118, -INF , P4 ;  /* 0xff80000076767808 */ /* 0x000fe40002000000 */
[----:B------:R-:W-:Y:S02]  /*2350*/  FMNMX R11, R115, R8, !PT ;  /* 0x00000008730b7209 */ /* 0x000fe40007800000 */
[----:B------:R-:W-:Y:S02]  /*2360*/  FSEL R112, R112, -INF , P4 ;  /* 0xff80000070707808 */ /* 0x000fe40002000000 */
[----:B------:R-:W-:Y:S02]  /*2370*/  FMNMX R9, R89, R6, !PT ;  /* 0x0000000659097209 */ /* 0x000fe40007800000 */
[----:B------:R-:W-:Y:S02]  /*2380*/  ISETP.GE.AND P4, PT, R0, R5, PT ;  /* 0x000000050000720c */ /* 0x000fe40003f86270 */
[----:B------:R-:W-:-:S02]  /*2390*/  FSEL R119, R119, -INF , P6 ;  /* 0xff80000077777808 */ /* 0x000fc40003000000 */
[----:B------:R-:W-:Y:S02]  /*23a0*/  FMNMX R8, R118, R11, !PT ;  /* 0x0000000b76087209 */ /* 0x000fe40007800000 */
[----:B------:R-:W-:Y:S02]  /*23b0*/  IADD3 R5, R3, 0xc9, RZ ;  /* 0x000000c903057810 */ /* 0x000fe40007ffe0ff */
[----:B------:R-:W-:Y:S02]  /*23c0*/  FMNMX R6, R92, R9, !PT ;  /* 0x000000095c067209 */ /* 0x000fe40007800000 */
[----:B------:R-:W-:Y:S02]  /*23d0*/  FSEL R113, R113, -INF , P6 ;  /* 0xff80000071717808 */ /* 0x000fe40003000000 */
[----:B------:R-:W-:Y:S02]  /*23e0*/  FSEL R122, R122, -INF , P5 ;  /* 0xff8000007a7a7808 */ /* 0x000fe40002800000 */
[----:B------:R-:W-:-:S02]  /*23f0*/  FMNMX R11, R119, R8, !PT ;  /* 0x00000008770b7209 */ /* 0x000fc40007800000 */
[----:B------:R-:W-:Y:S01]  /*2400*/  ISETP.GE.AND P6, PT, R0, R5, PT ;  /* 0x000000050000720c */ /* 0x000fe20003fc6270 */
[----:B------:R-:W-:Y:S01]  /*2410*/  VIADD R5, R3, 0xd0 ;  /* 0x000000d003057836 */ /* 0x000fe20000000000 */
[----:B------:R-:W-:Y:S02]  /*2420*/  FMNMX R9, R93, R6, !PT ;  /* 0x000000065d097209 */ /* 0x000fe40007800000 */
[----:B------:R-:W-:Y:S02]  /*2430*/  FSEL R123, R123, -INF , P3 ;  /* 0xff8000007b7b7808 */ /* 0x000fe40001800000 */
[----:B------:R-:W-:Y:S02]  /*2440*/  FMNMX R8, R122, R11, !PT ;  /* 0x0000000b7a087209 */ /* 0x000fe40007800000 */
[----:B------:R-:W-:Y:S02]  /*2450*/  FSEL R116, R116, -INF , P5 ;  /* 0xff80000074747808 */ /* 0x000fe40002800000 */
[----:B------:R-:W-:-:S02]  /*2460*/  ISETP.GE.AND P5, PT, R0, R5, PT ;  /* 0x000000050000720c */ /* 0x000fc40003fa6270 */
[----:B------:R-:W-:Y:S02]  /*2470*/  FMNMX R6, R96, R9, !PT ;  /* 0x0000000960067209 */ /* 0x000fe40007800000 */
[----:B------:R-:W-:Y:S02]  /*2480*/  IADD3 R5, R3, 0xd1, RZ ;  /* 0x000000d103057810 */ /* 0x000fe40007ffe0ff */
[----:B------:R-:W-:Y:S02]  /*2490*/  FSEL R126, R126, -INF , P2 ;  /* 0xff8000007e7e7808 */ /* 0x000fe40001000000 */
[----:B------:R-:W-:Y:S02]  /*24a0*/  FMNMX R11, R123, R8, !PT ;  /* 0x000000087b0b7209 */ /* 0x000fe40007800000 */
[----:B------:R-:W-:Y:S02]  /*24b0*/  FSEL R117, R117, -INF , P3 ;  /* 0xff80000075757808 */ /* 0x000fe40001800000 */
[----:B------:R-:W-:-:S02]  /*24c0*/  FMNMX R9, R97, R6, !PT ;  /* 0x0000000661097209 */ /* 0x000fc40007800000 */
[----:B------:R-:W-:Y:S01]  /*24d0*/  ISETP.GE.AND P3, PT, R0, R5, PT ;  /* 0x000000050000720c */ /* 0x000fe20003f66270 */
[----:B------:R-:W-:Y:S01]  /*24e0*/  VIADD R5, R3, 0xd8 ;  /* 0x000000d803057836 */ /* 0x000fe20000000000 */
[----:B------:R-:W-:Y:S02]  /*24f0*/  FSEL R127, R127, -INF , P1 ;  /* 0xff8000007f7f7808 */ /* 0x000fe40000800000 */
[----:B------:R-:W-:Y:S02]  /*2500*/  FMNMX R8, R126, R11, !PT ;  /* 0x0000000b7e087209 */ /* 0x000fe40007800000 */
[----:B------:R-:W-:Y:S02]  /*2510*/  FMNMX R6, R100, R9, !PT ;  /* 0x0000000964067209 */ /* 0x000fe40007800000 */
[----:B------:R-:W-:Y:S02]  /*2520*/  FSEL R130, R130, -INF , P4 ;  /* 0xff80000082827808 */ /* 0x000fe40002000000 */
[----:B------:R-:W-:-:S02]  /*2530*/  FMNMX R11, R127, R8, !PT ;  /* 0x000000087f0b7209 */ /* 0x000fc40007800000 */
[----:B------:R-:W-:Y:S02]  /*2540*/  FSEL R120, R120, -INF , P2 ;  /* 0xff80000078787808 */ /* 0x000fe40001000000 */
[----:B------:R-:W-:Y:S02]  /*2550*/  ISETP.GE.AND P2, PT, R0, R5, PT ;  /* 0x000000050000720c */ /* 0x000fe40003f46270 */
[----:B------:R-:W-:Y:S02]  /*2560*/  IADD3 R5, R3, 0xd9, RZ ;  /* 0x000000d903057810 */ /* 0x000fe40007ffe0ff */
[----:B------:R-:W-:Y:S02]  /*2570*/  FMNMX R9, R101, R6, !PT ;  /* 0x0000000665097209 */ /* 0x000fe40007800000 */
[----:B------:R-:W-:Y:S02]  /*2580*/  FSEL R131, R131, -INF , P6 ;  /* 0xff80000083837808 */ /* 0x000fe40003000000 */
[----:B------:R-:W-:-:S02]  /*2590*/  FMNMX R8, R130, R11, !PT ;  /* 0x0000000b82087209 */ /* 0x000fc40007800000 */
[----:B------:R-:W-:Y:S02]  /*25a0*/  FSEL R121, R121, -INF , P1 ;  /* 0xff80000079797808 */ /* 0x000fe40000800000 */
[----:B------:R-:W-:Y:S01]  /*25b0*/  ISETP.GE.AND P1, PT, R0, R5, PT ;  /* 0x000000050000720c */ /* 0x000fe20003f26270 */
[----:B------:R-:W-:Y:S01]  /*25c0*/  VIADD R5, R3, 0xe0 ;  /* 0x000000e003057836 */ /* 0x000fe20000000000 */
[----:B------:R-:W-:Y:S02]  /*25d0*/  FMNMX R6, R104, R9, !PT ;  /* 0x0000000968067209 */ /* 0x000fe40007800000 */
[----:B------:R-:W-:Y:S02]  /*25e0*/  FSEL R134, R134, -INF , P5 ;  /* 0xff80000086867808 */ /* 0x000fe40002800000 */
[----:B------:R-:W-:Y:S02]  /*25f0*/  FMNMX R11, R131, R8, !PT ;  /* 0x00000008830b7209 */ /* 0x000fe40007800000 */
[----:B------:R-:W-:-:S02]  /*2600*/  FMNMX R9, R105, R6, !PT ;  /* 0x0000000669097209 */ /* 0x000fc40007800000 */
[----:B------:R-:W-:Y:S02]  /*2610*/  FSEL R124, R124, -INF , P4 ;  /* 0xff8000007c7c7808 */ /* 0x000fe40002000000 */
[----:B------:R-:W-:Y:S02]  /*2620*/  FSEL R135, R135, -INF , P3 ;  /* 0xff80000087877808 */ /* 0x000fe40001800000 */
[----:B------:R-:W-:Y:S02]  /*2630*/  FMNMX R8, R134, R11, !PT ;  /* 0x0000000b86087209 */ /* 0x000fe40007800000 */
[----:B------:R-:W-:Y:S02]  /*2640*/  ISETP.GE.AND P4, PT, R0, R5, PT ;  /* 0x000000050000720c */ /* 0x000fe40003f86270 */
[----:B------:R-:W-:Y:S02]  /*2650*/  IADD3 R5, R3, 0xe1, RZ ;  /* 0x000000e103057810 */ /* 0x000fe40007ffe0ff */
[----:B------:R-:W-:-:S02]  /*2660*/  FMNMX R6, R108, R9, !PT ;  /* 0x000000096c067209 */ /* 0x000fc40007800000 */
[----:B------:R-:W-:Y:S02]  /*2670*/  FSEL R138, R138, -INF , P2 ;  /* 0xff8000008a8a7808 */ /* 0x000fe40001000000 */
[----:B------:R-:W-:Y:S02]  /*2680*/  FMNMX R11, R135, R8, !PT ;  /* 0x00000008870b7209 */ /* 0x000fe40007800000 */
[----:B------:R-:W-:Y:S02]  /*2690*/  FSEL R125, R125, -INF , P6 ;  /* 0xff8000007d7d7808 */ /* 0x000fe40003000000 */
[----:B------:R-:W-:Y:S01]  /*26a0*/  ISETP.GE.AND P6, PT, R0, R5, PT ;  /* 0x000000050000720c */ /* 0x000fe20003fc6270 */
[----:B------:R-:W-:Y:S01]  /*26b0*/  VIADD R5, R3, 0xe8 ;  /* 0x000000e803057836 */ /* 0x000fe20000000000 */
[----:B------:R-:W-:Y:S02]  /*26c0*/  FMNMX R9, R109, R6, !PT ;  /* 0x000000066d097209 */ /* 0x000fe40007800000 */
[----:B------:R-:W-:-:S02]  /*26d0*/  FSEL R139, R139, -INF , P1 ;  /* 0xff8000008b8b7808 */ /* 0x000fc40000800000 */
[----:B------:R-:W-:Y:S02]  /*26e0*/  FMNMX R8, R138, R11, !PT ;  /* 0x0000000b8a087209 */ /* 0x000fe40007800000 */
[----:B------:R-:W-:Y:S02]  /*26f0*/  FSEL R128, R128, -INF , P5 ;  /* 0xff80000080807808 */ /* 0x000fe40002800000 */
[----:B------:R-:W-:Y:S02]  /*2700*/  FMNMX R6, R112, R9, !PT ;  /* 0x0000000970067209 */ /* 0x000fe40007800000 */
[----:B------:R-:W-:Y:S02]  /*2710*/  ISETP.GE.AND P5, PT, R0, R5, PT ;  /* 0x000000050000720c */ /* 0x000fe40003fa6270 */
[----:B------:R-:W-:Y:S02]  /*2720*/  FSEL R142, R142, -INF , P4 ;  /* 0xff8000008e8e7808 */ /* 0x000fe40002000000 */
        /* <DEDUP_REMOVED lines=9> */
[----:B------:R-:W-:Y:S02]  /*27c0*/  FSEL R146, R146, -INF , P5 ;  /* 0xff80000092927808 */ /* 0x000fe40002800000 */
[----:B------:R-:W-:Y:S02]  /*27d0*/  FMNMX R11, R143, R8, !PT ;  /* 0x000000088f0b7209 */ /* 0x000fe40007800000 */
[----:B------:R-:W-:Y:S02]  /*27e0*/  FSEL R132, R132, -INF , P2 ;  /* 0xff80000084847808 */ /* 0x000fe40001000000 */
[----:B------:R-:W-:Y:S02]  /*27f0*/  ISETP.GE.AND P2, PT, R0, R5, PT ;  /* 0x000000050000720c */ /* 0x000fe40003f46270 */
[----:B------:R-:W-:Y:S02]  /*2800*/  FMNMX R9, R117, R6, !PT ;  /* 0x0000000675097209 */ /* 0x000fe40007800000 */
[----:B------:R-:W-:-:S02]  /*2810*/  IADD3 R5, R3, 0xf1, RZ ;  /* 0x000000f103057810 */ /* 0x000fc40007ffe0ff */
[----:B------:R-:W-:Y:S02]  /*2820*/  FSEL R147, R147, -INF , P3 ;  /* 0xff80000093937808 */ /* 0x000fe40001800000 */
[----:B------:R-:W-:Y:S02]  /*2830*/  FMNMX R8, R146, R11, !PT ;  /* 0x0000000b92087209 */ /* 0x000fe40007800000 */
[----:B------:R-:W-:Y:S02]  /*2840*/  FSEL R133, R133, -INF , P1 ;  /* 0xff80000085857808 */ /* 0x000fe40000800000 */
[----:B------:R-:W-:Y:S02]  /*2850*/  FMNMX R6, R120, R9, !PT ;  /* 0x0000000978067209 */ /* 0x000fe40007800000 */
[----:B------:R-:W-:Y:S02]  /*2860*/  ISETP.GE.AND P1, PT, R0, R5, PT ;  /* 0x000000050000720c */ /* 0x000fe40003f26270 */
[----:B------:R-:W-:-:S02]  /*2870*/  FSEL R150, R150, -INF , P2 ;  /* 0xff80000096967808 */ /* 0x000fc40001000000 */
[----:B------:R-:W-:Y:S02]  /*2880*/  FMNMX R9, R147, R8, !PT ;  /* 0x0000000893097209 */ /* 0x000fe40007800000 */
[----:B------:R-:W-:Y:S02]  /*2890*/  FSEL R151, R151, -INF , P1 ;  /* 0xff80000097977808 */ /* 0x000fe40000800000 */
[----:B------:R-:W-:Y:S02]  /*28a0*/  FMNMX R8, R150, R9, !PT ;  /* 0x0000000996087209 */ /* 0x000fe40007800000 */
[----:B------:R-:W-:Y:S02]  /*28b0*/  FMNMX R5, R121, R6, !PT ;  /* 0x0000000679057209 */ /* 0x000fe40007800000 */
[----:B------:R-:W-:Y:S02]  /*28c0*/  FMNMX R8, R151, R8, !PT ;  /* 0x0000000897087209 */ /* 0x000fe40007800000 */
[----:B------:R-:W-:-:S02]  /*28d0*/  FMNMX R6, R124, R5, !PT ;  /* 0x000000057c067209 */ /* 0x000fc40007800000 */
[----:B------:R-:W-:Y:S01]  /*28e0*/  FSEL R136, R136, -INF , P4 ;  /* 0xff80000088887808 */ /* 0x000fe20002000000 */
[----:B------:R-:W1:Y:S01]  /*28f0*/  SHFL.BFLY PT, R9, R8, 0x1, 0x1f ;  /* 0x0c201f0008097f89 */ /* 0x000e6200000e0000 */
[----:B------:R-:W-:Y:S02]  /*2900*/  FMNMX R5, R125, R6, !PT ;  /* 0x000000067d057209 */ /* 0x000fe40007800000 */
[----:B------:R-:W-:Y:S02]  /*2910*/  FSEL R137, R137, -INF , P6 ;  /* 0xff80000089897808 */ /* 0x000fe40003000000 */
[----:B------:R-:W-:Y:S02]  /*2920*/  FMNMX R6, R128, R5, !PT ;  /* 0x0000000580067209 */ /* 0x000fe40007800000 */
[----:B------:R-:W-:Y:S02]  /*2930*/  FSEL R140, R140, -INF , P5 ;  /* 0xff8000008c8c7808 */ /* 0x000fe40002800000 */
[----:B------:R-:W-:-:S02]  /*2940*/  FMNMX R5, R129, R6, !PT ;  /* 0x0000000681057209 */ /* 0x000fc40007800000 */
[----:B------:R-:W-:Y:S02]  /*2950*/  FSEL R141, R141, -INF , P3 ;  /* 0xff8000008d8d7808 */ /* 0x000fe40001800000 */
[----:B------:R-:W-:Y:S02]  /*2960*/  FMNMX R6, R132, R5, !PT ;  /* 0x0000000584067209 */ /* 0x000fe40007800000 */
[----:B------:R-:W-:Y:S02]  /*2970*/  FSEL R144, R144, -INF , P2 ;  /* 0xff80000090907808 */ /* 0x000fe40001000000 */
[----:B------:R-:W-:Y:S02]  /*2980*/  FMNMX R5, R133, R6, !PT ;  /* 0x0000000685057209 */ /* 0x000fe40007800000 */
[----:B------:R-:W-:Y:S02]  /*2990*/  FSEL R145, R145, -INF , P1 ;  /* 0xff80000091917808 */ /* 0x000fe40000800000 */
[----:B------:R-:W-:-:S02]  /*29a0*/  FMNMX R6, R136, R5, !PT ;  /* 0x0000000588067209 */ /* 0x000fc40007800000 */
[----:B-1----:R-:W-:Y:S02]  /*29b0*/  FMNMX R8, R8, R9, !PT ;  /* 0x0000000908087209 */ /* 0x002fe40007800000 */
[----:B------:R-:W-:-:S03]  /*29c0*/  FMNMX R5, R137, R6, !PT ;  /* 0x0000000689057209 */ /* 0x000fc60007800000 */
[----:B------:R-:W1:Y:S01]  /*29d0*/  SHFL.BFLY PT, R11, R8, 0x2, 0x1f ;  /* 0x0c401f00080b7f89 */ /* 0x000e6200000e0000 */
[----:B------:R-:W-:Y:S01]  /*29e0*/  FMNMX R6, R140, R5, !PT ;  /* 0x000000058c067209 */ /* 0x000fe20007800000 */
[----:B------:R-:W-:-:S03]  /*29f0*/  VIADD R5, R3, 0xf8 ;  /* 0x000000f803057836 */ /* 0x000fc60000000000 */
[----:B------:R-:W-:Y:S02]  /*2a00*/  FMNMX R9, R141, R6, !PT ;  /* 0x000000068d097209 */ /* 0x000fe40007800000 */
[----:B------:R-:W-:Y:S02]  /*2a10*/  ISETP.GE.AND P2, PT, R0, R5, PT ;  /* 0x000000050000720c */ /* 0x000fe40003f46270 */
[----:B------:R-:W-:Y:S02]  /*2a20*/  IADD3 R5, R3, 0xf9, RZ ;  /* 0x000000f903057810 */ /* 0x000fe40007ffe0ff */
[----:B------:R-:W-:Y:S02]  /*2a30*/  FMNMX R6, R144, R9, !PT ;  /* 0x0000000990067209 */ /* 0x000fe40007800000 */
[----:B------:R-:W-:Y:S02]  /*2a40*/  ISETP.GE.AND P1, PT, R0, R5, PT ;  /* 0x000000050000720c */ /* 0x000fe40003f26270 */
[----:B------:R-:W-:-:S02]  /*2a50*/  FSEL R148, R148, -INF , P2 ;  /* 0xff80000094947808 */ /* 0x000fc40001000000 */
[----:B------:R-:W-:Y:S02]  /*2a60*/  FMNMX R5, R145, R6, !PT ;  /* 0x0000000691057209 */ /* 0x000fe40007800000 */
[----:B------:R-:W-:Y:S02]  /*2a70*/  FSEL R149, R149, -INF , P1 ;  /* 0xff80000095957808 */ /* 0x000fe40000800000 */
[----:B------:R-:W-:Y:S02]  /*2a80*/  FMNMX R6, R148, R5, !PT ;  /* 0x0000000594067209 */ /* 0x000fe40007800000 */
[----:B-1----:R-:W-:Y:S02]  /*2a90*/  FMNMX R11, R8, R11, !PT ;  /* 0x0000000b080b7209 */ /* 0x002fe40007800000 */
[----:B------:R-:W-:Y:S02]  /*2aa0*/  FMNMX R6, R149, R6, !PT ;  /* 0x0000000695067209 */ /* 0x000fe40007800000 */
[----:B------:R-:W-:-:S03]  /*2ab0*/  FSETP.NEU.AND P1, PT, R11, -INF , PT ;  /* 0xff8000000b00780b */ /* 0x000fc60003f2d000 */
[----:B------:R-:W1:Y:S01]  /*2ac0*/  SHFL.BFLY PT, R9, R6, 0x1, 0x1f ;  /* 0x0c201f0006097f89 */ /* 0x000e6200000e0000 */
[----:B------:R-:W-:-:S05]  /*2ad0*/  FSEL R5, R11, RZ, P1 ;  /* 0x000000ff0b057208 */ /* 0x000fca0000800000 */
[----:B------:R-:W-:Y:S01]  /*2ae0*/  FMUL R5, R5, UR6 ;  /* 0x0000000605057c20 */ /* 0x000fe20008400000 */
[----:B------:R-:W-:-:S03]  /*2af0*/  ULDC UR6, c[0x0][0x604] ;  /* 0x0001810000067ab9 */ /* 0x000fc60000000800 */
[--C-:B------:R-:W-:Y:S01]  /*2b00*/  FFMA R12, R26, UR6, -R5.reuse ;  /* 0x000000061a0c7c23 */ /* 0x100fe20008000805 */
[----:B------:R-:W-:Y:S02]  /*2b10*/  ULDC UR6, c[0x0][0x604] ;  /* 0x0001810000067ab9 */ /* 0x000fe40000000800 */
[--C-:B------:R-:W-:Y:S01]  /*2b20*/  FFMA R13, R27, UR6, -R5.reuse ;  /* 0x000000061b0d7c23 */ /* 0x100fe20008000805 */
[----:B------:R-:W-:Y:S01]  /*2b30*/  ULDC UR6, c[0x0][0x604] ;  /* 0x0001810000067ab9 */ /* 0x000fe20000000800 */
[----:B------:R-:W-:Y:S01]  /*2b40*/  FSETP.GEU.AND P6, PT, R12, -126, PT ;  /* 0xc2fc00000c00780b */ /* 0x000fe20003fce000 */
        /* <DEDUP_REMOVED lines=8> */
[----:B-1----:R-:W-:Y:S01]  /*2bd0*/  FMNMX R9, R6, R9, !PT ;  /* 0x0000000906097209 */ /* 0x002fe20007800000 */
[--C-:B------:R-:W-:Y:S01]  /*2be0*/  FFMA R16, R35, UR6, -R5.reuse ;  /* 0x0000000623107c23 */ /* 0x100fe20008000805 */
[----:B------:R-:W-:Y:S01]  /*2bf0*/  ULDC UR6, c[0x0][0x604] ;  /* 0x0001810000067ab9 */ /* 0x000fe20000000800 */
[----:B------:R-:W-:Y:S01]  /*2c00*/  FSETP.GEU.AND P4, PT, R15, -126, PT ;  /* 0xc2fc00000f00780b */ /* 0x000fe20003f8e000 */
[----:B------:R-:W-:Y:S01]  /*2c10*/  @!P6 FMUL R12, R12, 0.5 ;  /* 0x3f0000000c0ce820 */ /* 0x000fe20000400000 */
[----:B------:R-:W1:Y:S01]  /*2c20*/  SHFL.BFLY PT, R10, R9, 0x2, 0x1f ;  /* 0x0c401f00090a7f89 */ /* 0x000e6200000e0000 */
[--C-:B------:R-:W-:Y:S01]  /*2c30*/  FFMA R31, R38, UR6, -R5.reuse ;  /* 0x00000006261f7c23 */ /* 0x100fe20008000805 */
[----:B------:R-:W-:Y:S01]  /*2c40*/  @!P5 FMUL R13, R13, 0.5 ;  /* 0x3f0000000d0dd820 */ /* 0x000fe20000400000 */
[----:B------:R-:W-:Y:S01]  /*2c50*/  ULDC UR6, c[0x0][0x604] ;  /* 0x0001810000067ab9 */ /* 0x000fe20000000800 */
[----:B------:R-:W-:Y:S01]  /*2c60*/  FSETP.GEU.AND P2, PT, R14, -126, PT ;  /* 0xc2fc00000e00780b */ /* 0x000fe20003f4e000 */
[----:B------:R-:W2:Y:S01]  /*2c70*/  MUFU.EX2 R12, R12 ;  /* 0x0000000c000c7308 */ /* 0x000ea20000000800 */
[----:B------:R-:W-:Y:S01]  /*2c80*/  FFMA R18, R39, UR6, -R5 ;  /* 0x0000000627127c23 */ /* 0x000fe20008000805 */
[----:B------:R-:W-:Y:S01]  /*2c90*/  @!P3 FMUL R27, R27, 0.5 ;  /* 0x3f0000001b1bb820 */ /* 0x000fe20000400000 */
[----:B------:R-:W-:-:S02]  /*2ca0*/  ULDC UR6, c[0x0][0x604] ;  /* 0x0001810000067ab9 */ /* 0x000fc40000000800 */
[--C-:B------:R-:W-:Y:S01]  /*2cb0*/  FFMA R17, R42, UR6, -R5.reuse ;  /* 0x000000062a117c23 */ /* 0x100fe20008000805 */
[----:B------:R-:W-:Y:S01]  /*2cc0*/  @!P4 FMUL R15, R15, 0.5 ;  /* 0x3f0000000f0fc820 */ /* 0x000fe20000400000 */
[----:B------:R-:W-:Y:S01]  /*2cd0*/  ULDC UR6, c[0x0][0x604] ;  /* 0x0001810000067ab9 */ /* 0x000fe20000000800 */
[----:B------:R-:W3:Y:S01]  /*2ce0*/  MUFU.EX2 R13, R13 ;  /* 0x0000000d000d7308 */ /* 0x000ee20000000800 */
[--C-:B------:R-:W-:Y:S01]  /*2cf0*/  FFMA R20, R43, UR6, -R5.reuse ;  /* 0x000000062b147c23 */ /* 0x100fe20008000805 */
[----:B------:R-:W-:Y:S02]  /*2d00*/  ULDC UR6, c[0x0][0x604] ;  /* 0x0001810000067ab9 */ /* 0x000fe40000000800 */
[----:B------:R-:W-:Y:S01]  /*2d10*/  @!P2 FMUL R14, R14, 0.5 ;  /* 0x3f0000000e0ea820 */ /* 0x000fe20000400000 */
[--C-:B------:R-:W-:Y:S01]  /*2d20*/  FFMA R35, R46, UR6, -R5.reuse ;  /* 0x000000062e237c23 */ /* 0x100fe20008000805 */
[----:B------:R-:W-:Y:S02]  /*2d30*/  ULDC UR6, c[0x0][0x604] ;  /* 0x0001810000067ab9 */ /* 0x000fe40000000800 */
[----:B------:R-:W4:Y:S01]  /*2d40*/  MUFU.EX2 R27, R27 ;  /* 0x0000001b001b7308 */ /* 0x000f220000000800 */
[----:B--2---:R-:W-:Y:S01]  /*2d50*/  @!P6 FMUL R12, R12, R12 ;  /* 0x0000000c0c0ce220 */ /* 0x004fe20000400000 */
[----:B------:R-:W-:Y:S01]  /*2d60*/  FSETP.GEU.AND P6, PT, R31, -126, PT ;  /* 0xc2fc00001f00780b */ /* 0x000fe20003fce000 */
[----:B------:R-:W-:Y:S01]  /*2d70*/  FFMA R22, R47, UR6, -R5 ;  /* 0x000000062f167c23 */ /* 0x000fe20008000805 */
[----:B-1----:R-:W-:Y:S01]  /*2d80*/  FMNMX R10, R9, R10, !PT ;  /* 0x0000000a090a7209 */ /* 0x002fe20007800000 */
[----:B------:R-:W-:-:S02]  /*2d90*/  ULDC UR6, c[0x0][0x604] ;  /* 0x0001810000067ab9 */ /* 0x000fc40000000800 */
[--C-:B------:R-:W-:Y:S01]  /*2da0*/  FFMA R19, R50, UR6, -R5.reuse ;  /* 0x0000000632137c23 */ /* 0x100fe20008000805 */
[----:B------:R-:W-:Y:S01]  /*2db0*/  FSETP.NEU.AND P1, PT, R10, -INF , PT ;  /* 0xff8000000a00780b */ /* 0x000fe20003f2d000 */
[----:B---3--:R-:W-:Y:S01]  /*2dc0*/  @!P5 FMUL R13, R13, R13 ;  /* 0x0000000d0d0dd220 */ /* 0x008fe20000400000 */
[----:B------:R-:W-:Y:S01]  /*2dd0*/  FSETP.GEU.AND P5, PT, R18, -126, PT ;  /* 0xc2fc00001200780b */ /* 0x000fe20003fae000 */
[----:B------:R-:W1:Y:S01]  /*2de0*/  MUFU.EX2 R15, R15 ;  /* 0x0000000f000f7308 */ /* 0x000e620000000800 */
[----:B------:R-:W-:Y:S01]  /*2df0*/  FSEL R6, R10, RZ, P1 ;  /* 0x000000ff0a067208 */ /* 0x000fe20000800000 */
[----:B------:R-:W-:Y:S01]  /*2e00*/  ULDC UR6, c[0x0][0x604] ;  /* 0x0001810000067ab9 */ /* 0x000fe20000000800 */
[----:B------:R-:W-:Y:S01]  /*2e10*/  FSETP.GEU.AND P1, PT, R16, -126, PT ;  /* 0xc2fc00001000780b */ /* 0x000fe20003f2e000 */
[----:B------:R-:W-:Y:S01]  /*2e20*/  @!P6 FMUL R31, R31, 0.5 ;  /* 0x3f0000001f1fe820 */ /* 0x000fe20000400000 */
[----:B------:R-:W-:Y:S01]  /*2e30*/  FFMA R26, R51, UR6, -R5 ;  /* 0x00000006331a7c23 */ /* 0x000fe20008000805 */
[----:B----4-:R-:W-:Y:S01]  /*2e40*/  @!P3 FMUL R27, R27, R27 ;  /* 0x0000001b1b1bb220 */ /* 0x010fe20000400000 */
[----:B------:R-:W-:Y:S01]  /*2e50*/  FSETP.GEU.AND P3, PT, R17, -126, PT ;  /* 0xc2fc00001100780b */ /* 0x000fe20003f6e000 */
[----:B------:R-:W2:Y:S01]  /*2e60*/  MUFU.EX2 R14, R14 ;  /* 0x0000000e000e7308 */ /* 0x000ea20000000800 */
[----:B------:R-:W-:-:S02]  /*2e70*/  ULDC UR6, c[0x0][0x604] ;  /* 0x0001810000067ab9 */ /* 0x000fc40000000800 */
[--C-:B------:R-:W-:Y:S01]  /*2e80*/  FFMA R39, R54, UR6, -R5.reuse ;  /* 0x0000000636277c23 */ /* 0x100fe20008000805 */
[----:B------:R-:W-:Y:S01]  /*2e90*/  @!P5 FMUL R18, R18, 0.5 ;  /* 0x3f0000001212d820 */ /* 0x000fe20000400000 */
[----:B------:R-:W-:Y:S02]  /*2ea0*/  ULDC UR6, c[0x0][0x604] ;  /* 0x0001810000067ab9 */ /* 0x000fe40000000800 */
[----:B------:R-:W-:Y:S01]  /*2eb0*/  FFMA R30, R55, UR6, -R5 ;  /* 0x00000006371e7c23 */ /* 0x000fe20008000805 */
[----:B------:R-:W-:Y:S01]  /*2ec0*/  @!P1 FMUL R16, R16, 0.5 ;  /* 0x3f00000010109820 */ /* 0x000fe20000400000 */
[----:B------:R-:W3:Y:S01]  /*2ed0*/  MUFU.EX2 R31, R31 ;  /* 0x0000001f001f7308 */ /* 0x000ee20000000800 */
[----:B-1----:R-:W-:Y:S01]  /*2ee0*/  @!P4 FMUL R15, R15, R15 ;  /* 0x0000000f0f0fc220 */ /* 0x002fe20000400000 */
[----:B------:R-:W-:Y:S01]  /*2ef0*/  FSETP.GEU.AND P4, PT, R35, -126, PT ;  /* 0xc2fc00002300780b */ /* 0x000fe20003f8e000 */
[----:B------:R-:W-:Y:S01]  /*2f00*/  @!P3 FMUL R17, R17, 0.5 ;  /* 0x3f0000001111b820 */ /* 0x000fe20000400000 */
[----:B------:R-:W-:-:S02]  /*2f10*/  ULDC UR6, c[0x0][0x604] ;  /* 0x0001810000067ab9 */ /* 0x000fc40000000800 */
[--C-:B------:R-:W-:Y:S01]  /*2f20*/  FFMA R21, R58, UR6, -R5.reuse ;  /* 0x000000063a157c23 */ /* 0x100fe20008000805 */
[----:B------:R-:W-:Y:S01]  /*2f30*/  ULDC UR6, c[0x0][0x604] ;  /* 0x0001810000067ab9 */ /* 0x000fe20000000800 */
[----:B------:R-:W1:Y:S01]  /*2f40*/  MUFU.EX2 R16, R16 ;  /* 0x0000001000107308 */ /* 0x000e620000000800 */
[----:B--2---:R-:W-:Y:S01]  /*2f50*/  @!P2 FMUL R14, R14, R14 ;  /* 0x0000000e0e0ea220 */ /* 0x004fe20000400000 */
[----:B------:R-:W-:Y:S01]  /*2f60*/  FSETP.GEU.AND P2, PT, R20, -126, PT ;  /* 0xc2fc00001400780b */ /* 0x000fe20003f4e000 */
[--C-:B------:R-:W-:Y:S01]  /*2f70*/  FFMA R34, R59, UR6, -R5.reuse ;  /* 0x000000063b227c23 */ /* 0x100fe20008000805 */
[----:B------:R-:W-:Y:S02]  /*2f80*/  ULDC UR6, c[0x0][0x604] ;  /* 0x0001810000067ab9 */ /* 0x000fe40000000800 */
[----:B------:R-:W-:Y:S01]  /*2f90*/  FFMA R43, R62, UR6, -R5 ;  /* 0x000000063e2b7c23 */ /* 0x000fe20008000805 */
[----:B------:R-:W-:Y:S01]  /*2fa0*/  @!P4 FMUL R35, R35, 0.5 ;  /* 0x3f0000002323c820 */ /* 0x000fe20000400000 */
[----:B------:R-:W2:Y:S01]  /*2fb0*/  MUFU.EX2 R18, R18 ;  /* 0x0000001200127308 */ /* 0x000ea20000000800 */
[----:B---3--:R-:W-:Y:S01]  /*2fc0*/  @!P6 FMUL R31, R31, R31 ;  /* 0x0000001f1f1fe220 */ /* 0x008fe20000400000 */
[----:B------:R-:W-:Y:S01]  /*2fd0*/  FSETP.GEU.AND P6, PT, R19, -126, PT ;  /* 0xc2fc00001300780b */ /* 0x000fe20003fce000 */
[----:B------:R-:W-:-:S02]  /*2fe0*/  ULDC UR6, c[0x0][0x604] ;  /* 0x0001810000067ab9 */ /* 0x000fc40000000800 */
[--C-:B------:R-:W-:Y:S01]  /*2ff0*/  FFMA R38, R63, UR6, -R5.reuse ;  /* 0x000000063f267c23 */ /* 0x100fe20008000805 */
[----:B------:R-:W-:Y:S01]  /*3000*/  ULDC UR6, c[0x0][0x604] ;  /* 0x0001810000067ab9 */ /* 0x000fe20000000800 */
[----:B------:R-:W-:Y:S01]  /*3010*/  @!P2 FMUL R20, R20, 0.5 ;  /* 0x3f0000001414a820 */ /* 0x000fe20000400000 */
[----:B------:R-:W3:Y:S01]  /*3020*/  MUFU.EX2 R17, R17 ;  /* 0x0000001100117308 */ /* 0x000ee20000000800 */
[----:B-1----:R-:W-:Y:S01]  /*3030*/  @!P1 FMUL R16, R16, R16 ;  /* 0x0000001010109220 */ /* 0x002fe20000400000 */
[----:B------:R-:W-:Y:S01]  /*3040*/  FSETP.GEU.AND P1, PT, R22, -126, PT ;  /* 0xc2fc00001600780b */ /* 0x000fe20003f2e000 */
[--C-:B------:R-:W-:Y:S01]  /*3050*/  FFMA R23, R66, UR6, -R5.reuse ;  /* 0x0000000642177c23 */ /* 0x100fe20008000805 */
[----:B------:R-:W-:Y:S02]  /*3060*/  ULDC UR6, c[0x0][0x604] ;  /* 0x0001810000067ab9 */ /* 0x000fe40000000800 */
[----:B------:R-:W-:Y:S01]  /*3070*/  FFMA R42, R67, UR6, -R5 ;  /* 0x00000006432a7c23 */ /* 0x000fe20008000805 */
[----:B------:R-:W-:Y:S01]  /*3080*/  @!P6 FMUL R19, R19, 0.5 ;  /* 0x3f0000001313e820 */ /* 0x000fe20000400000 */
[----:B------:R-:W1:Y:S01]  /*3090*/  MUFU.EX2 R35, R35 ;  /* 0x0000002300237308 */ /* 0x000e620000000800 */
[----:B--2---:R-:W-:Y:S01]  /*30a0*/  @!P5 FMUL R18, R18, R18 ;  /* 0x000000121212d220 */ /* 0x004fe20000400000 */
[----:B------:R-:W-:Y:S01]  /*30b0*/  FSETP.GEU.AND P5, PT, R26, -126, PT ;  /* 0xc2fc00001a00780b */ /* 0x000fe20003fae000 */
[----:B------:R-:W-:-:S02]  /*30c0*/  ULDC UR6, c[0x0][0x604] ;  /* 0x0001810000067ab9 */ /* 0x000fc40000000800 */
[--C-:B------:R-:W-:Y:S01]  /*30d0*/  FFMA R47, R70, UR6, -R5.reuse ;  /* 0x00000006462f7c23 */ /* 0x100fe20008000805 */
[----:B------:R-:W-:Y:S01]  /*30e0*/  ULDC UR6, c[0x0][0x604] ;  /* 0x0001810000067ab9 */ /* 0x000fe20000000800 */
[----:B------:R-:W-:Y:S01]  /*30f0*/  @!P1 FMUL R22, R22, 0.5 ;  /* 0x3f00000016169820 */ /* 0x000fe20000400000 */
[----:B------:R-:W2:Y:S01]  /*3100*/  MUFU.EX2 R20, R20 ;  /* 0x0000001400147308 */ /* 0x000ea20000000800 */
[----:B---3--:R-:W-:Y:S01]  /*3110*/  @!P3 FMUL R17, R17, R17 ;  /* 0x000000111111b220 */ /* 0x008fe20000400000 */
[----:B------:R-:W-:Y:S01]  /*3120*/  FSETP.GEU.AND P3, PT, R39, -126, PT ;  /* 0xc2fc00002700780b */ /* 0x000fe20003f6e000 */
[--C-:B------:R-:W-:Y:S01]  /*3130*/  FFMA R46, R71, UR6, -R5.reuse ;  /* 0x00000006472e7c23 */ /* 0x100fe20008000805 */
[----:B------:R-:W-:Y:S02]  /*3140*/  ULDC UR6, c[0x0][0x604] ;  /* 0x0001810000067ab9 */ /* 0x000fe40000000800 */
[----:B------:R-:W-:Y:S01]  /*3150*/  FFMA R50, R74, UR6, -R5 ;  /* 0x000000064a327c23 */ /* 0x000fe20008000805 */
[----:B------:R-:W-:Y:S01]  /*3160*/  @!P5 FMUL R26, R26, 0.5 ;  /* 0x3f0000001a1ad820 */ /* 0x000fe20000400000 */
[----:B------:R-:W3:Y:S01]  /*3170*/  MUFU.EX2 R22, R22 ;  /* 0x0000001600167308 */ /* 0x000ee20000000800 */
[----:B-1----:R-:W-:Y:S01]  /*3180*/  @!P4 FMUL R35, R35, R35 ;  /* 0x000000232323c220 */ /* 0x002fe20000400000 */
[----:B------:R-:W-:Y:S01]  /*3190*/  FSETP.GEU.AND P4, PT, R21, -126, PT ;  /* 0xc2fc00001500780b */ /* 0x000fe20003f8e000 */
[----:B------:R-:W-:-:S02]  /*31a0*/  ULDC UR6, c[0x0][0x604] ;  /* 0x0001810000067ab9 */ /* 0x000fc40000000800 */
[--C-:B------:R-:W-:Y:S01]  /*31b0*/  FFMA R51, R75, UR6, -R5.reuse ;  /* 0x000000064b337c23 */ /* 0x100fe20008000805 */
[----:B------:R-:W-:Y:S01]  /*31c0*/  ULDC UR6, c[0x0][0x604] ;  /* 0x0001810000067ab9 */ /* 0x000fe20000000800 */
[----:B------:R-:W-:Y:S01]  /*31d0*/  @!P3 FMUL R39, R39, 0.5 ;  /* 0x3f0000002727b820 */ /* 0x000fe20000400000 */
        /* <DEDUP_REMOVED lines=179> */
[----:B------:R-:W-:Y:S01]  /*3d10*/  FMUL R5, R6, UR6 ;  /* 0x0000000606057c20 */ /* 0x000fe20008400000 */
[----:B------:R-:W-:Y:S01]  /*3d20*/  ULDC UR6, c[0x0][0x604] ;  /* 0x0001810000067ab9 */ /* 0x000fe20000000800 */
[----:B------:R-:W-:Y:S01]  /*3d30*/  @!P2 FMUL R79, R79, 0.5 ;  /* 0x3f0000004f4fa820 */ /* 0x000fe20000400000 */
[----:B------:R-:W3:Y:S01]  /*3d40*/  MUFU.EX2 R78, R78 ;  /* 0x0000004e004e7308 */ /* 0x000ee20000000800 */
[----:B-1----:R-:W-:Y:S01]  /*3d50*/  @!P5 FMUL R75, R75, R75 ;  /* 0x0000004b4b4bd220 */ /* 0x002fe20000400000 */
[----:B------:R-:W-:Y:S01]  /*3d60*/  FSETP.GEU.AND P5, PT, R87, -126, PT ;  /* 0xc2fc00005700780b */ /* 0x000fe20003fae000 */
[--C-:B------:R-:W-:Y:S01]  /*3d70*/  FFMA R24, R24, UR10, -R5.reuse ;  /* 0x0000000a18187c23 */ /* 0x100fe20008000805 */
[--C-:B------:R-:W-:Y:S01]  /*3d80*/  FFMA R25, R25, UR6, -R5.reuse ;  /* 0x0000000619197c23 */ /* 0x100fe20008000805 */
[----:B------:R-:W-:Y:S01]  /*3d90*/  ULDC UR6, c[0x0][0x604] ;  /* 0x0001810000067ab9 */ /* 0x000fe20000000800 */
[----:B------:R-:W-:Y:S01]  /*3da0*/  ULDC UR10, c[0x0][0x604] ;  /* 0x00018100000a7ab9 */ /* 0x000fe20000000800 */
[----:B------:R-:W-:Y:S01]  /*3db0*/  @!P1 FMUL R83, R83, 0.5 ;  /* 0x3f00000053539820 */ /* 0x000fe20000400000 */
[----:B------:R-:W1:Y:S01]  /*3dc0*/  MUFU.EX2 R82, R82 ;  /* 0x0000005200527308 */ /* 0x000e620000000800 */
[----:B--2---:R-:W-:Y:S01]  /*3dd0*/  @!P6 FMUL R74, R74, R74 ;  /* 0x0000004a4a4ae220 */ /* 0x004fe20000400000 */
[----:B------:R-:W-:Y:S01]  /*3de0*/  FSETP.GEU.AND P6, PT, R86, -126, PT ;  /* 0xc2fc00005600780b */ /* 0x000fe20003fce000 */
[--C-:B------:R-:W-:Y:S01]  /*3df0*/  FFMA R28, R28, UR6, -R5.reuse ;  /* 0x000000061c1c7c23 */ /* 0x100fe20008000805 */
[----:B------:R-:W-:Y:S01]  /*3e00*/  ULDC UR6, c[0x0][0x604] ;  /* 0x0001810000067ab9 */ /* 0x000fe20000000800 */
[--C-:B------:R-:W-:Y:S01]  /*3e10*/  FFMA R126, R129, UR11, -R5.reuse ;  /* 0x0000000b817e7c23 */ /* 0x100fe20008000805 */
[--C-:B------:R-:W-:Y:S01]  /*3e20*/  FFMA R29, R29, UR6, -R5.reuse ;  /* 0x000000061d1d7c23 */ /* 0x100fe20008000805 */
[----:B------:R-:W-:Y:S01]  /*3e30*/  @!P5 FMUL R87, R87, 0.5 ;  /* 0x3f0000005757d820 */ /* 0x000fe20000400000 */
[----:B------:R-:W2:Y:S01]  /*3e40*/  MUFU.EX2 R79, R79 ;  /* 0x0000004f004f7308 */ /* 0x000ea20000000800 */
[----:B---3--:R-:W-:Y:S01]  /*3e50*/  @!P3 FMUL R78, R78, R78 ;  /* 0x0000004e4e4eb220 */ /* 0x008fe20000400000 */
[----:B------:R-:W-:Y:S01]  /*3e60*/  FSETP.GEU.AND P3, PT, R90, -126, PT ;  /* 0xc2fc00005a00780b */ /* 0x000fe20003f6e000 */
[----:B------:R-:W-:Y:S01]  /*3e70*/  ULDC UR6, c[0x0][0x604] ;  /* 0x0001810000067ab9 */ /* 0x000fe20000000800 */
[--C-:B------:R-:W-:Y:S01]  /*3e80*/  FFMA R129, R136, UR15, -R5.reuse ;  /* 0x0000000f88817c23 */ /* 0x100fe20008000805 */
[--C-:B------:R-:W-:Y:S01]  /*3e90*/  FFMA R32, R32, UR6, -R5.reuse ;  /* 0x0000000620207c23 */ /* 0x100fe20008000805 */
[----:B------:R-:W-:Y:S01]  /*3ea0*/  ULDC UR6, c[0x0][0x604] ;  /* 0x0001810000067ab9 */ /* 0x000fe20000000800 */
[----:B------:R-:W-:Y:S01]  /*3eb0*/  @!P6 FMUL R86, R86, 0.5 ;  /* 0x3f0000005656e820 */ /* 0x000fe20000400000 */
[----:B------:R-:W3:Y:S01]  /*3ec0*/  MUFU.EX2 R83, R83 ;  /* 0x0000005300537308 */ /* 0x000ee20000000800 */
[----:B-1----:R-:W-:Y:S01]  /*3ed0*/  @!P4 FMUL R82, R82, R82 ;  /* 0x000000525252c220 */ /* 0x002fe20000400000 */
[----:B------:R-:W-:Y:S01]  /*3ee0*/  FSETP.GEU.AND P4, PT, R94, -126, PT ;  /* 0xc2fc00005e00780b */ /* 0x000fe20003f8e000 */
[--C-:B------:R-:W-:Y:S01]  /*3ef0*/  FFMA R33, R33, UR6, -R5.reuse ;  /* 0x0000000621217c23 */ /* 0x100fe20008000805 */
[----:B------:R-:W-:Y:S01]  /*3f00*/  ULDC UR6, c[0x0][0x604] ;  /* 0x0001810000067ab9 */ /* 0x000fe20000000800 */
[----:B------:R-:W-:Y:S01]  /*3f10*/  ULDC UR11, c[0x0][0x604] ;  /* 0x00018100000b7ab9 */ /* 0x000fe20000000800 */
[--C-:B------:R-:W-:Y:S01]  /*3f20*/  FFMA R36, R36, UR6, -R5.reuse ;  /* 0x0000000624247c23 */ /* 0x100fe20008000805 */
[----:B------:R-:W-:Y:S01]  /*3f30*/  @!P3 FMUL R90, R90, 0.5 ;  /* 0x3f0000005a5ab820 */ /* 0x000fe20000400000 */
[----:B------:R-:W1:Y:S01]  /*3f40*/  MUFU.EX2 R87, R87 ;  /* 0x0000005700577308 */ /* 0x000e620000000800 */
[----:B--2---:R-:W-:Y:S01]  /*3f50*/  @!P2 FMUL R79, R79, R79 ;  /* 0x0000004f4f4fa220 */ /* 0x004fe20000400000 */
[----:B------:R-:W-:Y:S01]  /*3f60*/  FSETP.GEU.AND P2, PT, R91, -126, PT ;  /* 0xc2fc00005b00780b */ /* 0x000fe20003f4e000 */
[----:B------:R-:W-:Y:S01]  /*3f70*/  ULDC UR6, c[0x0][0x604] ;  /* 0x0001810000067ab9 */ /* 0x000fe20000000800 */
[--C-:B------:R-:W-:Y:S01]  /*3f80*/  FFMA R130, R141, UR21, -R5.reuse ;  /* 0x000000158d827c23 */ /* 0x100fe20008000805 */
[--C-:B------:R-:W-:Y:S01]  /*3f90*/  FFMA R37, R37, UR6, -R5.reuse ;  /* 0x0000000625257c23 */ /* 0x100fe20008000805 */
[----:B------:R-:W-:Y:S01]  /*3fa0*/  ULDC UR6, c[0x0][0x604] ;  /* 0x0001810000067ab9 */ /* 0x000fe20000000800 */
[----:B------:R-:W-:Y:S01]  /*3fb0*/  @!P4 FMUL R94, R94, 0.5 ;  /* 0x3f0000005e5ec820 */ /* 0x000fe20000400000 */
[----:B------:R-:W2:Y:S01]  /*3fc0*/  MUFU.EX2 R86, R86 ;  /* 0x0000005600567308 */ /* 0x000ea20000000800 */
[----:B---3--:R-:W-:Y:S01]  /*3fd0*/  @!P1 FMUL R83, R83, R83 ;  /* 0x0000005353539220 */ /* 0x008fe20000400000 */
[----:B------:R-:W-:Y:S01]  /*3fe0*/  FSETP.GEU.AND P1, PT, R95, -126, PT ;  /* 0xc2fc00005f00780b */ /* 0x000fe20003f2e000 */
[--C-:B------:R-:W-:Y:S01]  /*3ff0*/  FFMA R40, R40, UR6, -R5.reuse ;  /* 0x0000000628287c23 */ /* 0x100fe20008000805 */
[----:B------:R-:W-:Y:S01]  /*4000*/  ULDC UR6, c[0x0][0x604] ;  /* 0x0001810000067ab9 */ /* 0x000fe20000000800 */
[--C-:B------:R-:W-:Y:S01]  /*4010*/  FFMA R134, R133, UR14, -R5.reuse ;  /* 0x0000000e85867c23 */ /* 0x100fe20008000805 */
[--C-:B------:R-:W-:Y:S01]  /*4020*/  FFMA R41, R41, UR6, -R5.reuse ;  /* 0x0000000629297c23 */ /* 0x100fe20008000805 */
[----:B------:R-:W-:Y:S01]  /*4030*/  @!P2 FMUL R91, R91, 0.5 ;  /* 0x3f0000005b5ba820 */ /* 0x000fe20000400000 */
[----:B------:R-:W3:Y:S01]  /*4040*/  MUFU.EX2 R90, R90 ;  /* 0x0000005a005a7308 */ /* 0x000ee20000000800 */
[----:B-1----:R-:W-:Y:S01]  /*4050*/  @!P5 FMUL R87, R87, R87 ;  /* 0x000000575757d220 */ /* 0x002fe20000400000 */
[----:B------:R-:W-:Y:S01]  /*4060*/  FSETP.GEU.AND P5, PT, R99, -126, PT ;  /* 0xc2fc00006300780b */ /* 0x000fe20003fae000 */
[----:B------:R-:W-:Y:S01]  /*4070*/  ULDC UR6, c[0x0][0x604] ;  /* 0x0001810000067ab9 */ /* 0x000fe20000000800 */
[--C-:B------:R-:W-:Y:S01]  /*4080*/  FFMA R133, R140, UR20, -R5.reuse ;  /* 0x000000148c857c23 */ /* 0x100fe20008000805 */
[--C-:B------:R-:W-:Y:S01]  /*4090*/  FFMA R44, R44, UR6, -R5.reuse ;  /* 0x000000062c2c7c23 */ /* 0x100fe20008000805 */
[----:B------:R-:W-:Y:S01]  /*40a0*/  ULDC UR6, c[0x0][0x604] ;  /* 0x0001810000067ab9 */ /* 0x000fe20000000800 */
[----:B------:R-:W-:Y:S01]  /*40b0*/  @!P1 FMUL R95, R95, 0.5 ;  /* 0x3f0000005f5f9820 */ /* 0x000fe20000400000 */
[----:B------:R-:W1:Y:S01]  /*40c0*/  MUFU.EX2 R94, R94 ;  /* 0x0000005e005e7308 */ /* 0x000e620000000800 */
[----:B--2---:R-:W-:Y:S01]  /*40d0*/  @!P6 FMUL R86, R86, R86 ;  /* 0x000000565656e220 */ /* 0x004fe20000400000 */
[----:B------:R-:W-:Y:S01]  /*40e0*/  FSETP.GEU.AND P6, PT, R98, -126, PT ;  /* 0xc2fc00006200780b */ /* 0x000fe20003fce000 */
[--C-:B------:R-:W-:Y:S01]  /*40f0*/  FFMA R45, R45, UR6, -R5.reuse ;  /* 0x000000062d2d7c23 */ /* 0x100fe20008000805 */
[----:B------:R-:W-:Y:S01]  /*4100*/  ULDC UR6, c[0x0][0x604] ;  /* 0x0001810000067ab9 */ /* 0x000fe20000000800 */
[----:B------:R-:W-:Y:S01]  /*4110*/  ULDC UR15, c[0x0][0x604] ;  /* 0x00018100000f7ab9 */ /* 0x000fe20000000800 */
        /* <DEDUP_REMOVED lines=13> */
[----:B------:R-:W-:Y:S01]  /*41f0*/  FFMA R52, R52, UR6, -R5 ;  /* 0x0000000634347c23 */ /* 0x000fe20008000805 */
[----:B------:R-:W-:-:S02]  /*4200*/  ULDC UR6, c[0x0][0x604] ;  /* 0x0001810000067ab9 */ /* 0x000fc40000000800 */
[--C-:B------:R-:W-:Y:S01]  /*4210*/  FFMA R53, R53, UR6, -R5.reuse ;  /* 0x0000000635357c23 */ /* 0x100fe20008000805 */
[----:B------:R-:W-:Y:S01]  /*4220*/  @!P3 FMUL R102, R102, 0.5 ;  /* 0x3f0000006666b820 */ /* 0x000fe20000400000 */
[----:B------:R-:W1:Y:S01]  /*4230*/  MUFU.EX2 R99, R99 ;  /* 0x0000006300637308 */ /* 0x000e620000000800 */
[----:B--2---:R-:W-:Y:S01]  /*4240*/  @!P2 FMUL R91, R91, R91 ;  /* 0x0000005b5b5ba220 */ /* 0x004fe20000400000 */
[----:B------:R-:W-:Y:S01]  /*4250*/  FSETP.GEU.AND P2, PT, R103, -126, PT ;  /* 0xc2fc00006700780b */ /* 0x000fe20003f4e000 */
[----:B------:R-:W-:Y:S02]  /*4260*/  ULDC UR6, c[0x0][0x604] ;  /* 0x0001810000067ab9 */ /* 0x000fe40000000800 */
[--C-:B------:R-:W-:Y:S01]  /*4270*/  FFMA R56, R56, UR6, -R5.reuse ;  /* 0x0000000638387c23 */ /* 0x100fe20008000805 */
[----:B------:R-:W-:Y:S01]  /*4280*/  ULDC UR6, c[0x0][0x604] ;  /* 0x0001810000067ab9 */ /* 0x000fe20000000800 */
[----:B------:R-:W-:Y:S01]  /*4290*/  @!P4 FMUL R106, R106, 0.5 ;  /* 0x3f0000006a6ac820 */ /* 0x000fe20000400000 */
[----:B------:R-:W2:Y:S01]  /*42a0*/  MUFU.EX2 R98, R98 ;  /* 0x0000006200627308 */ /* 0x000ea20000000800 */
[----:B---3--:R-:W-:Y:S01]  /*42b0*/  @!P1 FMUL R95, R95, R95 ;  /* 0x0000005f5f5f9220 */ /* 0x008fe20000400000 */
[----:B------:R-:W-:Y:S01]  /*42c0*/  FSETP.GEU.AND P1, PT, R107, -126, PT ;  /* 0xc2fc00006b00780b */ /* 0x000fe20003f2e000 */
[----:B------:R-:W-:Y:S01]  /*42d0*/  FFMA R57, R57, UR6, -R5 ;  /* 0x0000000639397c23 */ /* 0x000fe20008000805 */
[----:B------:R-:W-:-:S02]  /*42e0*/  ULDC UR6, c[0x0][0x604] ;  /* 0x0001810000067ab9 */ /* 0x000fc40000000800 */
[--C-:B------:R-:W-:Y:S01]  /*42f0*/  FFMA R60, R60, UR6, -R5.reuse ;  /* 0x000000063c3c7c23 */ /* 0x100fe20008000805 */
[----:B------:R-:W-:Y:S01]  /*4300*/  @!P2 FMUL R103, R103, 0.5 ;  /* 0x3f0000006767a820 */ /* 0x000fe20000400000 */
[----:B------:R-:W3:Y:S01]  /*4310*/  MUFU.EX2 R102, R102 ;  /* 0x0000006600667308 */ /* 0x000ee20000000800 */
[----:B-1----:R-:W-:Y:S01]  /*4320*/  @!P5 FMUL R99, R99, R99 ;  /* 0x000000636363d220 */ /* 0x002fe20000400000 */
[----:B------:R-:W-:Y:S01]  /*4330*/  FSETP.GEU.AND P5, PT, R111, -126, PT ;  /* 0xc2fc00006f00780b */ /* 0x000fe20003fae000 */
[----:B------:R-:W-:Y:S02]  /*4340*/  ULDC UR6, c[0x0][0x604] ;  /* 0x0001810000067ab9 */ /* 0x000fe40000000800 */
        /* <DEDUP_REMOVED lines=8> */
[----:B------:R-:W-:Y:S01]  /*43d0*/  FADD R138, R21, R98 ;  /* 0x00000062158a7221 */ /* 0x000fe20000000000 */
        /* <DEDUP_REMOVED lines=54> */
[----:B------:R-:W-:Y:S01]  /*4740*/  FFMA R169, R88, UR6, -R5 ;  /* 0x0000000658a97c23 */ /* 0x000fe20008000805 */
[----:B------:R-:W-:Y:S01]  /*4750*/  ULDC UR6, c[0x0][0x604] ;  /* 0x0001810000067ab9 */ /* 0x000fe20000000800 */
[----:B------:R-:W-:Y:S01]  /*4760*/  FADD R140, R50, R115 ;  /* 0x00000073328c7221 */ /* 0x000fe20000000000 */
[----:B------:R-:W-:Y:S01]  /*4770*/  FFMA R88, R89, UR6, -R5 ;  /* 0x0000000659587c23 */ /* 0x000fe20008000805 */
[----:B------:R-:W-:Y:S01]  /*4780*/  @!P3 FMUL R8, R8, 0.5 ;  /* 0x3f0000000808b820 */ /* 0x000fe20000400000 */
[----:B------:R-:W1:Y:S01]  /*4790*/  MUFU.EX2 R122, R122 ;  /* 0x0000007a007a7308 */ /* 0x000e620000000800 */
[----:B--2---:R-:W-:Y:S01]  /*47a0*/  @!P2 FMUL R114, R114, R114 ;  /* 0x000000727272a220 */ /* 0x004fe20000400000 */
[----:B------:R-:W-:Y:S01]  /*47b0*/  FSETP.GEU.AND P2, PT, R9, -126, PT ;  /* 0xc2fc00000900780b */ /* 0x000fe20003f4e000 */
[----:B------:R-:W-:Y:S01]  /*47c0*/  ULDC UR6, c[0x0][0x604] ;  /* 0x0001810000067ab9 */ /* 0x000fe20000000800 */
[----:B------:R-:W-:Y:S01]  /*47d0*/  FADD R142, R54, R119 ;  /* 0x00000077368e7221 */ /* 0x000fe20000000000 */
[--C-:B------:R-:W-:Y:S01]  /*47e0*/  FFMA R6, R92, UR6, -R5.reuse ;  /* 0x000000065c067c23 */ /* 0x100fe20008000805 */
[----:B------:R-:W-:Y:S01]  /*47f0*/  ULDC UR6, c[0x0][0x604] ;  /* 0x0001810000067ab9 */ /* 0x000fe20000000800 */
[----:B------:R-:W-:Y:S01]  /*4800*/  @!P4 FMUL R24, R24, 0.5 ;  /* 0x3f0000001818c820 */ /* 0x000fe20000400000 */
[----:B------:R-:W2:Y:S01]  /*4810*/  MUFU.EX2 R123, R123 ;  /* 0x0000007b007b7308 */ /* 0x000ea20000000800 */
[----:B---3--:R-:W-:Y:S01]  /*4820*/  @!P1 FMUL R118, R118, R118 ;  /* 0x0000007676769220 */ /* 0x008fe20000400000 */
[----:B------:R-:W-:Y:S01]  /*4830*/  FSETP.GEU.AND P1, PT, R25, -126, PT ;  /* 0xc2fc00001900780b */ /* 0x000fe20003f2e000 */
[----:B------:R-:W-:Y:S01]  /*4840*/  FFMA R92, R93, UR6, -R5 ;  /* 0x000000065d5c7c23 */ /* 0x000fe20008000805 */
[----:B------:R-:W-:-:S03]  /*4850*/  ULDC UR6, c[0x0][0x604] ;  /* 0x0001810000067ab9 */ /* 0x000fc60000000800 */
[----:B------:R-:W-:Y:S01]  /*4860*/  @!P2 FMUL R9, R9, 0.5 ;  /* 0x3f0000000909a820 */ /* 0x000fe20000400000 */
[----:B------:R-:W3:Y:S01]  /*4870*/  MUFU.EX2 R8, R8 ;  /* 0x0000000800087308 */ /* 0x000ee20000000800 */
[----:B-1----:R-:W-:Y:S01]  /*4880*/  @!P5 FMUL R122, R122, R122 ;  /* 0x0000007a7a7ad220 */ /* 0x002fe20000400000 */
[----:B------:R-:W-:-:S05]  /*4890*/  FSETP.GEU.AND P5, PT, R29, -126, PT ;  /* 0xc2fc00001d00780b */ /* 0x000fca0003fae000 */
[----:B------:R-:W-:Y:S01]  /*48a0*/  @!P1 FMUL R25, R25, 0.5 ;  /* 0x3f00000019199820 */ /* 0x000fe20000400000 */
[----:B------:R-:W1:Y:S01]  /*48b0*/  MUFU.EX2 R24, R24 ;  /* 0x0000001800187308 */ /* 0x000e620000000800 */
[----:B--2---:R-:W-:Y:S01]  /*48c0*/  @!P6 FMUL R123, R123, R123 ;  /* 0x0000007b7b7be220 */ /* 0x004fe20000400000 */
[----:B------:R-:W-:-:S05]  /*48d0*/  FSETP.GEU.AND P6, PT, R28, -126, PT ;  /* 0xc2fc00001c00780b */ /* 0x000fca0003fce000 */
[----:B------:R-:W-:Y:S01]  /*48e0*/  @!P5 FMUL R29, R29, 0.5 ;  /* 0x3f0000001d1dd820 */ /* 0x000fe20000400000 */
[----:B------:R2:W4:Y:S01]  /*48f0*/  MUFU.EX2 R127, R25 ;  /* 0x00000019007f7308 */ /* 0x0005220000000800 */
[----:B---3--:R-:W-:Y:S01]  /*4900*/  @!P3 FMUL R8, R8, R8 ;  /* 0x000000080808b220 */ /* 0x008fe20000400000 */
[----:B------:R-:W-:-:S05]  /*4910*/  FSETP.GEU.AND P3, PT, R32, -126, PT ;  /* 0xc2fc00002000780b */ /* 0x000fca0003f6e000 */
[----:B------:R-:W-:Y:S01]  /*4920*/  @!P6 FMUL R28, R28, 0.5 ;  /* 0x3f0000001c1ce820 */ /* 0x000fe20000400000 */
[----:B------:R3:W5:Y:S01]  /*4930*/  MUFU.EX2 R131, R29 ;  /* 0x0000001d00837308 */ /* 0x0007620000000800 */
[----:B-1----:R-:W-:Y:S01]  /*4940*/  @!P4 FMUL R24, R24, R24 ;  /* 0x000000181818c220 */ /* 0x002fe20000400000 */
[----:B------:R-:W-:Y:S01]  /*4950*/  FSETP.GEU.AND P4, PT, R36, -126, PT ;  /* 0xc2fc00002400780b */ /* 0x000fe20003f8e000 */
[--C-:B--2---:R-:W-:Y:S01]  /*4960*/  FFMA R25, R96, UR6, -R5.reuse ;  /* 0x0000000660197c23 */ /* 0x104fe20008000805 */
[----:B------:R-:W-:Y:S02]  /*4970*/  ULDC UR6, c[0x0][0x604] ;  /* 0x0001810000067ab9 */ /* 0x000fe40000000800 */
[----:B------:R-:W-:Y:S01]  /*4980*/  FFMA R96, R97, UR6, -R5 ;  /* 0x0000000661607c23 */ /* 0x000fe20008000805 */
[----:B------:R-:W-:Y:S01]  /*4990*/  @!P3 FMUL R32, R32, 0.5 ;  /* 0x3f0000002020b820 */ /* 0x000fe20000400000 */
[----:B------:R-:W1:Y:S01]  /*49a0*/  MUFU.EX2 R9, R9 ;  /* 0x0000000900097308 */ /* 0x000e620000000800 */
[----:B----4-:R-:W-:Y:S01]  /*49b0*/  @!P1 FMUL R127, R127, R127 ;  /* 0x0000007f7f7f9220 */ /* 0x010fe20000400000 */
[----:B------:R-:W-:Y:S01]  /*49c0*/  FSETP.GEU.AND P1, PT, R37, -126, PT ;  /* 0xc2fc00002500780b */ /* 0x000fe20003f2e000 */
[----:B------:R-:W-:-:S02]  /*49d0*/  ULDC UR6, c[0x0][0x604] ;  /* 0x0001810000067ab9 */ /* 0x000fc40000000800 */
[--C-:B---3--:R-:W-:Y:S01]  /*49e0*/  FFMA R29, R100, UR6, -R5.reuse ;  /* 0x00000006641d7c23 */ /* 0x108fe20008000805 */
[----:B------:R-:W-:Y:S01]  /*49f0*/  ULDC UR6, c[0x0][0x604] ;  /* 0x0001810000067ab9 */ /* 0x000fe20000000800 */
[----:B------:R-:W-:Y:S01]  /*4a00*/  @!P4 FMUL R36, R36, 0.5 ;  /* 0x3f0000002424c820 */ /* 0x000fe20000400000 */
[----:B------:R-:W2:Y:S01]  /*4a10*/  MUFU.EX2 R28, R28 ;  /* 0x0000001c001c7308 */ /* 0x000ea20000000800 */
[----:B-----5:R-:W-:Y:S01]  /*4a20*/  @!P5 FMUL R131, R131, R131 ;  /* 0x000000838383d220 */ /* 0x020fe20000400000 */
        /* <DEDUP_REMOVED lines=12> */
[----:B------:R-:W2:Y:S01]  /*4af0*/  MUFU.EX2 R139, R37 ;  /* 0x00000025008b7308 */ /* 0x000ea20000000800 */
[----:B---3--:R-:W-:Y:S01]  /*4b00*/  @!P3 FMUL R32, R32, R32 ;  /* 0x000000202020b220 */ /* 0x008fe20000400000 */
[----:B------:R-:W-:-:S05]  /*4b10*/  FSETP.GEU.AND P3, PT, R44, -126, PT ;  /* 0xc2fc00002c00780b */ /* 0x000fca0003f6e000 */
[----:B------:R-:W-:Y:S01]  /*4b20*/  @!P6 FMUL R40, R40, 0.5 ;  /* 0x3f0000002828e820 */ /* 0x000fe20000400000 */
[----:B------:R-:W3:Y:S01]  /*4b30*/  MUFU.EX2 R143, R41 ;  /* 0x00000029008f7308 */ /* 0x000ee20000000800 */
[----:B-1----:R-:W-:Y:S01]  /*4b40*/  @!P4 FMUL R36, R36, R36 ;  /* 0x000000242424c220 */ /* 0x002fe20000400000 */
[----:B------:R-:W-:-:S05]  /*4b50*/  FSETP.GEU.AND P4, PT, R48, -126, PT ;  /* 0xc2fc00003000780b */ /* 0x000fca0003f8e000 */
[----:B------:R-:W-:Y:S01]  /*4b60*/  @!P3 FMUL R44, R44, 0.5 ;  /* 0x3f0000002c2cb820 */ /* 0x000fe20000400000 */
[----:B------:R1:W4:Y:S01]  /*4b70*/  MUFU.EX2 R135, R33 ;  /* 0x0000002100877308 */ /* 0x0003220000000800 */
[----:B--2---:R-:W-:Y:S01]  /*4b80*/  @!P1 FMUL R139, R139, R139 ;  /* 0x0000008b8b8b9220 */ /* 0x004fe20000400000 */
[----:B------:R-:W-:-:S05]  /*4b90*/  FSETP.GEU.AND P1, PT, R49, -126, PT ;  /* 0xc2fc00003100780b */ /* 0x000fca0003f2e000 */
[----:B------:R-:W-:Y:S01]  /*4ba0*/  @!P4 FMUL R48, R48, 0.5 ;  /* 0x3f0000003030c820 */ /* 0x000fe20000400000 */
[----:B------:R-:W2:Y:S01]  /*4bb0*/  MUFU.EX2 R40, R40 ;  /* 0x0000002800287308 */ /* 0x000ea20000000800 */
[----:B---3--:R-:W-:Y:S01]  /*4bc0*/  @!P5 FMUL R143, R143, R143 ;  /* 0x0000008f8f8fd220 */ /* 0x008fe20000400000 */
[----:B------:R-:W-:Y:S01]  /*4bd0*/  FSETP.GEU.AND P5, PT, R53, -126, PT ;  /* 0xc2fc00003500780b */ /* 0x000fe20003fae000 */
[----:B-1----:R-:W-:Y:S01]  /*4be0*/  FADD R33, R35, R86 ;  /* 0x0000005623217221 */ /* 0x002fe20000000000 */
[----:B------:R-:W-:-:S03]  /*4bf0*/  F2FP.F16.F32.PACK_AB R35, R22, R35 ;  /* 0x000000231623723e */ /* 0x000fc600000000ff */
[----:B------:R-:W-:Y:S01]  /*4c00*/  @!P1 FMUL R49, R49, 0.5 ;  /* 0x3f00000031319820 */ /* 0x000fe20000400000 */
[----:B------:R-:W1:Y:S01]  /*4c10*/  MUFU.EX2 R44, R44 ;  /* 0x0000002c002c7308 */ /* 0x000e620000000800 */
[----:B----4-:R-:W-:Y:S01]  /*4c20*/  @!P2 FMUL R135, R135, R135 ;  /* 0x000000878787a220 */ /* 0x010fe20000400000 */
[----:B------:R-:W-:Y:S01]  /*4c30*/  FSETP.GEU.AND P2, PT, R45, -126, PT ;  /* 0xc2fc00002d00780b */ /* 0x000fe20003f4e000 */
[----:B------:R-:W-:Y:S01]  /*4c40*/  FADD R160, R33, R142 ;  /* 0x0000008e21a07221 */ /* 0x000fe20000000000 */
[----:B------:R-:W-:Y:S01]  /*4c50*/  FADD R33, R19, R90 ;  /* 0x0000005a13217221 */ /* 0x000fe20000000000 */
[----:B------:R-:W-:Y:S02]  /*4c60*/  FADD R142, R58, R123 ;  /* 0x0000007b3a8e7221 */ /* 0x000fe40000000000 */
[----:B------:R-:W-:Y:S01]  /*4c70*/  @!P5 FMUL R53, R53, 0.5 ;  /* 0x3f0000003535d820 */ /* 0x000fe20000400000 */
[----:B------:R-:W3:Y:S01]  /*4c80*/  MUFU.EX2 R48, R48 ;  /* 0x0000003000307308 */ /* 0x000ee20000000800 */
[----:B--2---:R-:W-:Y:S01]  /*4c90*/  @!P6 FMUL R40, R40, R40 ;  /* 0x000000282828e220 */ /* 0x004fe20000400000 */
[----:B------:R-:W-:Y:S01]  /*4ca0*/  FSETP.GEU.AND P6, PT, R52, -126, PT ;  /* 0xc2fc00003400780b */ /* 0x000fe20003fce000 */
[----:B------:R-:W-:Y:S01]  /*4cb0*/  FADD R164, R33, R142 ;  /* 0x0000008e21a47221 */ /* 0x000fe20000000000 */
[----:B------:R-:W-:Y:S01]  /*4cc0*/  FADD R33, R30, R95 ;  /* 0x0000005f1e217221 */ /* 0x000fe20000000000 */
[----:B------:R-:W-:-:S02]  /*4cd0*/  FADD R142, R62, R9 ;  /* 0x000000093e8e7221 */ /* 0x000fc40000000000 */
[----:B------:R-:W-:Y:S01]  /*4ce0*/  @!P2 FMUL R45, R45, 0.5 ;  /* 0x3f0000002d2da820 */ /* 0x000fe20000400000 */
[----:B------:R-:W2:Y:S01]  /*4cf0*/  MUFU.EX2 R151, R49 ;  /* 0x0000003100977308 */ /* 0x000ea20000000800 */
[----:B-1----:R-:W-:Y:S01]  /*4d00*/  @!P3 FMUL R44, R44, R44 ;  /* 0x0000002c2c2cb220 */ /* 0x002fe20000400000 */
[----:B------:R-:W-:Y:S01]  /*4d10*/  FSETP.GEU.AND P3, PT, R56, -126, PT ;  /* 0xc2fc00003800780b */ /* 0x000fe20003f6e000 */
[----:B------:R-:W-:-:S04]  /*4d20*/  FADD R170, R33, R142 ;  /* 0x0000008e21aa7221 */ /* 0x000fc80000000000 */
[----:B------:R-:W-:Y:S01]  /*4d30*/  @!P6 FMUL R52, R52, 0.5 ;  /* 0x3f0000003434e820 */ /* 0x000fe20000400000 */
[----:B------:R-:W1:Y:S01]  /*4d40*/  MUFU.EX2 R153, R53 ;  /* 0x0000003500997308 */ /* 0x000e620000000800 */
[----:B---3--:R-:W-:Y:S01]  /*4d50*/  @!P4 FMUL R48, R48, R48 ;  /* 0x000000303030c220 */ /* 0x008fe20000400000 */
[----:B------:R-:W-:-:S05]  /*4d60*/  FSETP.GEU.AND P4, PT, R60, -126, PT ;  /* 0xc2fc00003c00780b */ /* 0x000fca0003f8e000 */
[----:B------:R-:W-:Y:S01]  /*4d70*/  @!P3 FMUL R56, R56, 0.5 ;  /* 0x3f0000003838b820 */ /* 0x000fe20000400000 */
[----:B------:R-:W3:Y:S01]  /*4d80*/  MUFU.EX2 R147, R45 ;  /* 0x0000002d00937308 */ /* 0x000ee20000000800 */
[----:B--2---:R-:W-:Y:S01]  /*4d90*/  @!P1 FMUL R151, R151, R151 ;  /* 0x0000009797979220 */ /* 0x004fe20000400000 */
[----:B------:R-:W-:-:S05]  /*4da0*/  FSETP.GEU.AND P1, PT, R61, -126, PT ;  /* 0xc2fc00003d00780b */ /* 0x000fca0003f2e000 */
[----:B------:R-:W-:Y:S01]  /*4db0*/  @!P4 FMUL R60, R60, 0.5 ;  /* 0x3f0000003c3cc820 */ /* 0x000fe20000400000 */
[----:B------:R-:W2:Y:S01]  /*4dc0*/  MUFU.EX2 R52, R52 ;  /* 0x0000003400347308 */ /* 0x000ea20000000800 */
[----:B-1----:R-:W-:Y:S01]  /*4dd0*/  @!P5 FMUL R153, R153, R153 ;  /* 0x000000999999d220 */ /* 0x002fe20000400000 */
[----:B------:R-:W-:-:S05]  /*4de0*/  FSETP.GEU.AND P5, PT, R65, -126, PT ;  /* 0xc2fc00004100780b */ /* 0x000fca0003fae000 */
        /* <DEDUP_REMOVED lines=73> */
[----:B------:R1:W4:Y:S01]  /*5280*/  MUFU.EX2 R93, R6 ;  /* 0x00000006005d7308 */ /* 0x0003220000000800 */
[----:B---3--:R-:W-:Y:S01]  /*5290*/  @!P4 FMUL R84, R84, R84 ;  /* 0x000000545454c220 */ /* 0x008fe20000400000 */
[----:B------:R-:W-:-:S05]  /*52a0*/  FSETP.GEU.AND P4, PT, R25, -126, PT ;  /* 0xc2fc00001900780b */ /* 0x000fca0003f8e000 */
[----:B------:R-:W-:Y:S01]  /*52b0*/  @!P5 FMUL R100, R100, 0.5 ;  /* 0x3f0000006464d820 */ /* 0x000fe20000400000 */
[----:B------:R-:W3:Y:S01]  /*52c0*/  MUFU.EX2 R96, R96 ;  /* 0x0000006000607308 */ /* 0x000ee20000000800 */
[----:B--2---:R-:W-:Y:S01]  /*52d0*/  @!P6 FMUL R169, R169, R169 ;  /* 0x000000a9a9a9e220 */ /* 0x004fe20000400000 */
[----:B------:R-:W-:Y:S01]  /*52e0*/  FSETP.GEU.AND P6, PT, R29, -126, PT ;  /* 0xc2fc00001d00780b */ /* 0x000fe20003fce000 */
[--C-:B-1----:R-:W-:Y:S01]  /*52f0*/  FFMA R6, R104, UR6, -R5.reuse ;  /* 0x0000000668067c23 */ /* 0x102fe20008000805 */
[----:B------:R-:W-:Y:S02]  /*5300*/  ULDC UR6, c[0x0][0x604] ;  /* 0x0001810000067ab9 */ /* 0x000fe40000000800 */
[----:B------:R-:W-:Y:S01]  /*5310*/  FFMA R104, R105, UR6, -R5 ;  /* 0x0000000669687c23 */ /* 0x000fe20008000805 */
[----:B------:R-:W-:Y:S01]  /*5320*/  @!P4 FMUL R25, R25, 0.5 ;  /* 0x3f0000001919c820 */ /* 0x000fe20000400000 */
[----:B------:R-:W1:Y:S01]  /*5330*/  MUFU.EX2 R92, R92 ;  /* 0x0000005c005c7308 */ /* 0x000e620000000800 */
[----:B------:R-:W-:Y:S01]  /*5340*/  ULDC UR6, c[0x0][0x604] ;  /* 0x0001810000067ab9 */ /* 0x000fe20000000800 */
[----:B----4-:R-:W-:Y:S01]  /*5350*/  @!P3 FMUL R93, R93, R93 ;  /* 0x0000005d5d5db220 */ /* 0x010fe20000400000 */
[----:B------:R-:W-:-:S04]  /*5360*/  FSETP.GEU.AND P3, PT, R6, -126, PT ;  /* 0xc2fc00000600780b */ /* 0x000fc80003f6e000 */
[----:B------:R-:W-:Y:S01]  /*5370*/  @!P6 FMUL R29, R29, 0.5 ;  /* 0x3f0000001d1de820 */ /* 0x000fe20000400000 */
[----:B------:R-:W2:Y:S01]  /*5380*/  MUFU.EX2 R100, R100 ;  /* 0x0000006400647308 */ /* 0x000ea20000000800 */
[----:B---3--:R-:W-:-:S07]  /*5390*/  @!P1 FMUL R96, R96, R96 ;  /* 0x0000006060609220 */ /* 0x008fce0000400000 */
[----:B------:R3:W4:Y:S01]  /*53a0*/  MUFU.EX2 R97, R25 ;  /* 0x0000001900617308 */ /* 0x0007220000000800 */
[----:B-1----:R-:W-:Y:S01]  /*53b0*/  @!P2 FMUL R92, R92, R92 ;  /* 0x0000005c5c5ca220 */ /* 0x002fe20000400000 */
[----:B------:R-:W-:Y:S01]  /*53c0*/  FSETP.GEU.AND P2, PT, R104, -126, PT ;  /* 0xc2fc00006800780b */ /* 0x000fe20003f4e000 */
[----:B------:R-:W-:-:S05]  /*53d0*/  @!P3 FMUL R6, R6, 0.5 ;  /* 0x3f0000000606b820 */ /* 0x000fca0000400000 */
[----:B------:R1:W5:Y:S01]  /*53e0*/  MUFU.EX2 R101, R29 ;  /* 0x0000001d00657308 */ /* 0x0003620000000800 */
[--C-:B---3--:R-:W-:Y:S01]  /*53f0*/  FFMA R25, R108, UR6, -R5.reuse ;  /* 0x000000066c197c23 */ /* 0x108fe20008000805 */
[----:B------:R-:W-:Y:S01]  /*5400*/  ULDC UR6, c[0x0][0x604] ;  /* 0x0001810000067ab9 */ /* 0x000fe20000000800 */
[----:B--2---:R-:W-:Y:S01]  /*5410*/  @!P5 FMUL R100, R100, R100 ;  /* 0x000000646464d220 */ /* 0x004fe20000400000 */
[--C-:B------:R-:W-:Y:S01]  /*5420*/  FFMA R108, R109, UR6, -R5.reuse ;  /* 0x000000066d6c7c23 */ /* 0x100fe20008000805 */
[----:B------:R-:W-:Y:S02]  /*5430*/  ULDC UR6, c[0x0][0x604] ;  /* 0x0001810000067ab9 */ /* 0x000fe40000000800 */
[----:B------:R-:W-:Y:S01]  /*5440*/  @!P2 FMUL R104, R104, 0.5 ;  /* 0x3f0000006868a820 */ /* 0x000fe20000400000 */
[----:B------:R2:W3:Y:S01]  /*5450*/  MUFU.EX2 R105, R6 ;  /* 0x0000000600697308 */ /* 0x0004e20000000800 */
[--C-:B-1----:R-:W-:Y:S01]  /*5460*/  FFMA R29, R112, UR6, -R5.reuse ;  /* 0x00000006701d7c23 */ /* 0x102fe20008000805 */
[----:B------:R-:W-:Y:S01]  /*5470*/  ULDC UR6, c[0x0][0x604] ;  /* 0x0001810000067ab9 */ /* 0x000fe20000000800 */
[----:B------:R-:W-:Y:S01]  /*5480*/  FSETP.GEU.AND P1, PT, R108, -126, PT ;  /* 0xc2fc00006c00780b */ /* 0x000fe20003f2e000 */
[--C-:B------:R-:W-:Y:S01]  /*5490*/  FFMA R112, R113, UR6, -R5.reuse ;  /* 0x0000000671707c23 */ /* 0x100fe20008000805 */
[----:B----4-:R-:W-:Y:S01]  /*54a0*/  @!P4 FMUL R97, R97, R97 ;  /* 0x000000616161c220 */ /* 0x010fe20000400000 */
[----:B------:R-:W-:Y:S01]  /*54b0*/  FSETP.GEU.AND P4, PT, R25, -126, PT ;  /* 0xc2fc00001900780b */ /* 0x000fe20003f8e000 */
[----:B------:R-:W-:Y:S01]  /*54c0*/  ULDC UR6, c[0x0][0x604] ;  /* 0x0001810000067ab9 */ /* 0x000fe20000000800 */
[----:B------:R-:W1:Y:S01]  /*54d0*/  MUFU.EX2 R104, R104 ;  /* 0x0000006800687308 */ /* 0x000e620000000800 */
[----:B------:R-:W-:Y:S01]  /*54e0*/  FSETP.GEU.AND P5, PT, R112, -126, PT ;  /* 0xc2fc00007000780b */ /* 0x000fe20003fae000 */
[--C-:B------:R-:W-:Y:S01]  /*54f0*/  FFMA R116, R116, UR6, -R5.reuse ;  /* 0x0000000674747c23 */ /* 0x100fe20008000805 */
[----:B------:R-:W-:Y:S01]  /*5500*/  ULDC UR6, c[0x0][0x604] ;  /* 0x0001810000067ab9 */ /* 0x000fe20000000800 */
[----:B-----5:R-:W-:Y:S01]  /*5510*/  @!P6 FMUL R101, R101, R101 ;  /* 0x000000656565e220 */ /* 0x020fe20000400000 */
[--C-:B------:R-:W-:Y:S01]  /*5520*/  FFMA R171, R120, UR6, -R5.reuse ;  /* 0x0000000678ab7c23 */ /* 0x100fe20008000805 */
[----:B------:R-:W-:Y:S01]  /*5530*/  ULDC UR6, c[0x0][0x604] ;  /* 0x0001810000067ab9 */ /* 0x000fe20000000800 */
[----:B------:R-:W-:Y:S01]  /*5540*/  FSETP.GEU.AND P6, PT, R29, -126, PT ;  /* 0xc2fc00001d00780b */ /* 0x000fe20003fce000 */
[----:B------:R-:W-:Y:S01]  /*5550*/  @!P1 FMUL R108, R108, 0.5 ;  /* 0x3f0000006c6c9820 */ /* 0x000fe20000400000 */
[--C-:B--2---:R-:W-:Y:S01]  /*5560*/  FFMA R6, R121, UR6, -R5.reuse ;  /* 0x0000000679067c23 */ /* 0x104fe20008000805 */
[----:B------:R-:W-:Y:S01]  /*5570*/  ULDC UR6, c[0x0][0x604] ;  /* 0x0001810000067ab9 */ /* 0x000fe20000000800 */
[----:B------:R-:W-:Y:S01]  /*5580*/  @!P4 FMUL R25, R25, 0.5 ;  /* 0x3f0000001919c820 */ /* 0x000fe20000400000 */
[--C-:B------:R-:W-:Y:S01]  /*5590*/  FFMA R124, R124, UR6, -R5.reuse ;  /* 0x000000067c7c7c23 */ /* 0x100fe20008000805 */
[----:B------:R-:W-:Y:S01]  /*55a0*/  ULDC UR6, c[0x0][0x604] ;  /* 0x0001810000067ab9 */ /* 0x000fe20000000800 */
[----:B------:R-:W-:Y:S01]  /*55b0*/  @!P5 FMUL R112, R112, 0.5 ;  /* 0x3f0000007070d820 */ /* 0x000fe20000400000 */
[----:B------:R-:W2:Y:S01]  /*55c0*/  MUFU.EX2 R108, R108 ;  /* 0x0000006c006c7308 */ /* 0x000ea20000000800 */
[--C-:B------:R-:W-:Y:S01]  /*55d0*/  FFMA R120, R117, UR6, -R5.reuse ;  /* 0x0000000675787c23 */ /* 0x100fe20008000805 */
[----:B------:R-:W-:Y:S01]  /*55e0*/  ULDC UR6, c[0x0][0x604] ;  /* 0x0001810000067ab9 */ /* 0x000fe20000000800 */
[----:B---3--:R-:W-:Y:S01]  /*55f0*/  @!P3 FMUL R105, R105, R105 ;  /* 0x000000696969b220 */ /* 0x008fe20000400000 */
[----:B------:R-:W-:Y:S01]  /*5600*/  FSETP.GEU.AND P3, PT, R116, -126, PT ;  /* 0xc2fc00007400780b */ /* 0x000fe20003f6e000 */
[----:B-1----:R-:W-:Y:S01]  /*5610*/  @!P2 FMUL R104, R104, R104 ;  /* 0x000000686868a220 */ /* 0x002fe20000400000 */
[----:B------:R-:W-:Y:S01]  /*5620*/  FSETP.GEU.AND P2, PT, R171, -126, PT ;  /* 0xc2fc0000ab00780b */ /* 0x000fe20003f4e000 */
[----:B------:R-:W-:Y:S01]  /*5630*/  @!P6 FMUL R29, R29, 0.5 ;  /* 0x3f0000001d1de820 */ /* 0x000fe20000400000 */
[----:B------:R1:W3:Y:S08]  /*5640*/  MUFU.EX2 R109, R25 ;  /* 0x00000019006d7308 */ /* 0x0002f00000000800 */
[----:B------:R-:W4:Y:S01]  /*5650*/  MUFU.EX2 R112, R112 ;  /* 0x0000007000707308 */ /* 0x000f220000000800 */
[--C-:B-1----:R-:W-:Y:S01]  /*5660*/  FFMA R25, R125, UR6, -R5.reuse ;  /* 0x000000067d197c23 */ /* 0x102fe20008000805 */
[----:B--2---:R-:W-:Y:S01]  /*5670*/  @!P1 FMUL R108, R108, R108 ;  /* 0x0000006c6c6c9220 */ /* 0x004fe20000400000 */
[----:B------:R-:W-:Y:S01]  /*5680*/  FSETP.GEU.AND P1, PT, R124, -126, PT ;  /* 0xc2fc00007c00780b */ /* 0x000fe20003f2e000 */
[----:B------:R-:W-:Y:S01]  /*5690*/  @!P3 FMUL R116, R116, 0.5 ;  /* 0x3f0000007474b820 */ /* 0x000fe20000400000 */
[----:B------:R-:W-:Y:S01]  /*56a0*/  @!P2 FMUL R171, R171, 0.5 ;  /* 0x3f000000ababa820 */ /* 0x000fe20000400000 */
[--C-:B------:R-:W-:Y:S01]  /*56b0*/  FFMA R125, R128, UR10, -R5.reuse ;  /* 0x0000000a807d7c23 */ /* 0x100fe20008000805 */
[----:B------:R-:W-:Y:S01]  /*56c0*/  ULDC UR10, c[0x0][0x604] ;  /* 0x00018100000a7ab9 */ /* 0x000fe20000000800 */
[----:B------:R-:W1:Y:S01]  /*56d0*/  MUFU.EX2 R121, R116 ;  /* 0x0000007400797308 */ /* 0x000e620000000800 */
[----:B---3--:R-:W-:Y:S01]  /*56e0*/  @!P4 FMUL R109, R109, R109 ;  /* 0x0000006d6d6dc220 */ /* 0x008fe20000400000 */
[----:B------:R-:W-:Y:S01]  /*56f0*/  FSETP.GEU.AND P4, PT, R6, -126, PT ;  /* 0xc2fc00000600780b */ /* 0x000fe20003f8e000 */
[--C-:B------:R-:W-:Y:S01]  /*5700*/  FFMA R128, R137, UR10, -R5.reuse ;  /* 0x0000000a89807c23 */ /* 0x100fe20008000805 */
[----:B------:R-:W-:Y:S01]  /*5710*/  ULDC UR6, c[0x0][0x604] ;  /* 0x0001810000067ab9 */ /* 0x000fe20000000800 */
[----:B------:R-:W-:-:S03]  /*5720*/  FFMA R137, R144, UR11, -R5 ;  /* 0x0000000b90897c23 */ /* 0x000fc60008000805 */
[----:B------:R-:W-:Y:S01]  /*5730*/  @!P1 FMUL R124, R124, 0.5 ;  /* 0x3f0000007c7c9820 */ /* 0x000fe20000400000 */
[----:B----4-:R-:W-:Y:S01]  /*5740*/  @!P5 FMUL R112, R112, R112 ;  /* 0x000000707070d220 */ /* 0x010fe20000400000 */
[----:B------:R-:W-:Y:S01]  /*5750*/  FSETP.GEU.AND P5, PT, R25, -126, PT ;  /* 0xc2fc00001900780b */ /* 0x000fe20003fae000 */
[----:B------:R-:W2:Y:S04]  /*5760*/  MUFU.EX2 R171, R171 ;  /* 0x000000ab00ab7308 */ /* 0x000ea80000000800 */
[----:B------:R-:W-:Y:S01]  /*5770*/  @!P4 FMUL R6, R6, 0.5 ;  /* 0x3f0000000606c820 */ /* 0x000fe20000400000 */
[----:B-1----:R-:W-:-:S03]  /*5780*/  @!P3 FMUL R121, R121, R121 ;  /* 0x000000797979b220 */ /* 0x002fc60000400000 */
[----:B------:R-:W1:Y:S04]  /*5790*/  MUFU.EX2 R117, R124 ;  /* 0x0000007c00757308 */ /* 0x000e680000000800 */
[----:B------:R-:W-:-:S04]  /*57a0*/  @!P5 FMUL R25, R25, 0.5 ;  /* 0x3f0000001919d820 */ /* 0x000fc80000400000 */
[----:B------:R3:W4:Y:S01]  /*57b0*/  MUFU.EX2 R116, R6 ;  /* 0x0000000600747308 */ /* 0x0007220000000800 */
[----:B--2---:R-:W-:Y:S01]  /*57c0*/  @!P2 FMUL R171, R171, R171 ;  /* 0x000000abababa220 */ /* 0x004fe20000400000 */
[----:B------:R-:W-:-:S06]  /*57d0*/  FSETP.GEU.AND P2, PT, R125, -126, PT ;  /* 0xc2fc00007d00780b */ /* 0x000fcc0003f4e000 */
[----:B------:R2:W5:Y:S01]  /*57e0*/  MUFU.EX2 R124, R25 ;  /* 0x00000019007c7308 */ /* 0x0005620000000800 */
[----:B-1----:R-:W-:Y:S01]  /*57f0*/  @!P1 FMUL R117, R117, R117 ;  /* 0x0000007575759220 */ /* 0x002fe20000400000 */
[----:B------:R-:W-:Y:S01]  /*5800*/  FSETP.GEU.AND P1, PT, R129, -126, PT ;  /* 0xc2fc00008100780b */ /* 0x000fe20003f2e000 */
[--C-:B---3--:R-:W-:Y:S01]  /*5810*/  FFMA R6, R132, UR6, -R5.reuse ;  /* 0x0000000684067c23 */ /* 0x108fe20008000805 */
[--C-:B------:R-:W-:Y:S01]  /*5820*/  FFMA R132, R145, UR22, -R5.reuse ;  /* 0x0000001691847c23 */ /* 0x100fe20008000805 */
[----:B------:R-:W-:Y:S02]  /*5830*/  FFMA R145, R148, UR23, -R5 ;  /* 0x0000001794917c23 */ /* 0x000fe40008000805 */
[----:B------:R-:W-:Y:S01]  /*5840*/  @!P2 FMUL R125, R125, 0.5 ;  /* 0x3f0000007d7da820 */ /* 0x000fe20000400000 */
[----:B------:R1:W-:Y:S01]  /*5850*/  MUFU.EX2 R113, R29 ;  /* 0x0000001d00717308 */ /* 0x0003e20000000800 */
[----:B----4-:R-:W-:Y:S01]  /*5860*/  @!P4 FMUL R116, R116, R116 ;  /* 0x000000747474c220 */ /* 0x010fe20000400000 */
[----:B------:R-:W-:Y:S01]  /*5870*/  FSETP.GEU.AND P4, PT, R126, -126, PT ;  /* 0xc2fc00007e00780b */ /* 0x000fe20003f8e000 */
[----:B--2---:R-:W-:-:S02]  /*5880*/  FADD R25, R12, R67 ;  /* 0x000000430c197221 */ /* 0x004fc40000000000 */
[----:B------:R-:W-:Y:S02]  /*5890*/  FADD R33, R155, R116 ;  /* 0x000000749b217221 */ /* 0x000fe40000000000 */
[----:B------:R-:W-:Y:S01]  /*58a0*/  @!P1 FMUL R129, R129, 0.5 ;  /* 0x3f00000081819820 */ /* 0x000fe20000400000 */
[----:B------:R-:W2:Y:S01]  /*58b0*/  MUFU.EX2 R125, R125 ;  /* 0x0000007d007d7308 */ /* 0x000ea20000000800 */
[----:B-----5:R-:W-:Y:S01]  /*58c0*/  @!P5 FMUL R124, R124, R124 ;  /* 0x0000007c7c7cd220 */ /* 0x020fe20000400000 */
[----:B------:R-:W-:Y:S01]  /*58d0*/  FSETP.GEU.AND P5, PT, R128, -126, PT ;  /* 0xc2fc00008000780b */ /* 0x000fe20003fae000 */
[----:B------:R-:W-:Y:S01]  /*58e0*/  FADD R5, R25, R138 ;  /* 0x0000008a19057221 */ /* 0x000fe20000000000 */
[----:B-1----:R-:W-:Y:S01]  /*58f0*/  FADD R29, R17, R82 ;  /* 0x00000052111d7221 */ /* 0x002fe20000000000 */
[----:B------:R-:W-:Y:S01]  /*5900*/  FADD R25, R13, R66 ;  /* 0x000000420d197221 */ /* 0x000fe20000000000 */
[----:B------:R-:W-:Y:S01]  /*5910*/  FADD R138, R34, R99 ;  /* 0x00000063228a7221 */ /* 0x000fe20000000000 */
[----:B------:R-:W-:Y:S01]  /*5920*/  @!P4 FMUL R126, R126, 0.5 ;  /* 0x3f0000007e7ec820 */ /* 0x000fe20000400000 */
[----:B------:R-:W1:Y:S01]  /*5930*/  MUFU.EX2 R129, R129 ;  /* 0x0000008100817308 */ /* 0x000e620000000800 */
[----:B------:R-:W-:Y:S01]  /*5940*/  FADD R156, R29, R140 ;  /* 0x0000008c1d9c7221 */ /* 0x000fe20000000000 */
[----:B------:R-:W-:Y:S01]  /*5950*/  FADD R65, R25, R138 ;  /* 0x0000008a19417221 */ /* 0x000fe20000000000 */
[----:B------:R-:W-:Y:S01]  /*5960*/  FADD R29, R20, R83 ;  /* 0x00000053141d7221 */ /* 0x000fe20000000000 */
[----:B------:R-:W-:Y:S01]  /*5970*/  FADD R140, R51, R114 ;  /* 0x00000072338c7221 */ /* 0x000fe20000000000 */
[----:B------:R-:W-:Y:S01]  /*5980*/  FADD R25, R27, R70 ;  /* 0x000000461b197221 */ /* 0x000fe20000000000 */
[----:B------:R-:W-:Y:S01]  /*5990*/  FADD R138, R43, R102 ;  /* 0x000000662b8a7221 */ /* 0x000fe20000000000 */
[----:B------:R-:W-:Y:S01]  /*59a0*/  @!P5 FMUL R128, R128, 0.5 ;  /* 0x3f0000008080d820 */ /* 0x000fe20000400000 */
[----:B------:R-:W3:Y:S01]  /*59b0*/  MUFU.EX2 R126, R126 ;  /* 0x0000007e007e7308 */ /* 0x000ee20000000800 */
[----:B--2---:R-:W-:Y:S01]  /*59c0*/  @!P2 FMUL R125, R125, R125 ;  /* 0x0000007d7d7da220 */ /* 0x004fe20000400000 */
[----:B------:R-:W-:Y:S01]  /*59d0*/  FSETP.GEU.AND P2, PT, R133, -126, PT ;  /* 0xc2fc00008500780b */ /* 0x000fe20003f4e000 */
[----:B------:R-:W-:Y:S01]  /*59e0*/  @!P6 FMUL R113, R113, R113 ;  /* 0x000000717171e220 */ /* 0x000fe20000400000 */
[----:B------:R-:W-:Y:S01]  /*59f0*/  FADD R158, R29, R140 ;  /* 0x0000008c1d9e7221 */ /* 0x000fe20000000000 */
[----:B------:R-:W-:Y:S01]  /*5a00*/  FADD R69, R25, R138 ;  /* 0x0000008a19457221 */ /* 0x000fe20000000000 */
[----:B------:R-:W-:Y:S01]  /*5a10*/  FSETP.GEU.AND P6, PT, R120, -126, PT ;  /* 0xc2fc00007800780b */ /* 0x000fe20003fce000 */
[----:B------:R-:W-:Y:S01]  /*5a20*/  FADD R25, R14, R71 ;  /* 0x000000470e197221 */ /* 0x000fe20000000000 */
[----:B------:R-:W2:Y:S01]  /*5a30*/  MUFU.EX2 R128, R128 ;  /* 0x0000008000807308 */ /* 0x000ea20000000800 */
[----:B-1----:R-:W-:Y:S01]  /*5a40*/  @!P1 FMUL R129, R129, R129 ;  /* 0x0000008181819220 */ /* 0x002fe20000400000 */
[----:B------:R-:W-:Y:S01]  /*5a50*/  FSETP.GEU.AND P1, PT, R137, -126, PT ;  /* 0xc2fc00008900780b */ /* 0x000fe20003f2e000 */
[----:B------:R-:W-:Y:S01]  /*5a60*/  FADD R138, R38, R103 ;  /* 0x00000067268a7221 */ /* 0x000fe20000000000 */
[----:B------:R-:W-:Y:S01]  /*5a70*/  FADD R29, R22, R87 ;  /* 0x00000057161d7221 */ /* 0x000fe20000000000 */
[----:B------:R-:W-:Y:S01]  /*5a80*/  FADD R140, R55, R118 ;  /* 0x00000076378c7221 */ /* 0x000fe20000000000 */
[----:B------:R-:W-:Y:S01]  /*5a90*/  FADD R37, R64, R125 ;  /* 0x0000007d40257221 */ /* 0x000fe20000000000 */
[----:B------:R-:W-:Y:S01]  /*5aa0*/  @!P2 FMUL R133, R133, 0.5 ;  /* 0x3f0000008585a820 */ /* 0x000fe20000400000 */
[----:B------:R-:W-:Y:S01]  /*5ab0*/  FADD R73, R25, R138 ;  /* 0x0000008a19497221 */ /* 0x000fe20000000000 */
[----:B---3--:R-:W-:Y:S01]  /*5ac0*/  @!P4 FMUL R126, R126, R126 ;  /* 0x0000007e7e7ec220 */ /* 0x008fe20000400000 */
[----:B------:R-:W-:Y:S01]  /*5ad0*/  FSETP.GEU.AND P4, PT, R130, -126, PT ;  /* 0xc2fc00008200780b */ /* 0x000fe20003f8e000 */
[----:B------:R-:W-:Y:S01]  /*5ae0*/  FADD R162, R29, R140 ;  /* 0x0000008c1da27221 */ /* 0x000fe20000000000 */
[----:B------:R-:W-:Y:S01]  /*5af0*/  FADD R25, R15, R74 ;  /* 0x0000004a0f197221 */ /* 0x000fe20000000000 */
[----:B------:R-:W1:Y:S01]  /*5b00*/  MUFU.EX2 R133, R133 ;  /* 0x0000008500857308 */ /* 0x000e620000000800 */
[----:B------:R-:W-:Y:S01]  /*5b10*/  FADD R138, R23, R106 ;  /* 0x0000006a178a7221 */ /* 0x000fe20000000000 */
[----:B------:R-:W-:Y:S01]  /*5b20*/  @!P1 FMUL R137, R137, 0.5 ;  /* 0x3f00000089899820 */ /* 0x000fe20000400000 */
[----:B------:R-:W-:Y:S01]  /*5b30*/  FADD R29, R16, R75 ;  /* 0x0000004b101d7221 */ /* 0x000fe20000000000 */
[----:B--2---:R-:W-:Y:S01]  /*5b40*/  @!P5 FMUL R128, R128, R128 ;  /* 0x000000808080d220 */ /* 0x004fe20000400000 */
[----:B------:R-:W-:Y:S01]  /*5b50*/  FSETP.GEU.AND P5, PT, R132, -126, PT ;  /* 0xc2fc00008400780b */ /* 0x000fe20003fae000 */
[----:B------:R-:W-:Y:S01]  /*5b60*/  FADD R140, R42, R107 ;  /* 0x0000006b2a8c7221 */ /* 0x000fe20000000000 */
[----:B------:R-:W-:Y:S01]  /*5b70*/  FADD R77, R25, R138 ;  /* 0x0000008a194d7221 */ /* 0x000fe20000000000 */
[----:B------:R-:W2:Y:S01]  /*5b80*/  MUFU.EX2 R137, R137 ;  /* 0x0000008900897308 */ /* 0x000ea20000000800 */
[----:B------:R-:W-:Y:S01]  /*5b90*/  FADD R25, R31, R78 ;  /* 0x0000004e1f197221 */ /* 0x000fe20000000000 */
[----:B------:R-:W-:Y:S01]  /*5ba0*/  @!P4 FMUL R130, R130, 0.5 ;  /* 0x3f0000008282c820 */ /* 0x000fe20000400000 */
[----:B------:R-:W-:Y:S01]  /*5bb0*/  FADD R81, R29, R140 ;  /* 0x0000008c1d517221 */ /* 0x000fe20000000000 */
[----:B------:R-:W-:Y:S01]  /*5bc0*/  FADD R29, R26, R91 ;  /* 0x0000005b1a1d7221 */ /* 0x000fe20000000000 */
[----:B------:R-:W-:Y:S01]  /*5bd0*/  FADD R140, R59, R122 ;  /* 0x0000007a3b8c7221 */ /* 0x000fe20000000000 */
[----:B------:R-:W-:Y:S01]  /*5be0*/  FADD R138, R47, R110 ;  /* 0x0000006e2f8a7221 */ /* 0x000fe20000000000 */
[----:B------:R-:W-:Y:S01]  /*5bf0*/  @!P6 FMUL R120, R120, 0.5 ;  /* 0x3f0000007878e820 */ /* 0x000fe20000400000 */
[----:B------:R-:W3:Y:S01]  /*5c00*/  MUFU.EX2 R130, R130 ;  /* 0x0000008200827308 */ /* 0x000ee20000000800 */
[----:B-1----:R-:W-:Y:S01]  /*5c10*/  @!P2 FMUL R133, R133, R133 ;  /* 0x000000858585a220 */ /* 0x002fe20000400000 */
[----:B------:R-:W-:Y:S01]  /*5c20*/  @!P5 FMUL R132, R132, 0.5 ;  /* 0x3f0000008484d820 */ /* 0x000fe20000400000 */
[----:B------:R-:W-:Y:S01]  /*5c30*/  FSETP.GEU.AND P2, PT, R6, -126, PT ;  /* 0xc2fc00000600780b */ /* 0x000fe20003f4e000 */
[----:B------:R-:W-:Y:S01]  /*5c40*/  FADD R166, R29, R140 ;  /* 0x0000008c1da67221 */ /* 0x000fe20000000000 */
[----:B------:R-:W-:Y:S01]  /*5c50*/  FADD R85, R25, R138 ;  /* 0x0000008a19557221 */ /* 0x000fe20000000000 */
[----:B------:R-:W-:Y:S01]  /*5c60*/  FADD R29, R39, R94 ;  /* 0x0000005e271d7221 */ /* 0x000fe20000000000 */
[----:B------:R-:W-:Y:S01]  /*5c70*/  FADD R140, R63, R8 ;  /* 0x000000083f8c7221 */ /* 0x000fe20000000000 */
[----:B------:R-:W1:Y:S01]  /*5c80*/  MUFU.EX2 R132, R132 ;  /* 0x0000008400847308 */ /* 0x000e620000000800 */
[----:B--2---:R-:W-:Y:S01]  /*5c90*/  @!P1 FMUL R137, R137, R137 ;  /* 0x0000008989899220 */ /* 0x004fe20000400000 */
[----:B------:R-:W-:Y:S01]  /*5ca0*/  FSETP.GEU.AND P1, PT, R145, -126, PT ;  /* 0xc2fc00009100780b */ /* 0x000fe20003f2e000 */
[----:B------:R-:W-:Y:S01]  /*5cb0*/  FADD R25, R18, R79 ;  /* 0x0000004f12197221 */ /* 0x000fe20000000000 */
[----:B------:R-:W-:Y:S01]  /*5cc0*/  FADD R138, R46, R111 ;  /* 0x0000006f2e8a7221 */ /* 0x000fe20000000000 */
[----:B------:R-:W-:Y:S01]  /*5cd0*/  FADD R168, R29, R140 ;  /* 0x0000008c1da87221 */ /* 0x000fe20000000000 */
[----:B------:R-:W-:Y:S01]  /*5ce0*/  FADD R29, R40, R105 ;  /* 0x00000069281d7221 */ /* 0x000fe20000000000 */
[----:B------:R-:W-:Y:S01]  /*5cf0*/  FADD R140, R72, R129 ;  /* 0x00000081488c7221 */ /* 0x000fe20000000000 */
[----:B------:R-:W-:Y:S01]  /*5d00*/  @!P2 FMUL R6, R6, 0.5 ;  /* 0x3f0000000606a820 */ /* 0x000fe20000400000 */
[----:B---3--:R-:W-:Y:S01]  /*5d10*/  @!P4 FMUL R130, R130, R130 ;  /* 0x000000828282c220 */ /* 0x008fe20000400000 */
[----:B------:R-:W-:Y:S01]  /*5d20*/  FSETP.GEU.AND P4, PT, R134, -126, PT ;  /* 0xc2fc00008600780b */ /* 0x000fe20003f8e000 */
[----:B------:R-:W2:Y:S01]  /*5d30*/  MUFU.EX2 R120, R120 ;  /* 0x0000007800787308 */ /* 0x000ea20000000800 */
[----:B------:R-:W-:Y:S01]  /*5d40*/  FADD R149, R25, R138 ;  /* 0x0000008a19957221 */ /* 0x000fe20000000000 */
[----:B------:R-:W-:Y:S01]  /*5d50*/  FADD R25, R24, R169 ;  /* 0x000000a918197221 */ /* 0x000fe20000000000 */
[----:B------:R-:W-:Y:S01]  /*5d60*/  FADD R138, R56, R171 ;  /* 0x000000ab388a7221 */ /* 0x000fe20000000000 */
[----:B------:R-:W-:Y:S01]  /*5d70*/  @!P1 FMUL R145, R145, 0.5 ;  /* 0x3f00000091919820 */ /* 0x000fe20000400000 */
[----:B------:R-:W-:Y:S01]  /*5d80*/  FADD R144, R29, R140 ;  /* 0x0000008c1d907221 */ /* 0x000fe20000000000 */
[----:B-1----:R-:W-:Y:S01]  /*5d90*/  @!P5 FMUL R132, R132, R132 ;  /* 0x000000848484d220 */ /* 0x002fe20000400000 */
[----:B------:R-:W-:Y:S01]  /*5da0*/  FSETP.GEU.AND P5, PT, R136, -126, PT ;  /* 0xc2fc00008800780b */ /* 0x000fe20003fae000 */
[----:B------:R1:W3:Y:S01]  /*5db0*/  MUFU.EX2 R141, R6 ;  /* 0x00000006008d7308 */ /* 0x0002e20000000800 */
[----:B------:R-:W-:Y:S01]  /*5dc0*/  FADD R41, R25, R138 ;  /* 0x0000008a19297221 */ /* 0x000fe20000000000 */
[----:B------:R-:W-:Y:S01]  /*5dd0*/  FADD R29, R143, R104 ;  /* 0x000000688f1d7221 */ /* 0x000fe20000000000 */
[----:B------:R-:W-:Y:S01]  /*5de0*/  FADD R140, R163, R128 ;  /* 0x00000080a38c7221 */ /* 0x000fe20000000000 */
[----:B------:R-:W-:Y:S01]  /*5df0*/  @!P4 FMUL R134, R134, 0.5 ;  /* 0x3f0000008686c820 */ /* 0x000fe20000400000 */
[----:B------:R-:W-:Y:S01]  /*5e00*/  FADD R25, R28, R93 ;  /* 0x0000005d1c197221 */ /* 0x000fe20000000000 */
[----:B------:R-:W-:Y:S01]  /*5e10*/  FADD R138, R60, R117 ;  /* 0x000000753c8a7221 */ /* 0x000fe20000000000 */
[----:B------:R-:W-:Y:S01]  /*5e20*/  FADD R146, R29, R140 ;  /* 0x0000008c1d927221 */ /* 0x000fe20000000000 */
[----:B------:R-:W-:Y:S01]  /*5e30*/  MUFU.EX2 R145, R145 ;  /* 0x0000009100917308 */ /* 0x000fe20000000800 */
[----:B-1----:R-:W-:Y:S01]  /*5e40*/  FADD R6, R127, R88 ;  /* 0x000000587f067221 */ /* 0x002fe20000000000 */
[----:B------:R-:W-:Y:S01]  /*5e50*/  FADD R49, R25, R138 ;  /* 0x0000008a19317221 */ /* 0x000fe20000000000 */
[----:B------:R-:W-:Y:S01]  /*5e60*/  FADD R25, R44, R109 ;  /* 0x0000006d2c197221 */ /* 0x000fe20000000000 */
[----:B------:R-:W-:Y:S01]  /*5e70*/  @!P5 FMUL R136, R136, 0.5 ;  /* 0x3f0000008888d820 */ /* 0x000fe20000400000 */
[----:B------:R-:W-:Y:S01]  /*5e80*/  FADD R45, R6, R33 ;  /* 0x00000021062d7221 */ /* 0x000fe20000000000 */
[----:B------:R-:W-:Y:S01]  /*5e90*/  FADD R138, R76, R133 ;  /* 0x000000854c8a7221 */ /* 0x000fe20000000000 */
[----:B------:R-:W-:Y:S01]  /*5ea0*/  FADD R6, R131, R92 ;  /* 0x0000005c83067221 */ /* 0x000fe20000000000 */
[----:B------:R-:W1:Y:S01]  /*5eb0*/  MUFU.EX2 R134, R134 ;  /* 0x0000008600867308 */ /* 0x000e620000000800 */
[----:B------:R-:W-:Y:S01]  /*5ec0*/  FADD R33, R157, R124 ;  /* 0x0000007c9d217221 */ /* 0x000fe20000000000 */
[----:B------:R-:W-:Y:S01]  /*5ed0*/  FADD R29, R147, R108 ;  /* 0x0000006c931d7221 */ /* 0x000fe20000000000 */
[----:B------:R-:W-:Y:S01]  /*5ee0*/  FADD R140, R165, R130 ;  /* 0x00000082a58c7221 */ /* 0x000fe20000000000 */
[----:B------:R-:W-:Y:S01]  /*5ef0*/  FADD R148, R25, R138 ;  /* 0x0000008a19947221 */ /* 0x000fe20000000000 */
[----:B------:R-:W-:Y:S01]  /*5f00*/  FADD R53, R6, R33 ;  /* 0x0000002106357221 */ /* 0x000fe20000000000 */
[----:B------:R-:W-:Y:S01]  /*5f10*/  FADD R6, R32, R97 ;  /* 0x0000006120067221 */ /* 0x000fe20000000000 */
[----:B------:R-:W-:Y:S01]  /*5f20*/  FADD R150, R29, R140 ;  /* 0x0000008c1d967221 */ /* 0x000fe20000000000 */
[----:B------:R-:W4:Y:S01]  /*5f30*/  MUFU.EX2 R136, R136 ;  /* 0x0000008800887308 */ /* 0x000f220000000800 */
[----:B------:R-:W-:Y:S01]  /*5f40*/  FADD R29, R48, R113 ;  /* 0x00000071301d7221 */ /* 0x000fe20000000000 */
[----:B------:R-:W-:Y:S01]  /*5f50*/  FADD R140, R80, R137 ;  /* 0x00000089508c7221 */ /* 0x000fe20000000000 */
[----:B------:R-:W-:Y:S01]  /*5f60*/  FADD R25, R135, R96 ;  /* 0x0000006087197221 */ /* 0x000fe20000000000 */
[----:B------:R-:W-:Y:S01]  /*5f70*/  FADD R138, R159, R126 ;  /* 0x0000007e9f8a7221 */ /* 0x000fe20000000000 */
[----:B------:R-:W-:Y:S01]  /*5f80*/  FADD R33, R151, R112 ;  /* 0x0000007097217221 */ /* 0x000fe20000000000 */
[----:B------:R-:W-:Y:S01]  /*5f90*/  FADD R142, R167, R132 ;  /* 0x00000084a78e7221 */ /* 0x000fe20000000000 */
[----:B--2---:R-:W-:Y:S01]  /*5fa0*/  @!P6 FMUL R120, R120, R120 ;  /* 0x000000787878e220 */ /* 0x004fe20000400000 */
[----:B---3--:R-:W-:Y:S01]  /*5fb0*/  @!P2 FMUL R141, R141, R141 ;  /* 0x0000008d8d8da220 */ /* 0x008fe20000400000 */
[----:B-1----:R-:W-:Y:S01]  /*5fc0*/  @!P4 FMUL R134, R134, R134 ;  /* 0x000000868686c220 */ /* 0x002fe20000400000 */
[----:B------:R-:W-:Y:S01]  /*5fd0*/  @!P1 FMUL R145, R145, R145 ;  /* 0x0000009191919220 */ /* 0x000fe20000400000 */
[----:B------:R-:W-:Y:S01]  /*5fe0*/  FADD R57, R6, R37 ;  /* 0x0000002506397221 */ /* 0x000fe20000000000 */
[----:B------:R-:W-:Y:S01]  /*5ff0*/  FADD R152, R29, R140 ;  /* 0x0000008c1d987221 */ /* 0x000fe20000000000 */
[----:B------:R-:W-:Y:S01]  /*6000*/  FADD R61, R25, R138 ;  /* 0x0000008a193d7221 */ /* 0x000fe20000000000 */
[----:B------:R-:W-:Y:S01]  /*6010*/  FADD R154, R33, R142 ;  /* 0x0000008e219a7221 */ /* 0x000fe20000000000 */
[----:B------:R-:W-:Y:S01]  /*6020*/  FADD R6, R36, R101 ;  /* 0x0000006524067221 */ /* 0x000fe20000000000 */
[----:B------:R-:W-:Y:S01]  /*6030*/  FADD R37, R68, R141 ;  /* 0x0000008d44257221 */ /* 0x000fe20000000000 */
[----:B----4-:R-:W-:Y:S01]  /*6040*/  @!P5 FMUL R136, R136, R136 ;  /* 0x000000888888d220 */ /* 0x010fe20000400000 */
[----:B------:R-:W-:Y:S01]  /*6050*/  FADD R29, R52, R121 ;  /* 0x00000079341d7221 */ /* 0x000fe20000000000 */
        /* <DEDUP_REMOVED lines=33> */
[----:B------:R-:W-:-:S02]  /*6270*/  IMAD.U32 R25, RZ, RZ, UR7 ;  /* 0x00000007ff197e24 */ /* 0x000fc4000f8e00ff */
[----:B------:R-:W-:Y:S01]  /*6280*/  FADD R45, R45, R142 ;  /* 0x0000008e2d2d7221 */ /* 0x000fe20000000000 */
[----:B------:R-:W-:Y:S01]  /*6290*/  FADD R6, R41, R6 ;  /* 0x0000000629067221 */ /* 0x000fe20000000000 */
[----:B------:R-:W-:Y:S01]  /*62a0*/  F2FP.F16.F32.PACK_AB R37, R26, R19 ;  /* 0x000000131a25723e */ /* 0x000fe200000000ff */
[----:B------:R-:W-:Y:S01]  /*62b0*/  FADD R5, R5, R168 ;  /* 0x000000a805057221 */ /* 0x000fe20000000000 */
[----:B------:R-:W-:Y:S01]  /*62c0*/  FADD R170, R65, R170 ;  /* 0x000000aa41aa7221 */ /* 0x000fe20000000000 */
[----:B------:R-:W-:Y:S01]  /*62d0*/  F2FP.F16.F32.PACK_AB R39, R30, R39 ;  /* 0x000000271e27723e */ /* 0x000fe200000000ff */
[----:B------:R1:W-:Y:S01]  /*62e0*/  SYNCS.ARRIVE.TRANS64.A1T0 RZ, [R25+UR17], RZ ;  /* 0x000000ff19ff79a7 */ /* 0x0003e20008100011 */
[----:B------:R-:W-:Y:S01]  /*62f0*/  F2FP.F16.F32.PACK_AB R49, R51, R50 ;  /* 0x000000323331723e */ /* 0x000fe200000000ff */
[----:B------:R-:W-:Y:S01]  /*6300*/  FADD R6, R6, R45 ;  /* 0x0000002d06067221 */ /* 0x000fe20000000000 */
[----:B------:R-:W-:Y:S01]  /*6310*/  F2FP.F16.F32.PACK_AB R26, R131, R28 ;  /* 0x0000001c831a723e */ /* 0x000fe200000000ff */
[----:B------:R-:W-:Y:S01]  /*6320*/  FADD R5, R5, R170 ;  /* 0x000000aa05057221 */ /* 0x000fe20000000000 */
[----:B------:R-:W-:-:S02]  /*6330*/  F2FP.F16.F32.PACK_AB R41, R34, R21 ;  /* 0x000000152229723e */ /* 0x000fc400000000ff */
[----:B------:R-:W-:Y:S02]  /*6340*/  F2FP.F16.F32.PACK_AB R43, R38, R43 ;  /* 0x0000002b262b723e */ /* 0x000fe400000000ff */
[----:B------:R-:W-:Y:S02]  /*6350*/  F2FP.F16.F32.PACK_AB R51, R55, R54 ;  /* 0x000000363733723e */ /* 0x000fe400000000ff */
[----:B------:R-:W-:Y:S02]  /*6360*/  F2FP.F16.F32.PACK_AB R28, R135, R32 ;  /* 0x00000020871c723e */ /* 0x000fe400000000ff */
[----:B------:R-:W-:Y:S02]  /*6370*/  F2FP.F16.F32.PACK_AB R30, R139, R36 ;  /* 0x000000248b1e723e */ /* 0x000fe400000000ff */
[----:B------:R-:W-:Y:S02]  /*6380*/  F2FP.F16.F32.PACK_AB R45, R42, R23 ;  /* 0x000000172a2d723e */ /* 0x000fe400000000ff */
        /* <DEDUP_REMOVED lines=21> */
[----:B-1----:R-:W-:Y:S02]  /*64e0*/  F2FP.F16.F32.PACK_AB R25, R13, R12 ;  /* 0x0000000c0d19723e */ /* 0x002fe400000000ff */
        /* <DEDUP_REMOVED lines=29> */
[----:B------:R-:W-:Y:S01]  /*66c0*/  F2FP.F16.F32.PACK_AB R86, R136, R145 ;  /* 0x000000918856723e */ /* 0x000fe200000000ff */
[----:B------:R-:W-:Y:S06]  /*66d0*/  @!P0 BRA `(.L_x_19) ;  /* 0x0000000000048947 */ /* 0x000fec0003800000 */
[----:B------:R-:W-:Y:S01]  /*66e0*/  BPT.TRAP 0x1 ;  /* 0x000000040000795c */ /* 0x000fe20000300000 */
.L_x_19:
[----:B------:R-:W1:Y:S02]  /*66f0*/  SYNCS.PHASECHK.TRANS64.TRYWAIT P1, [UR38+0x21008], R4 ;  /* 0x02100804ff0075a7 */ /* 0x000e640008020166 */
[----:B-1----:R-:W-:Y:S05]  /*6700*/  @!P1 BRA `(.L_x_20) ;  /* 0x000000f400a49947 */ /* 0x002fea0003800000 */
.L_x_106:
[----:B------:R-:W-:Y:S01]  /*6710*/  UIADD3 UR6, UR16, 0x600, URZ ;  /* 0x0000060010067890 */ /* 0x000fe2000fffe03f */
[----:B------:R-:W-:Y:S01]  /*6720*/  WARPGROUP.ARRIVE ;  /* 0x00000000000079c5 */ /* 0x000fe20000000000 */
[----:B------:R-:W-:Y:S01]  /*6730*/  UMOV UR7, 0xc0000010 ;  /* 0xc000001000077882 */ /* 0x000fe20000000000 */
[----:B------:R-:W-:Y:S01]  /*6740*/  UIADD3 UR10, UR16, 0x800, URZ ;  /* 0x00000800100a7890 */ /* 0x000fe2000fffe03f */
[----:B------:R-:W-:Y:S01]  /*6750*/  F2FP.F16.F32.PACK_AB R87, R9, R8 ;  /* 0x000000080957723e */ /* 0x000fe200000000ff */
[----:B------:R-:W-:Y:S01]  /*6760*/  UMOV UR11, 0xc0000010 ;  /* 0xc0000010000b7882 */ /* 0x000fe20000000000 */
[----:B------:R-:W-:Y:S01]  /*6770*/  UIADD3 UR14, UR16, 0xa00, URZ ;  /* 0x00000a00100e7890 */ /* 0x000fe2000fffe03f */
[----:B------:R-:W-:Y:S02]  /*6780*/  UMOV UR15, 0xc0000010 ;  /* 0xc0000010000f7882 */ /* 0x000fe40000000000 */
[----:B------:R-:W-:Y:S01]  /*6790*/  HGMMA.64x16x16.F32 R168, R24, gdesc[UR4].tnspB, RZ, !UPT, gsb0 ;  /* 0x4020000418a87df0 */ /* 0x000fe2000c0008ff */
[----:B------:R-:W-:Y:S01]  /*67a0*/  UIADD3 UR6, UR16, 0x620, URZ ;  /* 0x0000062010067890 */ /* 0x000fe2000fffe03f */
[----:B------:R-:W-:Y:S01]  /*67b0*/  UMOV UR7, 0xc0000010 ;  /* 0xc000001000077882 */ /* 0x000fe20000000000 */
[----:B------:R-:W-:-:S02]  /*67c0*/  WARPGROUP.DEPBAR.LE gsb0, 0x0 ;  /* 0x00008000000079c5 */ /* 0x000fc40000010000 */
[----:B------:R-:W-:-:S06]  /*67d0*/  WARPGROUP.ARRIVE ;  /* 0x00000000000079c5 */ /* 0x000fcc0000000000 */
[----:B------:R-:W-:Y:S01]  /*67e0*/  HGMMA.64x16x16.F32 R160, R24, gdesc[UR8].tnspB, RZ, !UPT, gsb0 ;  /* 0x4020000818a07df0 */ /* 0x000fe2000c0008ff */
[----:B------:R-:W-:Y:S01]  /*67f0*/  UIADD3 UR10, UR16, 0x820, URZ ;  /* 0x00000820100a7890 */ /* 0x000fe2000fffe03f */
[----:B------:R-:W-:Y:S01]  /*6800*/  UMOV UR11, 0xc0000010 ;  /* 0xc0000010000b7882 */ /* 0x000fe20000000000 */
[----:B------:R-:W-:Y:S02]  /*6810*/  WARPGROUP.DEPBAR.LE gsb0, 0x0 ;  /* 0x00008000000079c5 */ /* 0x000fe40000010000 */
[----:B------:R-:W-:-:S06]  /*6820*/  WARPGROUP.ARRIVE ;  /* 0x00000000000079c5 */ /* 0x000fcc0000000000 */
[----:B------:R-:W-:Y:S01]  /*6830*/  HGMMA.64x16x16.F32 R152, R24, gdesc[UR12].tnspB, RZ, !UPT, gsb0 ;  /* 0x4020000c18987df0 */ /* 0x000fe2000c0008ff */
[----:B------:R-:W-:Y:S01]  /*6840*/  UIADD3 UR14, UR16, 0xa20, URZ ;  /* 0x00000a20100e7890 */ /* 0x000fe2000fffe03f */
[----:B------:R-:W-:Y:S01]  /*6850*/  UMOV UR15, 0xc0000010 ;  /* 0xc0000010000f7882 */ /* 0x000fe20000000000 */
[----:B------:R-:W-:Y:S02]  /*6860*/  WARPGROUP.DEPBAR.LE gsb0, 0x0 ;  /* 0x00008000000079c5 */ /* 0x000fe40000010000 */
[----:B------:R-:W-:-:S06]  /*6870*/  WARPGROUP.ARRIVE ;  /* 0x00000000000079c5 */ /* 0x000fcc0000000000 */
[----:B------:R-:W-:Y:S01]  /*6880*/  HGMMA.64x16x16.F32 R168, R28, gdesc[UR4].tnspB, R168, gsb0 ;  /* 0x402000041ca87df0 */ /* 0x000fe200080008a8 */
        /* <DEDUP_REMOVED lines=209> */
[----:B------:R-:W-:Y:S03]  /*75a0*/  HGMMA.64x16x16.F32 R168, R84, gdesc[UR4].tnspB, R168, gsb0 ;  /* 0x4020000454a87df0 */ /* 0x000fe600080008a8 */
[----:B------:R-:W-:Y:S02]  /*75b0*/  WARPGROUP.DEPBAR.LE gsb0, 0x0 ;  /* 0x00008000000079c5 */ /* 0x000fe40000010000 */
[----:B------:R-:W-:-:S06]  /*75c0*/  WARPGROUP.ARRIVE ;  /* 0x00000000000079c5 */ /* 0x000fcc0000000000 */
[----:B------:R-:W-:Y:S03]  /*75d0*/  HGMMA.64x16x16.F32 R160, R84, gdesc[UR8].tnspB, R160, gsb0 ;  /* 0x4020000854a07df0 */ /* 0x000fe600080008a0 */
[----:B------:R-:W-:Y:S02]  /*75e0*/  WARPGROUP.DEPBAR.LE gsb0, 0x0 ;  /* 0x00008000000079c5 */ /* 0x000fe40000010000 */
[----:B------:R-:W-:-:S06]  /*75f0*/  WARPGROUP.ARRIVE ;  /* 0x00000000000079c5 */ /* 0x000fcc0000000000 */
[----:B------:R-:W-:Y:S03]  /*7600*/  HGMMA.64x16x16.F32 R152, R84, gdesc[UR12].tnspB, R152, gsb0 ;  /* 0x4020000c54987df0 */ /* 0x000fe60008000898 */
[----:B------:R-:W-:Y:S02]  /*7610*/  WARPGROUP.DEPBAR.LE gsb0, 0x0 ;  /* 0x00008000000079c5 */ /* 0x000fe40000010000 */
[----:B------:R-:W-:Y:S05]  /*7620*/  @!P0 BRA `(.L_x_21) ;  /* 0x0000000000048947 */ /* 0x000fea0003800000 */
[----:B------:R-:W-:Y:S01]  /*7630*/  BPT.TRAP 0x1 ;  /* 0x000000040000795c */ /* 0x000fe20000300000 */
.L_x_21:
[----:B------:R-:W-:Y:S01]  /*7640*/  UISETP.EQ.AND UP0, UPT, UR36, URZ, !UP0 ;  /* 0x0000003f2400728c */ /* 0x000fe2000c702270 */
[----:B-1----:R-:W-:Y:S01]  /*7650*/  MOV R4, RZ ;  /* 0x000000ff00047202 */ /* 0x002fe20000000f00 */
[----:B------:R-:W-:Y:S02]  /*7660*/  UIADD3 UR6, UR38, 0x21028, URZ ;  /* 0x0002102826067890 */ /* 0x000fe4000fffe03f */
[----:B------:R-:W-:Y:S02]  /*7670*/  USEL UR7, URZ, 0x1, !UP0 ;  /* 0x000000013f077887 */ /* 0x000fe4000c000000 */
[----:B------:R-:W-:Y:S02]  /*7680*/  UPRMT UR6, URZ, 0x654, UR6 ;  /* 0x000006543f067896 */ /* 0x000fe40008000006 */
[----:B------:R-:W-:-:S04]  /*7690*/  USEL UR7, UR7, 0x2, UP1 ;  /* 0x0000000207077887 */ /* 0x000fc80008800000 */
[----:B------:R-:W-:-:S03]  /*76a0*/  UISETP.GT.U32.AND UP0, UPT, UR7, 0x1, UPT ;  /* 0x000000010700788c */ /* 0x000fc6000bf04070 */
[----:B------:R-:W-:Y:S03]  /*76b0*/  SYNCS.ARRIVE.TRANS64.RED.A1T0 RZ, [UR6], RZ ;  /* 0x000000ffffff79a7 */ /* 0x000fe60008100406 */
[----:B------:R-:W-:-:S13]  /*76c0*/  PLOP3.LUT P1, PT, PT, PT, UP0, 0x80, 0x0 ;  /* 0x000000000000781c */ /* 0x000fda0003f2f008 */
[----:B------:R-:W-:Y:S05]  /*76d0*/  @P1 BRA `(.L_x_22) ;  /* 0x0000000000041947 */ /* 0x000fea0003800000 */
[----:B------:R-:W-:Y:S01]  /*76e0*/  BPT.TRAP 0x1 ;  /* 0x000000040000795c */ /* 0x000fe20000300000 */
.L_x_22:
[----:B------:R-:W-:Y:S01]  /*76f0*/  ISETP.GE.AND P2, PT, R7, 0x3, PT ;  /* 0x000000030700780c */ /* 0x000fe20003f46270 */
[----:B------:R-:W-:Y:S01]  /*7700*/  UMOV UR17, 0x1 ;  /* 0x0000000100117882 */ /* 0x000fe20000000000 */
[----:B------:R-:W-:Y:S01]  /*7710*/  UMOV UR20, 0x2 ;  /* 0x0000000200147882 */ /* 0x000fe20000000000 */
[----:B------:R-:W-:Y:S01]  /*7720*/  VIADD R3, R3, 0x100 ;  /* 0x0000010003037836 */ /* 0x000fe20000000000 */
[----:B------:R-:W-:-:S09]  /*7730*/  IADD3 R7, R7, -0x1, RZ ;  /* 0xffffffff07077810 */ /* 0x000fd20007ffe0ff */
[----:B------:R-:W-:Y:S05]  /*7740*/  @!P2 BRA `(.L_x_23) ;  /* 0x0000005000fca947 */ /* 0x000fea0003800000 */
[----:B------:R-:W-:Y:S01]  /*7750*/  IMAD.MOV.U32 R13, RZ, RZ, R10 ;  /* 0x000000ffff0d7224 */ /* 0x000fe200078e000a */
[----:B------:R-:W-:Y:S01]  /*7760*/  MOV R9, R11 ;  /* 0x0000000b00097202 */ /* 0x000fe20000000f00 */
[----:B------:R-:W-:Y:S01]  /*7770*/  IMAD.MOV.U32 R4, RZ, RZ, RZ ;  /* 0x000000ffff047224 */ /* 0x000fe200078e00ff */
[----:B------:R-:W-:Y:S01]  /*7780*/  UMOV UR20, 0x2 ;  /* 0x0000000200147882 */ /* 0x000fe20000000000 */
[----:B------:R-:W-:Y:S01]  /*7790*/  UMOV UR17, 0x1 ;  /* 0x0000000100117882 */ /* 0x000fe20000000000 */
[----:B------:R-:W-:-:S05]  /*77a0*/  ULDC UR21, c[0x0][0x604] ;  /* 0x0001810000157ab9 */ /* 0x000fca0000000800 */
.L_x_34:
[----:B------:R-:W-:-:S13]  /*77b0*/  PLOP3.LUT P3, PT, PT, PT, UP1, 0x80, 0x0 ;  /* 0x000000000000781c */ /* 0x000fda0003f6f018 */
[----:B------:R-:W-:Y:S05]  /*77c0*/  @!P3 BRA `(.L_x_24) ;  /* 0x000000000004b947 */ /* 0x000fea0003800000 */
[----:B------:R-:W-:Y:S01]  /*77d0*/  BPT.TRAP 0x1 ;  /* 0x000000040000795c */ /* 0x000fe20000300000 */
.L_x_24:
[----:B------:R-:W-:Y:S01]  /*77e0*/  ULEA UR6, UR20, UR38, 0x3 ;  /* 0x0000002614067291 */ /* 0x000fe2000f8e183f */
[----:B------:R-:W-:-:S08]  /*77f0*/  SHF.L.U32 R8, R4, 0x1f, RZ ;  /* 0x0000001f04087819 */ /* 0x000fd000000006ff */
[----:B------:R-:W1:Y:S02]  /*7800*/  SYNCS.PHASECHK.TRANS64.TRYWAIT P2, [UR6+0x21000], R8 ;  /* 0x02100008ff0075a7 */ /* 0x000e640008040146 */
[----:B-1----:R-:W-:Y:S05]  /*7810*/  @!P2 BRA `(.L_x_25) ;  /* 0x000000e40078a947 */ /* 0x002fea0003800000 */
.L_x_107:
[----:B------:R-:W-:Y:S01]  /*7820*/  UIMAD UR14, UR20, 0x600, UR18 ;  /* 0x00000600140e78a4 */ /* 0x000fe2000f8e0212 */
[----:B------:R-:W-:Y:S01]  /*7830*/  WARPGROUP.ARRIVE ;  /* 0x00000000000079c5 */ /* 0x000fe20000000000 */
[----:B------:R-:W-:Y:S01]  /*7840*/  UMOV UR15, 0xc0000010 ;  /* 0xc0000010000f7882 */ /* 0x000fe20000000000 */
[----:B------:R-:W-:Y:S01]  /*7850*/  UMOV UR7, 0xc0000010 ;  /* 0xc000001000077882 */ /* 0x000fe20000000000 */
[----:B------:R-:W-:Y:S02]  /*7860*/  UIADD3 UR6, UR14, 0x200, URZ ;  /* 0x000002000e067890 */ /* 0x000fe4000fffe03f */
[----:B------:R-:W-:Y:S01]  /*7870*/  UIADD3 UR10, UR14, 0x400, URZ ;  /* 0x000004000e0a7890 */ /* 0x000fe2000fffe03f */
[----:B------:R-:W-:Y:S02]  /*7880*/  UMOV UR11, 0xc0000010 ;  /* 0xc0000010000b7882 */ /* 0x000fe40000000000 */
[----:B------:R-:W-:Y:S03]  /*7890*/  HGMMA.64x256x16.F32 R24, gdesc[UR12], RZ, !UPT, gsb0 ;  /* 0x03e000000c1879f0 */ /* 0x000fe6000c0008ff */
[----:B------:R-:W-:-:S02]  /*78a0*/  WARPGROUP.DEPBAR.LE gsb0, 0x0 ;  /* 0x00008000000079c5 */ /* 0x000fc40000010000 */
[----:B------:R-:W-:-:S15]  /*78b0*/  WARPGROUP.ARRIVE ;  /* 0x00000000000079c5 */ /* 0x000fde0000000000 */
[----:B------:R-:W-:-:S08]  /*78c0*/  NOP ;  /* 0x0000000000007918 */ /* 0x000fd00000000000 */
[----:B------:R-:W-:Y:S01]  /*78d0*/  HGMMA.64x256x16.F32 R24, gdesc[UR4], R24, gsb0 ;  /* 0x03e00000041879f0 */ /* 0x000fe20008000818 */
[----:B------:R-:W-:-:S04]  /*78e0*/  UIADD3 UR6, UR20, 0x1, URZ ;  /* 0x0000000114067890 */ /* 0x000fc8000fffe03f */
[----:B------:R-:W-:-:S04]  /*78f0*/  UISETP.NE.AND UP0, UPT, UR6, 0x5, UPT ;  /* 0x000000050600788c */ /* 0x000fc8000bf05270 */
[----:B------:R-:W-:Y:S02]  /*7900*/  USEL UR7, URZ, 0x1, UP0 ;  /* 0x000000013f077887 */ /* 0x000fe40008000000 */
[----:B------:R-:W-:-:S04]  /*7910*/  USEL UR6, UR6, URZ, UP0 ;  /* 0x0000003f06067287 */ /* 0x000fc80008000000 */
[----:B------:R-:W-:Y:S01]  /*7920*/  LOP3.LUT R4, R4, UR7, RZ, 0x3c, !PT ;  /* 0x0000000704047c12 */ /* 0x000fe2000f8e3cff */
[----:B------:R-:W-:Y:S02]  /*7930*/  WARPGROUP.DEPBAR.LE gsb0, 0x0 ;  /* 0x00008000000079c5 */ /* 0x000fe40000010000 */
[----:B------:R-:W-:-:S10]  /*7940*/  WARPGROUP.ARRIVE ;  /* 0x00000000000079c5 */ /* 0x000fd40000000000 */
[----:B------:R-:W-:Y:S03]  /*7950*/  HGMMA.64x256x16.F32 R24, gdesc[UR8], R24, gsb0 ;  /* 0x03e00000081879f0 */ /* 0x000fe60008000818 */
[----:B------:R-:W-:Y:S02]  /*7960*/  WARPGROUP.DEPBAR.LE gsb0, 0x0 ;  /* 0x00008000000079c5 */ /* 0x000fe40000010000 */
[----:B------:R-:W-:Y:S05]  /*7970*/  @!P3 BRA `(.L_x_26) ;  /* 0x000000000004b947 */ /* 0x000fea0003800000 */
[----:B------:R-:W-:Y:S01]  /*7980*/  BPT.TRAP 0x1 ;  /* 0x000000040000795c */ /* 0x000fe20000300000 */
.L_x_26:
[----:B-1----:R-:W-:Y:S01]  /*7990*/  FMNMX R8, R24, R13, !PT ;  /* 0x0000000d18087209 */ /* 0x002fe20007800000 */
[----:B------:R-:W-:-:S03]  /*79a0*/  ULEA UR7, UR6, UR38, 0x3 ;  /* 0x0000002606077291 */ /* 0x000fc6000f8e183f */
[----:B------:R-:W-:-:S04]  /*79b0*/  FMNMX R11, R25, R8, !PT ;  /* 0x00000008190b7209 */ /* 0x000fc80007800000 */
        /* <DEDUP_REMOVED lines=61> */
[----:B------:R-:W-:-:S05]  /*7d90*/  FMNMX R11, R149, R8, !PT ;  /* 0x00000008950b7209 */ /* 0x000fca0007800000 */
[----:B------:R-:W1:Y:S02]  /*7da0*/  SHFL.BFLY PT, R8, R11, 0x1, 0x1f ;  /* 0x0c201f000b087f89 */ /* 0x000e6400000e0000 */
[----:B-1----:R-:W-:-:S05]  /*7db0*/  FMNMX R12, R11, R8, !PT ;  /* 0x000000080b0c7209 */ /* 0x002fca0007800000 */
[----:B------:R-:W1:Y:S02]  /*7dc0*/  SHFL.BFLY PT, R15, R12, 0x2, 0x1f ;  /* 0x0c401f000c0f7f89 */ /* 0x000e6400000e0000 */
[----:B-1----:R-:W-:Y:S02]  /*7dd0*/  FMNMX R10, R12, R15, !PT ;  /* 0x0000000f0c0a7209 */ /* 0x002fe40007800000 */
[----:B------:R-:W-:Y:S02]  /*7de0*/  FMNMX R12, R26, R9, !PT ;  /* 0x000000091a0c7209 */ /* 0x000fe40007800000 */
[C---:B------:R-:W-:Y:S02]  /*7df0*/  FSETP.NEU.AND P2, PT, R10.reuse, -INF , PT ;  /* 0xff8000000a00780b */ /* 0x040fe40003f4d000 */
[----:B------:R-:W-:Y:S02]  /*7e00*/  FMNMX R11, R27, R12, !PT ;  /* 0x0000000c1b0b7209 */ /* 0x000fe40007800000 */
[----:B------:R-:W-:-:S02]  /*7e10*/  FSEL R8, R10, RZ, P2 ;  /* 0x000000ff0a087208 */ /* 0x000fc40001000000 */
[----:B------:R-:W-:-:S03]  /*7e20*/  FMNMX R12, R30, R11, !PT ;  /* 0x0000000b1e0c7209 */ /* 0x000fc60007800000 */
[----:B------:R-:W-:Y:S01]  /*7e30*/  FMUL R184, R8, UR21 ;  /* 0x0000001508b87c20 */ /* 0x000fe20008400000 */
[----:B------:R-:W-:-:S03]  /*7e40*/  FMNMX R11, R31, R12, !PT ;  /* 0x0000000c1f0b7209 */ /* 0x000fc60007800000 */
[--C-:B------:R-:W-:Y:S01]  /*7e50*/  FFMA R24, R24, UR21, -R184.reuse ;  /* 0x0000001518187c23 */ /* 0x100fe200080008b8 */
[--C-:B------:R-:W-:Y:S01]  /*7e60*/  FFMA R182, R29, UR21, -R184.reuse ;  /* 0x000000151db67c23 */ /* 0x100fe200080008b8 */
[--C-:B------:R-:W-:Y:S01]  /*7e70*/  FFMA R14, R25, UR21, -R184.reuse ;  /* 0x00000015190e7c23 */ /* 0x100fe200080008b8 */
[--C-:B------:R-:W-:Y:S01]  /*7e80*/  FFMA R25, R28, UR21, -R184.reuse ;  /* 0x000000151c197c23 */ /* 0x100fe200080008b8 */
[--C-:B------:R-:W-:Y:S01]  /*7e90*/  FFMA R33, R33, UR21, -R184.reuse ;  /* 0x0000001521217c23 */ /* 0x100fe200080008b8 */
[----:B------:R-:W-:Y:S01]  /*7ea0*/  FSETP.GEU.AND P5, PT, R24, -126, PT ;  /* 0xc2fc00001800780b */ /* 0x000fe20003fae000 */
        /* <DEDUP_REMOVED lines=9> */
[--C-:B------:R-:W-:Y:S01]  /*7f40*/  FFMA R15, R45, UR21, -R184.reuse ;  /* 0x000000152d0f7c23 */ /* 0x100fe200080008b8 */
[--C-:B------:R-:W-:Y:S01]  /*7f50*/  FFMA R16, R53, UR21, -R184.reuse ;  /* 0x0000001535107c23 */ /* 0x100fe200080008b8 */
[--C-:B------:R-:W-:Y:S01]  /*7f60*/  FFMA R52, R52, UR21, -R184.reuse ;  /* 0x0000001534347c23 */ /* 0x100fe200080008b8 */
[----:B------:R-:W-:Y:S01]  /*7f70*/  @!P5 FMUL R24, R24, 0.5 ;  /* 0x3f0000001818d820 */ /* 0x000fe20000400000 */
[--C-:B------:R-:W-:Y:S01]  /*7f80*/  FFMA R60, R60, UR21, -R184.reuse ;  /* 0x000000153c3c7c23 */ /* 0x100fe200080008b8 */
[----:B------:R-:W-:Y:S01]  /*7f90*/  @!P3 FMUL R182, R182, 0.5 ;  /* 0x3f000000b6b6b820 */ /* 0x000fe20000400000 */
[--C-:B------:R-:W-:Y:S01]  /*7fa0*/  FFMA R45, R64, UR21, -R184.reuse ;  /* 0x00000015402d7c23 */ /* 0x100fe200080008b8 */
[----:B------:R-:W1:Y:S01]  /*7fb0*/  MUFU.EX2 R28, R24 ;  /* 0x00000018001c7308 */ /* 0x000e620000000800 */
[----:B------:R-:W-:Y:S01]  /*7fc0*/  @!P2 FMUL R14, R14, 0.5 ;  /* 0x3f0000000e0ea820 */ /* 0x000fe20000400000 */
[----:B------:R-:W-:Y:S01]  /*7fd0*/  @!P6 FMUL R25, R25, 0.5 ;  /* 0x3f0000001919e820 */ /* 0x000fe20000400000 */
[--C-:B------:R-:W-:Y:S01]  /*7fe0*/  FFMA R17, R61, UR21, -R184.reuse ;  /* 0x000000153d117c23 */ /* 0x100fe200080008b8 */
[----:B------:R-:W-:Y:S01]  /*7ff0*/  @!P4 FMUL R32, R32, 0.5 ;  /* 0x3f0000002020c820 */ /* 0x000fe20000400000 */
[--C-:B------:R-:W-:Y:S01]  /*8000*/  FFMA R18, R69, UR21, -R184.reuse ;  /* 0x0000001545127c23 */ /* 0x100fe200080008b8 */
[----:B------:R-:W-:Y:S01]  /*8010*/  FMNMX R12, R34, R11, !PT ;  /* 0x0000000b220c7209 */ /* 0x000fe20007800000 */
[--C-:B------:R-:W-:Y:S01]  /*8020*/  FFMA R68, R68, UR21, -R184.reuse ;  /* 0x0000001544447c23 */ /* 0x100fe200080008b8 */
[----:B------:R-:W2:Y:S01]  /*8030*/  MUFU.EX2 R182, R182 ;  /* 0x000000b600b67308 */ /* 0x000ea20000000800 */
[--C-:B------:R-:W-:Y:S01]  /*8040*/  FFMA R53, R80, UR21, -R184.reuse ;  /* 0x0000001550357c23 */ /* 0x100fe200080008b8 */
[----:B------:R-:W-:Y:S01]  /*8050*/  FMNMX R11, R35, R12, !PT ;  /* 0x0000000c230b7209 */ /* 0x000fe20007800000 */
[--C-:B------:R-:W-:Y:S01]  /*8060*/  FFMA R76, R76, UR21, -R184.reuse ;  /* 0x000000154c4c7c23 */ /* 0x100fe200080008b8 */
[--C-:B------:R-:W-:Y:S01]  /*8070*/  FFMA R19, R77, UR21, -R184.reuse ;  /* 0x000000154d137c23 */ /* 0x100fe200080008b8 */
[--C-:B------:R-:W-:Y:S01]  /*8080*/  FFMA R20, R85, UR21, -R184.reuse ;  /* 0x0000001555147c23 */ /* 0x100fe200080008b8 */
[----:B------:R-:W-:Y:S01]  /*8090*/  FMNMX R12, R38, R11, !PT ;  /* 0x0000000b260c7209 */ /* 0x000fe20007800000 */
[--C-:B------:R-:W-:Y:S01]  /*80a0*/  FFMA R21, R93, UR21, -R184.reuse ;  /* 0x000000155d157c23 */ /* 0x100fe200080008b8 */
[----:B------:R3:W4:Y:S01]  /*80b0*/  MUFU.EX2 R29, R14 ;  /* 0x0000000e001d7308 */ /* 0x0007220000000800 */
[----:B-1----:R-:W-:Y:S01]  /*80c0*/  @!P5 FMUL R28, R28, R28 ;  /* 0x0000001c1c1cd220 */ /* 0x002fe20000400000 */
[----:B------:R-:W-:Y:S01]  /*80d0*/  FSETP.GEU.AND P5, PT, R33, -126, PT ;  /* 0xc2fc00002100780b */ /* 0x000fe20003fae000 */
[--C-:B------:R-:W-:Y:S01]  /*80e0*/  FFMA R61, R96, UR21, -R184.reuse ;  /* 0x00000015603d7c23 */ /* 0x100fe200080008b8 */
[----:B------:R-:W-:Y:S01]  /*80f0*/  FMNMX R11, R39, R12, !PT ;  /* 0x0000000c270b7209 */ /* 0x000fe20007800000 */
[--C-:B------:R-:W-:Y:S01]  /*8100*/  FFMA R64, R104, UR21, -R184.reuse ;  /* 0x0000001568407c23 */ /* 0x100fe200080008b8 */
[--C-:B------:R-:W-:Y:S01]  /*8110*/  FFMA R23, R101, UR21, -R184.reuse ;  /* 0x0000001565177c23 */ /* 0x100fe200080008b8 */
[--C-:B------:R-:W-:Y:S01]  /*8120*/  FFMA R22, R109, UR21, -R184.reuse ;  /* 0x000000156d167c23 */ /* 0x100fe200080008b8 */
[----:B------:R-:W1:Y:S01]  /*8130*/  MUFU.EX2 R25, R25 ;  /* 0x0000001900197308 */ /* 0x000e620000000800 */
[----:B--2---:R-:W-:Y:S01]  /*8140*/  @!P3 FMUL R182, R182, R182 ;  /* 0x000000b6b6b6b220 */ /* 0x004fe20000400000 */
[----:B------:R-:W-:Y:S01]  /*8150*/  FSETP.GEU.AND P3, PT, R40, -126, PT ;  /* 0xc2fc00002800780b */ /* 0x000fe20003f6e000 */
[--C-:B---3--:R-:W-:Y:S01]  /*8160*/  FFMA R14, R37, UR21, -R184.reuse ;  /* 0x00000015250e7c23 */ /* 0x108fe200080008b8 */
[--C-:B------:R-:W-:Y:S01]  /*8170*/  FFMA R37, R48, UR21, -R184.reuse ;  /* 0x0000001530257c23 */ /* 0x100fe200080008b8 */
[--C-:B------:R-:W-:Y:S01]  /*8180*/  FFMA R48, R73, UR21, -R184.reuse ;  /* 0x0000001549307c23 */ /* 0x100fe200080008b8 */
[----:B------:R-:W-:Y:S01]  /*8190*/  FMNMX R12, R42, R11, !PT ;  /* 0x0000000b2a0c7209 */ /* 0x000fe20007800000 */
[----:B------:R-:W-:Y:S01]  /*81a0*/  @!P5 FMUL R33, R33, 0.5 ;  /* 0x3f0000002121d820 */ /* 0x000fe20000400000 */
[----:B------:R-:W2:Y:S01]  /*81b0*/  MUFU.EX2 R24, R32 ;  /* 0x0000002000187308 */ /* 0x000ea20000000800 */
[----:B----4-:R-:W-:Y:S01]  /*81c0*/  @!P2 FMUL R29, R29, R29 ;  /* 0x0000001d1d1da220 */ /* 0x010fe20000400000 */
[----:B------:R-:W-:Y:S01]  /*81d0*/  FSETP.GEU.AND P2, PT, R36, -126, PT ;  /* 0xc2fc00002400780b */ /* 0x000fe20003f4e000 */
[--C-:B------:R-:W-:Y:S01]  /*81e0*/  FFMA R77, R108, UR21, -R184.reuse ;  /* 0x000000156c4d7c23 */ /* 0x100fe200080008b8 */
[----:B------:R-:W-:Y:S01]  /*81f0*/  FMNMX R11, R43, R12, !PT ;  /* 0x0000000c2b0b7209 */ /* 0x000fe20007800000 */
[--C-:B------:R-:W-:Y:S01]  /*8200*/  FFMA R69, R113, UR21, -R184.reuse ;  /* 0x0000001571457c23 */ /* 0x100fe200080008b8 */
[--C-:B------:R-:W-:Y:S01]  /*8210*/  FFMA R80, R112, UR21, -R184.reuse ;  /* 0x0000001570507c23 */ /* 0x100fe200080008b8 */
[----:B------:R-:W-:Y:S01]  /*8220*/  @!P3 FMUL R40, R40, 0.5 ;  /* 0x3f0000002828b820 */ /* 0x000fe20000400000 */
[----:B------:R-:W3:Y:S01]  /*8230*/  MUFU.EX2 R183, R33 ;  /* 0x0000002100b77308 */ /* 0x000ee20000000800 */
[----:B-1----:R-:W-:Y:S01]  /*8240*/  @!P6 FMUL R25, R25, R25 ;  /* 0x000000191919e220 */ /* 0x002fe20000400000 */
[----:B------:R-:W-:Y:S01]  /*8250*/  FSETP.GEU.AND P6, PT, R14, -126, PT ;  /* 0xc2fc00000e00780b */ /* 0x000fe20003fce000 */
[--C-:B------:R-:W-:Y:S01]  /*8260*/  FFMA R73, R117, UR21, -R184.reuse ;  /* 0x0000001575497c23 */ /* 0x100fe200080008b8 */
[----:B------:R-:W-:Y:S01]  /*8270*/  FMNMX R12, R46, R11, !PT ;  /* 0x0000000b2e0c7209 */ /* 0x000fe20007800000 */
[--C-:B------:R-:W-:Y:S01]  /*8280*/  FFMA R85, R121, UR21, -R184.reuse ;  /* 0x0000001579557c23 */ /* 0x100fe200080008b8 */
[--C-:B------:R-:W-:Y:S01]  /*8290*/  FFMA R93, R129, UR21, -R184.reuse ;  /* 0x00000015815d7c23 */ /* 0x100fe200080008b8 */
[----:B------:R-:W-:Y:S01]  /*82a0*/  @!P2 FMUL R36, R36, 0.5 ;  /* 0x3f0000002424a820 */ /* 0x000fe20000400000 */
[----:B------:R1:W4:Y:S01]  /*82b0*/  MUFU.EX2 R33, R40 ;  /* 0x0000002800217308 */ /* 0x0003220000000800 */
[----:B--2---:R-:W-:Y:S01]  /*82c0*/  @!P4 FMUL R24, R24, R24 ;  /* 0x000000181818c220 */ /* 0x004fe20000400000 */
[----:B------:R-:W-:Y:S01]  /*82d0*/  FSETP.GEU.AND P4, PT, R41, -126, PT ;  /* 0xc2fc00002900780b */ /* 0x000fe20003f8e000 */
[--C-:B------:R-:W-:Y:S01]  /*82e0*/  FFMA R96, R136, UR21, -R184.reuse ;  /* 0x0000001588607c23 */ /* 0x100fe200080008b8 */
[----:B------:R-:W-:Y:S01]  /*82f0*/  FMNMX R11, R47, R12, !PT ;  /* 0x0000000c2f0b7209 */ /* 0x000fe20007800000 */
[--C-:B------:R-:W-:Y:S01]  /*8300*/  FFMA R101, R137, UR21, -R184.reuse ;  /* 0x0000001589657c23 */ /* 0x100fe200080008b8 */
[--C-:B------:R-:W-:Y:S01]  /*8310*/  FFMA R104, R144, UR21, -R184.reuse ;  /* 0x0000001590687c23 */ /* 0x100fe200080008b8 */
[----:B------:R-:W-:Y:S01]  /*8320*/  @!P6 FMUL R14, R14, 0.5 ;  /* 0x3f0000000e0ee820 */ /* 0x000fe20000400000 */
[----:B------:R2:W5:Y:S01]  /*8330*/  MUFU.EX2 R181, R36 ;  /* 0x0000002400b57308 */ /* 0x0005620000000800 */
[----:B---3--:R-:W-:Y:S01]  /*8340*/  @!P5 FMUL R183, R183, R183 ;  /* 0x000000b7b7b7d220 */ /* 0x008fe20000400000 */
[----:B------:R-:W-:Y:S01]  /*8350*/  FSETP.GEU.AND P5, PT, R44, -126, PT ;  /* 0xc2fc00002c00780b */ /* 0x000fe20003fae000 */
[--C-:B-1----:R-:W-:Y:S01]  /*8360*/  FFMA R40, R57, UR21, -R184.reuse ;  /* 0x0000001539287c23 */ /* 0x102fe200080008b8 */
[----:B------:R-:W-:Y:S01]  /*8370*/  FMNMX R12, R50, R11, !PT ;  /* 0x0000000b320c7209 */ /* 0x000fe20007800000 */
[--C-:B------:R-:W-:Y:S01]  /*8380*/  FFMA R57, R88, UR21, -R184.reuse ;  /* 0x0000001558397c23 */ /* 0x100fe200080008b8 */
[--C-:B------:R-:W-:Y:S01]  /*8390*/  FFMA R88, R92, UR21, -R184.reuse ;  /* 0x000000155c587c23 */ /* 0x100fe200080008b8 */
[----:B------:R-:W-:Y:S01]  /*83a0*/  @!P4 FMUL R41, R41, 0.5 ;  /* 0x3f0000002929c820 */ /* 0x000fe20000400000 */
[----:B------:R-:W1:Y:S01]  /*83b0*/  MUFU.EX2 R14, R14 ;  /* 0x0000000e000e7308 */ /* 0x000e620000000800 */
[--C-:B--2---:R-:W-:Y:S01]  /*83c0*/  FFMA R36, R49, UR21, -R184.reuse ;  /* 0x0000001531247c23 */ /* 0x104fe200080008b8 */
[----:B----4-:R-:W-:Y:S01]  /*83d0*/  @!P3 FMUL R33, R33, R33 ;  /* 0x000000212121b220 */ /* 0x010fe20000400000 */
[--C-:B------:R-:W-:Y:S01]  /*83e0*/  FFMA R49, R72, UR21, -R184.reuse ;  /* 0x0000001548317c23 */ /* 0x100fe200080008b8 */
[----:B------:R-:W-:Y:S01]  /*83f0*/  FMNMX R11, R51, R12, !PT ;  /* 0x0000000c330b7209 */ /* 0x000fe20007800000 */
[--C-:B------:R-:W-:Y:S01]  /*8400*/  FFMA R72, R120, UR21, -R184.reuse ;  /* 0x0000001578487c23 */ /* 0x100fe200080008b8 */
[----:B------:R-:W-:Y:S01]  /*8410*/  FSETP.GEU.AND P3, PT, R36, -126, PT ;  /* 0xc2fc00002400780b */ /* 0x000fe20003f6e000 */
[----:B------:R-:W-:Y:S01]  /*8420*/  @!P5 FMUL R44, R44, 0.5 ;  /* 0x3f0000002c2cd820 */ /* 0x000fe20000400000 */
[----:B------:R2:W3:Y:S01]  /*8430*/  MUFU.EX2 R32, R41 ;  /* 0x0000002900207308 */ /* 0x0004e20000000800 */
[----:B-----5:R-:W-:Y:S01]  /*8440*/  @!P2 FMUL R181, R181, R181 ;  /* 0x000000b5b5b5a220 */ /* 0x020fe20000400000 */
[----:B------:R-:W-:Y:S01]  /*8450*/  FSETP.GEU.AND P2, PT, R15, -126, PT ;  /* 0xc2fc00000f00780b */ /* 0x000fe20003f4e000 */
[--C-:B------:R-:W-:Y:S01]  /*8460*/  FFMA R113, R149, UR21, -R184.reuse ;  /* 0x0000001595717c23 */ /* 0x100fe200080008b8 */
[----:B------:R-:W-:Y:S01]  /*8470*/  FMNMX R12, R54, R11, !PT ;  /* 0x0000000b360c7209 */ /* 0x000fe20007800000 */
[----:B------:R-:W-:-:S03]  /*8480*/  FFMA R109, R145, UR21, -R184 ;  /* 0x00000015916d7c23 */ /* 0x000fc600080008b8 */
[----:B------:R4:W5:Y:S01]  /*8490*/  MUFU.EX2 R180, R44 ;  /* 0x0000002c00b47308 */ /* 0x0009620000000800 */
[----:B-1----:R-:W-:Y:S01]  /*84a0*/  @!P6 FMUL R14, R14, R14 ;  /* 0x0000000e0e0ee220 */ /* 0x002fe20000400000 */
[----:B------:R-:W-:Y:S01]  /*84b0*/  FSETP.GEU.AND P6, PT, R37, -126, PT ;  /* 0xc2fc00002500780b */ /* 0x000fe20003fce000 */
[----:B------:R-:W-:Y:S01]  /*84c0*/  @!P3 FMUL R36, R36, 0.5 ;  /* 0x3f0000002424b820 */ /* 0x000fe20000400000 */
[--C-:B--2---:R-:W-:Y:S01]  /*84d0*/  FFMA R41, R56, UR21, -R184.reuse ;  /* 0x0000001538297c23 */ /* 0x104fe200080008b8 */
[----:B------:R-:W-:Y:S01]  /*84e0*/  FMNMX R11, R55, R12, !PT ;  /* 0x0000000c370b7209 */ /* 0x000fe20007800000 */
[--C-:B------:R-:W-:Y:S01]  /*84f0*/  FFMA R56, R89, UR21, -R184.reuse ;  /* 0x0000001559387c23 */ /* 0x100fe200080008b8 */
[----:B------:R-:W-:Y:S01]  /*8500*/  @!P2 FMUL R15, R15, 0.5 ;  /* 0x3f0000000f0fa820 */ /* 0x000fe20000400000 */
[--C-:B------:R-:W-:Y:S01]  /*8510*/  FFMA R89, R125, UR21, -R184.reuse ;  /* 0x000000157d597c23 */ /* 0x100fe200080008b8 */
[----:B------:R-:W1:Y:S01]  /*8520*/  MUFU.EX2 R36, R36 ;  /* 0x0000002400247308 */ /* 0x000e620000000800 */
[----:B---3--:R-:W-:Y:S01]  /*8530*/  @!P4 FMUL R32, R32, R32 ;  /* 0x000000202020c220 */ /* 0x008fe20000400000 */
[----:B------:R-:W-:Y:S01]  /*8540*/  FSETP.GEU.AND P4, PT, R52, -126, PT ;  /* 0xc2fc00003400780b */ /* 0x000fe20003f8e000 */
[--C-:B----4-:R-:W-:Y:S01]  /*8550*/  FFMA R44, R65, UR21, -R184.reuse ;  /* 0x00000015412c7c23 */ /* 0x110fe200080008b8 */
[----:B------:R-:W-:Y:S01]  /*8560*/  FMNMX R12, R58, R11, !PT ;  /* 0x0000000b3a0c7209 */ /* 0x000fe20007800000 */
[--C-:B------:R-:W-:Y:S01]  /*8570*/  FFMA R65, R105, UR21, -R184.reuse ;  /* 0x0000001569417c23 */ /* 0x100fe200080008b8 */
[----:B------:R-:W-:Y:S01]  /*8580*/  @!P6 FMUL R37, R37, 0.5 ;  /* 0x3f0000002525e820 */ /* 0x000fe20000400000 */
[----:B------:R-:W-:Y:S01]  /*8590*/  FFMA R105, R140, UR21, -R184 ;  /* 0x000000158c697c23 */ /* 0x000fe200080008b8 */
[----:B-----5:R-:W-:Y:S01]  /*85a0*/  @!P5 FMUL R180, R180, R180 ;  /* 0x000000b4b4b4d220 */ /* 0x020fe20000400000 */
[----:B------:R-:W-:Y:S01]  /*85b0*/  FSETP.GEU.AND P5, PT, R16, -126, PT ;  /* 0xc2fc00001000780b */ /* 0x000fe20003fae000 */
[----:B------:R-:W2:Y:S01]  /*85c0*/  MUFU.EX2 R15, R15 ;  /* 0x0000000f000f7308 */ /* 0x000ea20000000800 */
[----:B------:R-:W-:-:S04]  /*85d0*/  FMNMX R11, R59, R12, !PT ;  /* 0x0000000c3b0b7209 */ /* 0x000fc80007800000 */
[----:B------:R-:W-:Y:S01]  /*85e0*/  @!P4 FMUL R52, R52, 0.5 ;  /* 0x3f0000003434c820 */ /* 0x000fe20000400000 */
[----:B------:R-:W-:Y:S01]  /*85f0*/  FMNMX R12, R62, R11, !PT ;  /* 0x0000000b3e0c7209 */ /* 0x000fe20007800000 */
[----:B-1----:R-:W-:Y:S01]  /*8600*/  @!P3 FMUL R36, R36, R36 ;  /* 0x000000242424b220 */ /* 0x002fe20000400000 */
[----:B------:R-:W1:Y:S01]  /*8610*/  MUFU.EX2 R37, R37 ;  /* 0x0000002500257308 */ /* 0x000e620000000800 */
[----:B------:R-:W-:Y:S02]  /*8620*/  FSETP.GEU.AND P3, PT, R60, -126, PT ;  /* 0xc2fc00003c00780b */ /* 0x000fe40003f6e000 */
[----:B------:R-:W-:Y:S01]  /*8630*/  FMNMX R11, R63, R12, !PT ;  /* 0x0000000c3f0b7209 */ /* 0x000fe20007800000 */
[----:B------:R-:W-:-:S03]  /*8640*/  @!P5 FMUL R16, R16, 0.5 ;  /* 0x3f0000001010d820 */ /* 0x000fc60000400000 */
[----:B------:R-:W-:Y:S01]  /*8650*/  FMNMX R12, R66, R11, !PT ;  /* 0x0000000b420c7209 */ /* 0x000fe20007800000 */
[----:B------:R3:W4:Y:S01]  /*8660*/  MUFU.EX2 R179, R52 ;  /* 0x0000003400b37308 */ /* 0x0007220000000800 */
[----:B--2---:R-:W-:Y:S01]  /*8670*/  @!P2 FMUL R15, R15, R15 ;  /* 0x0000000f0f0fa220 */ /* 0x004fe20000400000 */
[----:B------:R-:W-:Y:S02]  /*8680*/  FSETP.GEU.AND P2, PT, R41, -126, PT ;  /* 0xc2fc00002900780b */ /* 0x000fe40003f4e000 */
[----:B------:R-:W-:Y:S02]  /*8690*/  FMNMX R11, R67, R12, !PT ;  /* 0x0000000c430b7209 */ /* 0x000fe40007800000 */
[----:B------:R-:W-:Y:S02]  /*86a0*/  @!P3 FMUL R60, R60, 0.5 ;  /* 0x3f0000003c3cb820 */ /* 0x000fe40000400000 */
[----:B------:R-:W2:Y:S01]  /*86b0*/  MUFU.EX2 R16, R16 ;  /* 0x0000001000107308 */ /* 0x000ea20000000800 */
[----:B-1----:R-:W-:Y:S01]  /*86c0*/  @!P6 FMUL R37, R37, R37 ;  /* 0x000000252525e220 */ /* 0x002fe20000400000 */
[----:B------:R-:W-:Y:S01]  /*86d0*/  FSETP.GEU.AND P6, PT, R40, -126, PT ;  /* 0xc2fc00002800780b */ /* 0x000fe20003fce000 */
[--C-:B---3--:R-:W-:Y:S01]  /*86e0*/  FFMA R52, R81, UR21, -R184.reuse ;  /* 0x0000001551347c23 */ /* 0x108fe200080008b8 */
[--C-:B------:R-:W-:Y:S01]  /*86f0*/  FFMA R81, R84, UR21, -R184.reuse ;  /* 0x0000001554517c23 */ /* 0x100fe200080008b8 */
[----:B------:R-:W-:Y:S01]  /*8700*/  FMNMX R12, R70, R11, !PT ;  /* 0x0000000b460c7209 */ /* 0x000fe20007800000 */
[----:B------:R-:W-:Y:S01]  /*8710*/  FFMA R84, R100, UR21, -R184 ;  /* 0x0000001564547c23 */ /* 0x000fe200080008b8 */
[----:B------:R-:W-:Y:S01]  /*8720*/  @!P2 FMUL R41, R41, 0.5 ;  /* 0x3f0000002929a820 */ /* 0x000fe20000400000 */
[----:B------:R1:W3:Y:S01]  /*8730*/  MUFU.EX2 R178, R60 ;  /* 0x0000003c00b27308 */ /* 0x0002e20000000800 */
[----:B----4-:R-:W-:Y:S01]  /*8740*/  @!P4 FMUL R179, R179, R179 ;  /* 0x000000b3b3b3c220 */ /* 0x010fe20000400000 */
[----:B------:R-:W-:-:S02]  /*8750*/  FSETP.GEU.AND P4, PT, R17, -126, PT ;  /* 0xc2fc00001100780b */ /* 0x000fc40003f8e000 */
[----:B------:R-:W-:-:S03]  /*8760*/  FMNMX R11, R71, R12, !PT ;  /* 0x0000000c470b7209 */ /* 0x000fc60007800000 */
[----:B------:R-:W-:Y:S01]  /*8770*/  @!P6 FMUL R40, R40, 0.5 ;  /* 0x3f0000002828e820 */ /* 0x000fe20000400000 */
[----:B------:R-:W4:Y:S01]  /*8780*/  MUFU.EX2 R41, R41 ;  /* 0x0000002900297308 */ /* 0x000f220000000800 */
[----:B--2---:R-:W-:Y:S01]  /*8790*/  @!P5 FMUL R16, R16, R16 ;  /* 0x000000101010d220 */ /* 0x004fe20000400000 */
[----:B------:R-:W-:Y:S01]  /*87a0*/  FSETP.GEU.AND P5, PT, R45, -126, PT ;  /* 0xc2fc00002d00780b */ /* 0x000fe20003fae000 */
[--C-:B-1----:R-:W-:Y:S01]  /*87b0*/  FFMA R60, R97, UR21, -R184.reuse ;  /* 0x00000015613c7c23 */ /* 0x102fe200080008b8 */
[----:B------:R-:W-:Y:S01]  /*87c0*/  FMNMX R12, R74, R11, !PT ;  /* 0x0000000b4a0c7209 */ /* 0x000fe20007800000 */
[----:B------:R-:W-:Y:S02]  /*87d0*/  FFMA R97, R133, UR21, -R184 ;  /* 0x0000001585617c23 */ /* 0x000fe400080008b8 */
[----:B------:R-:W-:Y:S01]  /*87e0*/  @!P4 FMUL R17, R17, 0.5 ;  /* 0x3f0000001111c820 */ /* 0x000fe20000400000 */
[----:B------:R-:W1:Y:S01]  /*87f0*/  MUFU.EX2 R40, R40 ;  /* 0x0000002800287308 */ /* 0x000e620000000800 */
[----:B---3--:R-:W-:Y:S01]  /*8800*/  @!P3 FMUL R178, R178, R178 ;  /* 0x000000b2b2b2b220 */ /* 0x008fe20000400000 */
[----:B------:R-:W-:-:S02]  /*8810*/  FSETP.GEU.AND P3, PT, R18, -126, PT ;  /* 0xc2fc00001200780b */ /* 0x000fc40003f6e000 */
[----:B------:R-:W-:-:S03]  /*8820*/  FMNMX R11, R75, R12, !PT ;  /* 0x0000000c4b0b7209 */ /* 0x000fc60007800000 */
[----:B------:R-:W-:Y:S01]  /*8830*/  @!P5 FMUL R45, R45, 0.5 ;  /* 0x3f0000002d2dd820 */ /* 0x000fe20000400000 */
[----:B------:R-:W2:Y:S01]  /*8840*/  MUFU.EX2 R17, R17 ;  /* 0x0000001100117308 */ /* 0x000ea20000000800 */
[----:B----4-:R-:W-:Y:S01]  /*8850*/  @!P2 FMUL R41, R41, R41 ;  /* 0x000000292929a220 */ /* 0x010fe20000400000 */
[----:B------:R-:W-:Y:S02]  /*8860*/  FSETP.GEU.AND P2, PT, R44, -126, PT ;  /* 0xc2fc00002c00780b */ /* 0x000fe40003f4e000 */
[----:B------:R-:W-:-:S03]  /*8870*/  FMNMX R12, R78, R11, !PT ;  /* 0x0000000b4e0c7209 */ /* 0x000fc60007800000 */
[----:B------:R-:W-:Y:S01]  /*8880*/  @!P3 FMUL R18, R18, 0.5 ;  /* 0x3f0000001212b820 */ /* 0x000fe20000400000 */
[----:B------:R-:W3:Y:S01]  /*8890*/  MUFU.EX2 R45, R45 ;  /* 0x0000002d002d7308 */ /* 0x000ee20000000800 */
[----:B-1----:R-:W-:Y:S01]  /*88a0*/  @!P6 FMUL R40, R40, R40 ;  /* 0x000000282828e220 */ /* 0x002fe20000400000 */
[----:B------:R-:W-:Y:S02]  /*88b0*/  FSETP.GEU.AND P6, PT, R68, -126, PT ;  /* 0xc2fc00004400780b */ /* 0x000fe40003fce000 */
[----:B------:R-:W-:-:S03]  /*88c0*/  FMNMX R11, R79, R12, !PT ;  /* 0x0000000c4f0b7209 */ /* 0x000fc60007800000 */
[----:B------:R-:W-:Y:S01]  /*88d0*/  @!P2 FMUL R44, R44, 0.5 ;  /* 0x3f0000002c2ca820 */ /* 0x000fe20000400000 */
[----:B------:R-:W1:Y:S01]  /*88e0*/  MUFU.EX2 R18, R18 ;  /* 0x0000001200127308 */ /* 0x000e620000000800 */
[----:B--2---:R-:W-:Y:S01]  /*88f0*/  @!P4 FMUL R17, R17, R17 ;  /* 0x000000111111c220 */ /* 0x004fe20000400000 */
[----:B------:R-:W-:Y:S02]  /*8900*/  FSETP.GEU.AND P4, PT, R49, -126, PT ;  /* 0xc2fc00003100780b */ /* 0x000fe40003f8e000 */
[----:B------:R-:W-:-:S03]  /*8910*/  FMNMX R12, R82, R11, !PT ;  /* 0x0000000b520c7209 */ /* 0x000fc60007800000 */
[----:B------:R-:W-:Y:S01]  /*8920*/  @!P6 FMUL R68, R68, 0.5 ;  /* 0x3f0000004444e820 */ /* 0x000fe20000400000 */
[----:B------:R-:W2:Y:S01]  /*8930*/  MUFU.EX2 R44, R44 ;  /* 0x0000002c002c7308 */ /* 0x000ea20000000800 */
[----:B---3--:R-:W-:Y:S01]  /*8940*/  @!P5 FMUL R45, R45, R45 ;  /* 0x0000002d2d2dd220 */ /* 0x008fe20000400000 */
[----:B------:R-:W-:Y:S02]  /*8950*/  FSETP.GEU.AND P5, PT, R48, -126, PT ;  /* 0xc2fc00003000780b */ /* 0x000fe40003fae000 */
[----:B------:R-:W-:-:S03]  /*8960*/  FMNMX R11, R83, R12, !PT ;  /* 0x0000000c530b7209 */ /* 0x000fc60007800000 */
[----:B------:R-:W-:Y:S01]  /*8970*/  @!P4 FMUL R49, R49, 0.5 ;  /* 0x3f0000003131c820 */ /* 0x000fe20000400000 */
[----:B------:R3:W4:Y:S01]  /*8980*/  MUFU.EX2 R177, R68 ;  /* 0x0000004400b17308 */ /* 0x0007220000000800 */
[----:B-1----:R-:W-:Y:S01]  /*8990*/  @!P3 FMUL R18, R18, R18 ;  /* 0x000000121212b220 */ /* 0x002fe20000400000 */
[----:B------:R-:W-:Y:S02]  /*89a0*/  FSETP.GEU.AND P3, PT, R53, -126, PT ;  /* 0xc2fc00003500780b */ /* 0x000fe40003f6e000 */
[----:B------:R-:W-:-:S03]  /*89b0*/  FMNMX R12, R86, R11, !PT ;  /* 0x0000000b560c7209 */ /* 0x000fc60007800000 */
[----:B------:R-:W-:Y:S01]  /*89c0*/  @!P5 FMUL R48, R48, 0.5 ;  /* 0x3f0000003030d820 */ /* 0x000fe20000400000 */
[----:B------:R-:W1:Y:S01]  /*89d0*/  MUFU.EX2 R49, R49 ;  /* 0x0000003100317308 */ /* 0x000e620000000800 */
[----:B--2---:R-:W-:Y:S01]  /*89e0*/  @!P2 FMUL R44, R44, R44 ;  /* 0x0000002c2c2ca220 */ /* 0x004fe20000400000 */
[----:B------:R-:W-:Y:S01]  /*89f0*/  FSETP.GEU.AND P2, PT, R76, -126, PT ;  /* 0xc2fc00004c00780b */ /* 0x000fe20003f4e000 */
[----:B---3--:R-:W-:Y:S01]  /*8a00*/  FFMA R68, R124, UR21, -R184 ;  /* 0x000000157c447c23 */ /* 0x008fe200080008b8 */
        /* <DEDUP_REMOVED lines=12> */
[----:B------:R1:W4:Y:S01]  /*8ad0*/  MUFU.EX2 R176, R76 ;  /* 0x0000004c00b07308 */ /* 0x0003220000000800 */
[----:B--2---:R-:W-:Y:S01]  /*8ae0*/  @!P5 FMUL R48, R48, R48 ;  /* 0x000000303030d220 */ /* 0x004fe20000400000 */
[----:B------:R-:W-:Y:S02]  /*8af0*/  FSETP.GEU.AND P5, PT, R81, -126, PT ;  /* 0xc2fc00005100780b */ /* 0x000fe40003fae000 */
[----:B------:R-:W-:-:S03]  /*8b00*/  FMNMX R12, R94, R11, !PT ;  /* 0x0000000b5e0c7209 */ /* 0x000fc60007800000 */
[----:B------:R-:W-:Y:S01]  /*8b10*/  @!P4 FMUL R52, R52, 0.5 ;  /* 0x3f0000003434c820 */ /* 0x000fe20000400000 */
[----:B------:R-:W2:Y:S01]  /*8b20*/  MUFU.EX2 R19, R19 ;  /* 0x0000001300137308 */ /* 0x000ea20000000800 */
[----:B---3--:R-:W-:Y:S01]  /*8b30*/  @!P3 FMUL R53, R53, R53 ;  /* 0x000000353535b220 */ /* 0x008fe20000400000 */
[----:B------:R-:W-:Y:S01]  /*8b40*/  FSETP.GEU.AND P3, PT, R56, -126, PT ;  /* 0xc2fc00003800780b */ /* 0x000fe20003f6e000 */
[----:B-1----:R-:W-:Y:S01]  /*8b50*/  FFMA R76, R116, UR21, -R184 ;  /* 0x00000015744c7c23 */ /* 0x002fe200080008b8 */
[----:B------:R-:W-:-:S03]  /*8b60*/  FMNMX R11, R95, R12, !PT ;  /* 0x0000000c5f0b7209 */ /* 0x000fc60007800000 */
[----:B------:R-:W-:Y:S01]  /*8b70*/  @!P5 FMUL R81, R81, 0.5 ;  /* 0x3f0000005151d820 */ /* 0x000fe20000400000 */
[----:B------:R-:W1:Y:S01]  /*8b80*/  MUFU.EX2 R52, R52 ;  /* 0x0000003400347308 */ /* 0x000e620000000800 */
[----:B----4-:R-:W-:Y:S01]  /*8b90*/  @!P2 FMUL R176, R176, R176 ;  /* 0x000000b0b0b0a220 */ /* 0x010fe20000400000 */
[----:B------:R-:W-:Y:S02]  /*8ba0*/  FSETP.GEU.AND P2, PT, R20, -126, PT ;  /* 0xc2fc00001400780b */ /* 0x000fe40003f4e000 */
[----:B------:R-:W-:-:S03]  /*8bb0*/  FMNMX R12, R98, R11, !PT ;  /* 0x0000000b620c7209 */ /* 0x000fc60007800000 */
[----:B------:R-:W-:Y:S01]  /*8bc0*/  @!P3 FMUL R56, R56, 0.5 ;  /* 0x3f0000003838b820 */ /* 0x000fe20000400000 */
[----:B------:R-:W3:Y:S01]  /*8bd0*/  MUFU.EX2 R81, R81 ;  /* 0x0000005100517308 */ /* 0x000ee20000000800 */
[----:B--2---:R-:W-:Y:S01]  /*8be0*/  @!P6 FMUL R19, R19, R19 ;  /* 0x000000131313e220 */ /* 0x004fe20000400000 */
[----:B------:R-:W-:Y:S02]  /*8bf0*/  FSETP.GEU.AND P6, PT, R57, -126, PT ;  /* 0xc2fc00003900780b */ /* 0x000fe40003fce000 */
[----:B------:R-:W-:-:S03]  /*8c00*/  FMNMX R11, R99, R12, !PT ;  /* 0x0000000c630b7209 */ /* 0x000fc60007800000 */
[----:B------:R-:W-:Y:S01]  /*8c10*/  @!P2 FMUL R20, R20, 0.5 ;  /* 0x3f0000001414a820 */ /* 0x000fe20000400000 */
[----:B------:R-:W2:Y:S01]  /*8c20*/  MUFU.EX2 R56, R56 ;  /* 0x0000003800387308 */ /* 0x000ea20000000800 */
[----:B-1----:R-:W-:Y:S01]  /*8c30*/  @!P4 FMUL R52, R52, R52 ;  /* 0x000000343434c220 */ /* 0x002fe20000400000 */
[----:B------:R-:W-:Y:S02]  /*8c40*/  FSETP.GEU.AND P4, PT, R88, -126, PT ;  /* 0xc2fc00005800780b */ /* 0x000fe40003f8e000 */
[----:B------:R-:W-:-:S03]  /*8c50*/  FMNMX R12, R102, R11, !PT ;  /* 0x0000000b660c7209 */ /* 0x000fc60007800000 */
[----:B------:R-:W-:Y:S01]  /*8c60*/  @!P6 FMUL R57, R57, 0.5 ;  /* 0x3f0000003939e820 */ /* 0x000fe20000400000 */
[----:B------:R-:W1:Y:S01]  /*8c70*/  MUFU.EX2 R20, R20 ;  /* 0x0000001400147308 */ /* 0x000e620000000800 */
[----:B---3--:R-:W-:Y:S01]  /*8c80*/  @!P5 FMUL R81, R81, R81 ;  /* 0x000000515151d220 */ /* 0x008fe20000400000 */
        /* <DEDUP_REMOVED lines=54> */
[----:B------:R-:W-:Y:S01]  /*8ff0*/  FMNMX R12, R126, R11, !PT ;  /* 0x0000000b7e0c7209 */ /* 0x000fe20007800000 */
[----:B-1----:R-:W-:Y:S01]  /*9000*/  @!P3 FMUL R22, R22, R22 ;  /* 0x000000161616b220 */ /* 0x002fe20000400000 */
[----:B------:R-:W-:Y:S02]  /*9010*/  FSETP.GEU.AND P3, PT, R72, -126, PT ;  /* 0xc2fc00004800780b */ /* 0x000fe40003f6e000 */
[----:B------:R-:W-:Y:S02]  /*9020*/  FMNMX R11, R127, R12, !PT ;  /* 0x0000000c7f0b7209 */ /* 0x000fe40007800000 */
[----:B------:R-:W-:Y:S01]  /*9030*/  @!P5 FMUL R69, R69, 0.5 ;  /* 0x3f0000004545d820 */ /* 0x000fe20000400000 */
[----:B------:R-:W1:Y:S01]  /*9040*/  MUFU.EX2 R80, R80 ;  /* 0x0000005000507308 */ /* 0x000e620000000800 */
[----:B---3--:R-:W-:Y:S01]  /*9050*/  @!P2 FMUL R65, R65, R65 ;  /* 0x000000414141a220 */ /* 0x008fe20000400000 */
[----:B------:R-:W-:-:S02]  /*9060*/  FSETP.GEU.AND P2, PT, R76, -126, PT ;  /* 0xc2fc00004c00780b */ /* 0x000fc40003f4e000 */
[----:B------:R-:W-:-:S04]  /*9070*/  FMNMX R12, R130, R11, !PT ;  /* 0x0000000b820c7209 */ /* 0x000fc80007800000 */
[----:B------:R-:W3:Y:S01]  /*9080*/  MUFU.EX2 R69, R69 ;  /* 0x0000004500457308 */ /* 0x000ee20000000800 */
[----:B------:R-:W-:Y:S01]  /*9090*/  FMNMX R11, R131, R12, !PT ;  /* 0x0000000c830b7209 */ /* 0x000fe20007800000 */
[----:B--2---:R-:W-:Y:S01]  /*90a0*/  @!P6 FMUL R77, R77, R77 ;  /* 0x0000004d4d4de220 */ /* 0x004fe20000400000 */
[----:B------:R-:W-:Y:S01]  /*90b0*/  FSETP.GEU.AND P6, PT, R73, -126, PT ;  /* 0xc2fc00004900780b */ /* 0x000fe20003fce000 */
[----:B------:R-:W-:Y:S01]  /*90c0*/  @!P3 FMUL R72, R72, 0.5 ;  /* 0x3f0000004848b820 */ /* 0x000fe20000400000 */
[----:B------:R-:W-:Y:S02]  /*90d0*/  FMNMX R12, R134, R11, !PT ;  /* 0x0000000b860c7209 */ /* 0x000fe40007800000 */
[----:B------:R-:W-:Y:S02]  /*90e0*/  @!P2 FMUL R76, R76, 0.5 ;  /* 0x3f0000004c4ca820 */ /* 0x000fe40000400000 */
[----:B------:R-:W-:Y:S01]  /*90f0*/  FMNMX R11, R135, R12, !PT ;  /* 0x0000000c870b7209 */ /* 0x000fe20007800000 */
[----:B------:R-:W2:Y:S01]  /*9100*/  MUFU.EX2 R72, R72 ;  /* 0x0000004800487308 */ /* 0x000ea20000000800 */
[----:B-1----:R-:W-:Y:S01]  /*9110*/  @!P4 FMUL R80, R80, R80 ;  /* 0x000000505050c220 */ /* 0x002fe20000400000 */
[----:B------:R-:W-:-:S02]  /*9120*/  FSETP.GEU.AND P4, PT, R85, -126, PT ;  /* 0xc2fc00005500780b */ /* 0x000fc40003f8e000 */
[----:B------:R-:W-:Y:S02]  /*9130*/  FMNMX R12, R138, R11, !PT ;  /* 0x0000000b8a0c7209 */ /* 0x000fe40007800000 */
[----:B------:R-:W-:Y:S01]  /*9140*/  @!P6 FMUL R73, R73, 0.5 ;  /* 0x3f0000004949e820 */ /* 0x000fe20000400000 */
[----:B---3--:R-:W-:Y:S01]  /*9150*/  @!P5 FMUL R69, R69, R69 ;  /* 0x000000454545d220 */ /* 0x008fe20000400000 */
[----:B------:R-:W-:Y:S01]  /*9160*/  FSETP.GEU.AND P5, PT, R68, -126, PT ;  /* 0xc2fc00004400780b */ /* 0x000fe20003fae000 */
[----:B------:R-:W1:Y:S01]  /*9170*/  MUFU.EX2 R76, R76 ;  /* 0x0000004c004c7308 */ /* 0x000e620000000800 */
[----:B------:R-:W-:Y:S01]  /*9180*/  FMNMX R11, R139, R12, !PT ;  /* 0x0000000c8b0b7209 */ /* 0x000fe20007800000 */
[C---:B------:R-:W-:Y:S01]  /*9190*/  FADD R144, R36.reuse, R69 ;  /* 0x0000004524907221 */ /* 0x040fe20000000000 */
[----:B------:R-:W-:Y:S02]  /*91a0*/  F2FP.F16.F32.PACK_AB R36, R36, R37 ;  /* 0x000000252424723e */ /* 0x000fe400000000ff */
[----:B------:R-:W-:Y:S01]  /*91b0*/  FMNMX R12, R142, R11, !PT ;  /* 0x0000000b8e0c7209 */ /* 0x000fe20007800000 */
[----:B------:R-:W-:-:S02]  /*91c0*/  @!P4 FMUL R85, R85, 0.5 ;  /* 0x3f0000005555c820 */ /* 0x000fc40000400000 */
[----:B------:R-:W3:Y:S01]  /*91d0*/  MUFU.EX2 R73, R73 ;  /* 0x0000004900497308 */ /* 0x000ee20000000800 */
[----:B------:R-:W-:Y:S01]  /*91e0*/  FMNMX R11, R143, R12, !PT ;  /* 0x0000000c8f0b7209 */ /* 0x000fe20007800000 */
[----:B--2---:R-:W-:Y:S01]  /*91f0*/  @!P3 FMUL R72, R72, R72 ;  /* 0x000000484848b220 */ /* 0x004fe20000400000 */
[----:B------:R-:W-:Y:S01]  /*9200*/  FSETP.GEU.AND P3, PT, R93, -126, PT ;  /* 0xc2fc00005d00780b */ /* 0x000fe20003f6e000 */
[----:B------:R-:W-:Y:S01]  /*9210*/  @!P5 FMUL R68, R68, 0.5 ;  /* 0x3f0000004444d820 */ /* 0x000fe20000400000 */
[----:B------:R-:W-:-:S03]  /*9220*/  FMNMX R12, R146, R11, !PT ;  /* 0x0000000b920c7209 */ /* 0x000fc60007800000 */
[----:B------:R-:W2:Y:S01]  /*9230*/  MUFU.EX2 R85, R85 ;  /* 0x0000005500557308 */ /* 0x000ea20000000800 */
[----:B-1----:R-:W-:Y:S01]  /*9240*/  @!P2 FMUL R76, R76, R76 ;  /* 0x0000004c4c4ca220 */ /* 0x002fe20000400000 */
[----:B------:R-:W-:Y:S02]  /*9250*/  FSETP.GEU.AND P2, PT, R89, -126, PT ;  /* 0xc2fc00005900780b */ /* 0x000fe40003f4e000 */
[----:B------:R-:W-:Y:S01]  /*9260*/  FMNMX R11, R147, R12, !PT ;  /* 0x0000000c930b7209 */ /* 0x000fe20007800000 */
[----:B------:R-:W-:-:S03]  /*9270*/  FFMA R12, R128, UR21, -R184 ;  /* 0x00000015800c7c23 */ /* 0x000fc600080008b8 */
[----:B------:R-:W1:Y:S01]  /*9280*/  MUFU.EX2 R68, R68 ;  /* 0x0000004400447308 */ /* 0x000e620000000800 */
[----:B------:R-:W-:Y:S01]  /*9290*/  FMNMX R92, R150, R11, !PT ;  /* 0x0000000b965c7209 */ /* 0x000fe20007800000 */
[----:B---3--:R-:W-:Y:S01]  /*92a0*/  @!P6 FMUL R73, R73, R73 ;  /* 0x000000494949e220 */ /* 0x008fe20000400000 */
[----:B------:R-:W-:Y:S01]  /*92b0*/  FSETP.GEU.AND P6, PT, R12, -126, PT ;  /* 0xc2fc00000c00780b */ /* 0x000fe20003fce000 */
[----:B------:R-:W-:Y:S01]  /*92c0*/  @!P3 FMUL R93, R93, 0.5 ;  /* 0x3f0000005d5db820 */ /* 0x000fe20000400000 */
[----:B------:R-:W-:Y:S01]  /*92d0*/  FMNMX R11, R151, R92, !PT ;  /* 0x0000005c970b7209 */ /* 0x000fe20007800000 */
[----:B------:R-:W-:Y:S01]  /*92e0*/  FFMA R92, R132, UR21, -R184 ;  /* 0x00000015845c7c23 */ /* 0x000fe200080008b8 */
[----:B------:R-:W-:Y:S01]  /*92f0*/  @!P2 FMUL R89, R89, 0.5 ;  /* 0x3f0000005959a820 */ /* 0x000fe20000400000 */
[----:B--2---:R-:W-:Y:S02]  /*9300*/  @!P4 FMUL R85, R85, R85 ;  /* 0x000000555555c220 */ /* 0x004fe40000400000 */
[----:B------:R-:W2:Y:S01]  /*9310*/  SHFL.BFLY PT, R100, R11, 0x1, 0x1f ;  /* 0x0c201f000b647f89 */ /* 0x000ea200000e0000 */
[----:B------:R-:W3:Y:S01]  /*9320*/  MUFU.EX2 R93, R93 ;  /* 0x0000005d005d7308 */ /* 0x000ee20000000800 */
[----:B------:R-:W-:-:S04]  /*9330*/  FSETP.GEU.AND P4, PT, R92, -126, PT ;  /* 0xc2fc00005c00780b */ /* 0x000fc80003f8e000 */
[----:B------:R-:W-:Y:S01]  /*9340*/  @!P6 FMUL R12, R12, 0.5 ;  /* 0x3f0000000c0ce820 */ /* 0x000fe20000400000 */
[----:B-1----:R-:W-:Y:S01]  /*9350*/  @!P5 FMUL R68, R68, R68 ;  /* 0x000000444444d220 */ /* 0x002fe20000400000 */
[----:B------:R-:W-:Y:S01]  /*9360*/  FSETP.GEU.AND P5, PT, R97, -126, PT ;  /* 0xc2fc00006100780b */ /* 0x000fe20003fae000 */
[----:B------:R-:W1:Y:S06]  /*9370*/  MUFU.EX2 R89, R89 ;  /* 0x0000005900597308 */ /* 0x000e6c0000000800 */
[----:B------:R-:W-:Y:S02]  /*9380*/  @!P4 FMUL R92, R92, 0.5 ;  /* 0x3f0000005c5cc820 */ /* 0x000fe40000400000 */
[----:B------:R-:W4:Y:S01]  /*9390*/  MUFU.EX2 R12, R12 ;  /* 0x0000000c000c7308 */ /* 0x000f220000000800 */
[----:B---3--:R-:W-:Y:S01]  /*93a0*/  @!P3 FMUL R93, R93, R93 ;  /* 0x0000005d5d5db220 */ /* 0x008fe20000400000 */
[----:B------:R-:W-:-:S02]  /*93b0*/  FSETP.GEU.AND P3, PT, R105, -126, PT ;  /* 0xc2fc00006900780b */ /* 0x000fc40003f6e000 */
[----:B------:R-:W-:Y:S01]  /*93c0*/  @!P5 FMUL R97, R97, 0.5 ;  /* 0x3f0000006161d820 */ /* 0x000fe20000400000 */
[----:B--2---:R-:W-:-:S03]  /*93d0*/  FMNMX R11, R11, R100, !PT ;  /* 0x000000640b0b7209 */ /* 0x004fc60007800000 */
[----:B------:R-:W2:Y:S01]  /*93e0*/  MUFU.EX2 R92, R92 ;  /* 0x0000005c005c7308 */ /* 0x000ea20000000800 */
[----:B-1----:R-:W-:Y:S01]  /*93f0*/  @!P2 FMUL R89, R89, R89 ;  /* 0x000000595959a220 */ /* 0x002fe20000400000 */
[----:B------:R-:W-:Y:S01]  /*9400*/  FSETP.GEU.AND P2, PT, R96, -126, PT ;  /* 0xc2fc00006000780b */ /* 0x000fe20003f4e000 */
[----:B------:R-:W-:Y:S01]  /*9410*/  FFMA R100, R141, UR21, -R184 ;  /* 0x000000158d647c23 */ /* 0x000fe200080008b8 */
[----:B------:R-:W1:Y:S03]  /*9420*/  SHFL.BFLY PT, R108, R11, 0x2, 0x1f ;  /* 0x0c401f000b6c7f89 */ /* 0x000e6600000e0000 */
[----:B------:R-:W-:Y:S01]  /*9430*/  @!P3 FMUL R105, R105, 0.5 ;  /* 0x3f0000006969b820 */ /* 0x000fe20000400000 */
[----:B------:R-:W3:Y:S01]  /*9440*/  MUFU.EX2 R97, R97 ;  /* 0x0000006100617308 */ /* 0x000ee20000000800 */
[----:B----4-:R-:W-:Y:S01]  /*9450*/  @!P6 FMUL R12, R12, R12 ;  /* 0x0000000c0c0ce220 */ /* 0x010fe20000400000 */
[----:B------:R-:W-:-:S05]  /*9460*/  FSETP.GEU.AND P6, PT, R101, -126, PT ;  /* 0xc2fc00006500780b */ /* 0x000fca0003fce000 */
[----:B------:R-:W-:Y:S01]  /*9470*/  @!P2 FMUL R96, R96, 0.5 ;  /* 0x3f0000006060a820 */ /* 0x000fe20000400000 */
[----:B------:R-:W4:Y:S01]  /*9480*/  MUFU.EX2 R105, R105 ;  /* 0x0000006900697308 */ /* 0x000f220000000800 */
[----:B--2---:R-:W-:Y:S01]  /*9490*/  @!P4 FMUL R92, R92, R92 ;  /* 0x0000005c5c5cc220 */ /* 0x004fe20000400000 */
[----:B------:R-:W-:-:S05]  /*94a0*/  FSETP.GEU.AND P4, PT, R100, -126, PT ;  /* 0xc2fc00006400780b */ /* 0x000fca0003f8e000 */
[----:B------:R-:W-:Y:S01]  /*94b0*/  @!P6 FMUL R101, R101, 0.5 ;  /* 0x3f0000006565e820 */ /* 0x000fe20000400000 */
[----:B------:R-:W2:Y:S01]  /*94c0*/  MUFU.EX2 R96, R96 ;  /* 0x0000006000607308 */ /* 0x000ea20000000800 */
[----:B---3--:R-:W-:Y:S01]  /*94d0*/  @!P5 FMUL R97, R97, R97 ;  /* 0x000000616161d220 */ /* 0x008fe20000400000 */
[----:B------:R-:W-:Y:S02]  /*94e0*/  FSETP.GEU.AND P5, PT, R104, -126, PT ;  /* 0xc2fc00006800780b */ /* 0x000fe40003fae000 */
[----:B-1----:R-:W-:Y:S01]  /*94f0*/  FMNMX R11, R11, R108, !PT ;  /* 0x0000006c0b0b7209 */ /* 0x002fe20007800000 */
[----:B------:R-:W-:Y:S02]  /*9500*/  FFMA R108, R148, UR21, -R184 ;  /* 0x00000015946c7c23 */ /* 0x000fe400080008b8 */
[----:B------:R-:W-:Y:S01]  /*9510*/  @!P4 FMUL R100, R100, 0.5 ;  /* 0x3f0000006464c820 */ /* 0x000fe20000400000 */
[----:B------:R-:W1:Y:S01]  /*9520*/  MUFU.EX2 R101, R101 ;  /* 0x0000006500657308 */ /* 0x000e620000000800 */
[----:B----4-:R-:W-:Y:S01]  /*9530*/  @!P3 FMUL R105, R105, R105 ;  /* 0x000000696969b220 */ /* 0x010fe20000400000 */
[----:B------:R-:W-:-:S05]  /*9540*/  FSETP.GEU.AND P3, PT, R113, -126, PT ;  /* 0xc2fc00007100780b */ /* 0x000fca0003f6e000 */
[----:B------:R-:W-:Y:S01]  /*9550*/  @!P5 FMUL R104, R104, 0.5 ;  /* 0x3f0000006868d820 */ /* 0x000fe20000400000 */
[----:B------:R-:W3:Y:S01]  /*9560*/  MUFU.EX2 R100, R100 ;  /* 0x0000006400647308 */ /* 0x000ee20000000800 */
[----:B--2---:R-:W-:Y:S01]  /*9570*/  @!P2 FMUL R96, R96, R96 ;  /* 0x000000606060a220 */ /* 0x004fe20000400000 */
[----:B------:R-:W-:-:S04]  /*9580*/  FSETP.NEU.AND P2, PT, R11, -INF , PT ;  /* 0xff8000000b00780b */ /* 0x000fc80003f4d000 */
[----:B------:R-:W-:Y:S01]  /*9590*/  FSEL R140, R11, RZ, P2 ;  /* 0x000000ff0b8c7208 */ /* 0x000fe20001000000 */
[----:B------:R-:W-:Y:S01]  /*95a0*/  @!P3 FMUL R113, R113, 0.5 ;  /* 0x3f0000007171b820 */ /* 0x000fe20000400000 */
[----:B------:R-:W2:Y:S01]  /*95b0*/  MUFU.EX2 R104, R104 ;  /* 0x0000006800687308 */ /* 0x000ea20000000800 */
[----:B-1----:R-:W-:Y:S01]  /*95c0*/  @!P6 FMUL R101, R101, R101 ;  /* 0x000000656565e220 */ /* 0x002fe20000400000 */
[----:B------:R-:W-:Y:S01]  /*95d0*/  FSETP.GEU.AND P6, PT, R109, -126, PT ;  /* 0xc2fc00006d00780b */ /* 0x000fe20003fce000 */
[----:B------:R-:W-:Y:S01]  /*95e0*/  FMUL R136, R140, UR21 ;  /* 0x000000158c887c20 */ /* 0x000fe20008400000 */
[----:B------:R-:W-:Y:S01]  /*95f0*/  FSETP.GEU.AND P2, PT, R108, -126, PT ;  /* 0xc2fc00006c00780b */ /* 0x000fe20003f4e000 */
[----:B------:R-:W-:Y:S02]  /*9600*/  FADD R140, -R140, R9 ;  /* 0x000000098c8c7221 */ /* 0x000fe40000000100 */
[--C-:B------:R-:W-:Y:S01]  /*9610*/  FFMA R27, R27, UR21, -R136.reuse ;  /* 0x000000151b1b7c23 */ /* 0x100fe20008000888 */
[--C-:B------:R-:W-:Y:S01]  /*9620*/  FFMA R26, R26, UR21, -R136.reuse ;  /* 0x000000151a1a7c23 */ /* 0x100fe20008000888 */
[----:B------:R-:W1:Y:S01]  /*9630*/  MUFU.EX2 R113, R113 ;  /* 0x0000007100717308 */ /* 0x000e620000000800 */
[----:B---3--:R-:W-:Y:S01]  /*9640*/  @!P4 FMUL R100, R100, R100 ;  /* 0x000000646464c220 */ /* 0x008fe20000400000 */
[--C-:B------:R-:W-:Y:S01]  /*9650*/  FFMA R121, R34, UR21, -R136.reuse ;  /* 0x0000001522797c23 */ /* 0x100fe20008000888 */
[--C-:B------:R-:W-:Y:S01]  /*9660*/  FFMA R30, R30, UR21, -R136.reuse ;  /* 0x000000151e1e7c23 */ /* 0x100fe20008000888 */
[----:B------:R-:W-:Y:S01]  /*9670*/  FSETP.GEU.AND P4, PT, R26, -126, PT ;  /* 0xc2fc00001a00780b */ /* 0x000fe20003f8e000 */
[--C-:B------:R-:W-:Y:S01]  /*9680*/  FFMA R34, R38, UR21, -R136.reuse ;  /* 0x0000001526227c23 */ /* 0x100fe20008000888 */
[----:B------:R-:W-:Y:S01]  /*9690*/  @!P6 FMUL R109, R109, 0.5 ;  /* 0x3f0000006d6de820 */ /* 0x000fe20000400000 */
[--C-:B------:R-:W-:Y:S01]  /*96a0*/  FFMA R35, R35, UR21, -R136.reuse ;  /* 0x0000001523237c23 */ /* 0x100fe20008000888 */
[----:B--2---:R-:W-:Y:S01]  /*96b0*/  @!P5 FMUL R104, R104, R104 ;  /* 0x000000686868d220 */ /* 0x004fe20000400000 */
[----:B------:R-:W-:Y:S01]  /*96c0*/  FSETP.GEU.AND P5, PT, R27, -126, PT ;  /* 0xc2fc00001b00780b */ /* 0x000fe20003fae000 */
[--C-:B------:R-:W-:Y:S01]  /*96d0*/  FFMA R39, R39, UR21, -R136.reuse ;  /* 0x0000001527277c23 */ /* 0x100fe20008000888 */
[----:B------:R-:W-:Y:S01]  /*96e0*/  @!P2 FMUL R108, R108, 0.5 ;  /* 0x3f0000006c6ca820 */ /* 0x000fe20000400000 */
[----:B------:R-:W2:Y:S01]  /*96f0*/  MUFU.EX2 R109, R109 ;  /* 0x0000006d006d7308 */ /* 0x000ea20000000800 */
[--C-:B------:R-:W-:Y:S01]  /*9700*/  FFMA R38, R46, UR21, -R136.reuse ;  /* 0x000000152e267c23 */ /* 0x100fe20008000888 */
[--C-:B------:R-:W-:Y:S01]  /*9710*/  FFMA R47, R47, UR21, -R136.reuse ;  /* 0x000000152f2f7c23 */ /* 0x100fe20008000888 */
[--C-:B------:R-:W-:Y:S01]  /*9720*/  FFMA R31, R31, UR21, -R136.reuse ;  /* 0x000000151f1f7c23 */ /* 0x100fe20008000888 */
[--C-:B------:R-:W-:Y:S01]  /*9730*/  FFMA R50, R50, UR21, -R136.reuse ;  /* 0x0000001532327c23 */ /* 0x100fe20008000888 */
[----:B------:R-:W-:Y:S01]  /*9740*/  @!P4 FMUL R26, R26, 0.5 ;  /* 0x3f0000001a1ac820 */ /* 0x000fe20000400000 */
[----:B-1----:R-:W-:Y:S01]  /*9750*/  @!P3 FMUL R113, R113, R113 ;  /* 0x000000717171b220 */ /* 0x002fe20000400000 */
[----:B------:R-:W-:Y:S01]  /*9760*/  FSETP.GEU.AND P3, PT, R121, -126, PT ;  /* 0xc2fc00007900780b */ /* 0x000fe20003f6e000 */
[----:B------:R-:W1:Y:S01]  /*9770*/  MUFU.EX2 R108, R108 ;  /* 0x0000006c006c7308 */ /* 0x000e620000000800 */
[--C-:B------:R-:W-:Y:S01]  /*9780*/  FFMA R55, R55, UR21, -R136.reuse ;  /* 0x0000001537377c23 */ /* 0x100fe20008000888 */
[----:B------:R-:W-:Y:S01]  /*9790*/  @!P5 FMUL R27, R27, 0.5 ;  /* 0x3f0000001b1bd820 */ /* 0x000fe20000400000 */
[--C-:B------:R-:W-:Y:S01]  /*97a0*/  FFMA R63, R63, UR21, -R136.reuse ;  /* 0x000000153f3f7c23 */ /* 0x100fe20008000888 */
[--C-:B------:R-:W-:Y:S01]  /*97b0*/  FFMA R59, R59, UR21, -R136.reuse ;  /* 0x000000153b3b7c23 */ /* 0x100fe20008000888 */
[--C-:B------:R-:W-:Y:S01]  /*97c0*/  FFMA R46, R66, UR21, -R136.reuse ;  /* 0x00000015422e7c23 */ /* 0x100fe20008000888 */
[--C-:B------:R-:W-:Y:S01]  /*97d0*/  FFMA R67, R67, UR21, -R136.reuse ;  /* 0x0000001543437c23 */ /* 0x100fe20008000888 */
[--C-:B------:R-:W-:Y:S01]  /*97e0*/  FFMA R51, R51, UR21, -R136.reuse ;  /* 0x0000001533337c23 */ /* 0x100fe20008000888 */
[----:B------:R-:W3:Y:S01]  /*97f0*/  MUFU.EX2 R27, R27 ;  /* 0x0000001b001b7308 */ /* 0x000ee20000000800 */
[----:B--2---:R-:W-:Y:S01]  /*9800*/  @!P6 FMUL R109, R109, R109 ;  /* 0x0000006d6d6de220 */ /* 0x004fe20000400000 */
[----:B------:R-:W-:Y:S01]  /*9810*/  FSETP.GEU.AND P6, PT, R30, -126, PT ;  /* 0xc2fc00001e00780b */ /* 0x000fe20003fce000 */
[--C-:B------:R-:W-:Y:S01]  /*9820*/  FFMA R75, R75, UR21, -R136.reuse ;  /* 0x000000154b4b7c23 */ /* 0x100fe20008000888 */
[----:B------:R-:W-:Y:S01]  /*9830*/  @!P3 FMUL R121, R121, 0.5 ;  /* 0x3f0000007979b820 */ /* 0x000fe20000400000 */
[--C-:B------:R-:W-:Y:S01]  /*9840*/  FFMA R83, R83, UR21, -R136.reuse ;  /* 0x0000001553537c23 */ /* 0x100fe20008000888 */
[--C-:B------:R-:W-:Y:S01]  /*9850*/  FFMA R71, R71, UR21, -R136.reuse ;  /* 0x0000001547477c23 */ /* 0x100fe20008000888 */
[--C-:B------:R-:W-:Y:S01]  /*9860*/  FFMA R66, R106, UR21, -R136.reuse ;  /* 0x000000156a427c23 */ /* 0x100fe20008000888 */
[----:B------:R-:W2:Y:S01]  /*9870*/  MUFU.EX2 R26, R26 ;  /* 0x0000001a001a7308 */ /* 0x000ea20000000800 */
[----:B-1----:R-:W-:Y:S01]  /*9880*/  @!P2 FMUL R108, R108, R108 ;  /* 0x0000006c6c6ca220 */ /* 0x002fe20000400000 */
[----:B------:R-:W-:Y:S01]  /*9890*/  FSETP.GEU.AND P2, PT, R31, -126, PT ;  /* 0xc2fc00001f00780b */ /* 0x000fe20003f4e000 */
[--C-:B------:R-:W-:Y:S01]  /*98a0*/  FFMA R127, R127, UR21, -R136.reuse ;  /* 0x000000157f7f7c23 */ /* 0x100fe20008000888 */
[--C-:B------:R-:W-:Y:S01]  /*98b0*/  FFMA R130, R130, UR21, -R136.reuse ;  /* 0x0000001582827c23 */ /* 0x100fe20008000888 */
[--C-:B------:R-:W-:Y:S01]  /*98c0*/  FFMA R106, R131, UR21, -R136.reuse ;  /* 0x00000015836a7c23 */ /* 0x100fe20008000888 */
[--C-:B------:R-:W-:Y:S01]  /*98d0*/  FFMA R138, R138, UR21, -R136.reuse ;  /* 0x000000158a8a7c23 */ /* 0x100fe20008000888 */
[----:B------:R-:W-:Y:S01]  /*98e0*/  @!P6 FMUL R30, R30, 0.5 ;  /* 0x3f0000001e1ee820 */ /* 0x000fe20000400000 */
[----:B------:R-:W1:Y:S01]  /*98f0*/  MUFU.EX2 R121, R121 ;  /* 0x0000007900797308 */ /* 0x000e620000000800 */
[----:B---3--:R-:W-:Y:S01]  /*9900*/  @!P5 FMUL R27, R27, R27 ;  /* 0x0000001b1b1bd220 */ /* 0x008fe20000400000 */
[----:B------:R-:W-:Y:S01]  /*9910*/  FSETP.GEU.AND P5, PT, R34, -126, PT ;  /* 0xc2fc00002200780b */ /* 0x000fe20003fae000 */
[--C-:B------:R-:W-:Y:S01]  /*9920*/  FFMA R139, R139, UR21, -R136.reuse ;  /* 0x000000158b8b7c23 */ /* 0x100fe20008000888 */
[--C-:B------:R-:W-:Y:S01]  /*9930*/  FFMA R148, R143, UR21, -R136.reuse ;  /* 0x000000158f947c23 */ /* 0x100fe20008000888 */
[--C-:B------:R-:W-:Y:S01]  /*9940*/  FFMA R149, R146, UR21, -R136.reuse ;  /* 0x0000001592957c23 */ /* 0x100fe20008000888 */
[----:B------:R-:W-:Y:S01]  /*9950*/  FFMA R184, R147, UR21, -R136 ;  /* 0x0000001593b87c23 */ /* 0x000fe20008000888 */
[----:B------:R-:W-:Y:S01]  /*9960*/  @!P2 FMUL R31, R31, 0.5 ;  /* 0x3f0000001f1fa820 */ /* 0x000fe20000400000 */
[----:B------:R3:W4:Y:S01]  /*9970*/  MUFU.EX2 R112, R30 ;  /* 0x0000001e00707308 */ /* 0x0007220000000800 */
[----:B--2---:R-:W-:Y:S01]  /*9980*/  @!P4 FMUL R26, R26, R26 ;  /* 0x0000001a1a1ac220 */ /* 0x004fe20000400000 */
[----:B------:R-:W-:Y:S01]  /*9990*/  FSETP.GEU.AND P4, PT, R35, -126, PT ;  /* 0xc2fc00002300780b */ /* 0x000fe20003f8e000 */
[----:B------:R-:W-:Y:S01]  /*99a0*/  FADD R131, R182, R21 ;  /* 0x00000015b6837221 */ /* 0x000fe20000000000 */
[----:B------:R-:W-:Y:S01]  /*99b0*/  FADD R143, R181, R84 ;  /* 0x00000054b58f7221 */ /* 0x000fe20000000000 */
[----:B------:R-:W-:Y:S01]  /*99c0*/  FADD R146, R179, R76 ;  /* 0x0000004cb3927221 */ /* 0x000fe20000000000 */
[----:B------:R-:W-:Y:S01]  /*99d0*/  FADD R145, R81, R108 ;  /* 0x0000006c51917221 */ /* 0x000fe20000000000 */
[----:B------:R-:W-:Y:S01]  /*99e0*/  @!P5 FMUL R34, R34, 0.5 ;  /* 0x3f0000002222d820 */ /* 0x000fe20000400000 */
[----:B------:R-:W2:Y:S01]  /*99f0*/  MUFU.EX2 R31, R31 ;  /* 0x0000001f001f7308 */ /* 0x000ea20000000800 */
[--C-:B---3--:R-:W-:Y:S01]  /*9a00*/  FFMA R30, R42, UR21, -R136.reuse ;  /* 0x000000152a1e7c23 */ /* 0x108fe20008000888 */
[--C-:B------:R-:W-:Y:S01]  /*9a10*/  FFMA R42, R43, UR21, -R136.reuse ;  /* 0x000000152b2a7c23 */ /* 0x100fe20008000888 */
[----:B-1----:R-:W-:Y:S01]  /*9a20*/  @!P3 FMUL R121, R121, R121 ;  /* 0x000000797979b220 */ /* 0x002fe20000400000 */
[--C-:B------:R-:W-:Y:S01]  /*9a30*/  FFMA R43, R58, UR21, -R136.reuse ;  /* 0x000000153a2b7c23 */ /* 0x100fe20008000888 */
[--C-:B------:R-:W-:Y:S01]  /*9a40*/  FFMA R58, R62, UR21, -R136.reuse ;  /* 0x000000153e3a7c23 */ /* 0x100fe20008000888 */
[--C-:B------:R-:W-:Y:S01]  /*9a50*/  FFMA R62, R98, UR21, -R136.reuse ;  /* 0x00000015623e7c23 */ /* 0x100fe20008000888 */
[----:B------:R-:W-:Y:S01]  /*9a60*/  @!P4 FMUL R35, R35, 0.5 ;  /* 0x3f0000002323c820 */ /* 0x000fe20000400000 */
[----:B------:R-:W-:Y:S01]  /*9a70*/  FSETP.GEU.AND P3, PT, R42, -126, PT ;  /* 0xc2fc00002a00780b */ /* 0x000fe20003f6e000 */
[----:B------:R-:W1:Y:S01]  /*9a80*/  MUFU.EX2 R34, R34 ;  /* 0x0000002200227308 */ /* 0x000e620000000800 */
[----:B----4-:R-:W-:Y:S01]  /*9a90*/  @!P6 FMUL R112, R112, R112 ;  /* 0x000000707070e220 */ /* 0x010fe20000400000 */
[----:B------:R-:W-:Y:S01]  /*9aa0*/  FSETP.GEU.AND P6, PT, R39, -126, PT ;  /* 0xc2fc00002700780b */ /* 0x000fe20003fce000 */
[--C-:B------:R-:W-:Y:S01]  /*9ab0*/  FFMA R98, R111, UR21, -R136.reuse ;  /* 0x000000156f627c23 */ /* 0x100fe20008000888 */
[----:B------:R-:W-:Y:S01]  /*9ac0*/  FFMA R111, R151, UR21, -R136 ;  /* 0x00000015976f7c23 */ /* 0x000fe20008000888 */
[----:B------:R-:W-:Y:S01]  /*9ad0*/  FADD R146, R146, R145 ;  /* 0x0000009192927221 */ /* 0x000fe20000000000 */
[----:B------:R-:W-:Y:S01]  /*9ae0*/  FADD R145, R14, R23 ;  /* 0x000000170e917221 */ /* 0x000fe20000000000 */
[----:B------:R-:W-:Y:S01]  /*9af0*/  FADD R147, R20, R113 ;  /* 0x0000007114937221 */ /* 0x000fe20000000000 */
[----:B------:R-:W3:Y:S01]  /*9b00*/  MUFU.EX2 R116, R35 ;  /* 0x0000002300747308 */ /* 0x000ee20000000800 */
[----:B--2---:R-:W-:Y:S01]  /*9b10*/  @!P2 FMUL R31, R31, R31 ;  /* 0x0000001f1f1fa220 */ /* 0x004fe20000400000 */
[----:B------:R-:W-:Y:S01]  /*9b20*/  FSETP.GEU.AND P2, PT, R30, -126, PT ;  /* 0xc2fc00001e00780b */ /* 0x000fe20003f4e000 */
[----:B------:R-:W-:Y:S01]  /*9b30*/  FMUL R140, R140, UR21 ;  /* 0x000000158c8c7c20 */ /* 0x000fe20008400000 */
[----:B------:R-:W-:-:S03]  /*9b40*/  @!P3 FMUL R42, R42, 0.5 ;  /* 0x3f0000002a2ab820 */ /* 0x000fc60000400000 */
[----:B------:R-:W-:Y:S01]  /*9b50*/  @!P6 FMUL R39, R39, 0.5 ;  /* 0x3f0000002727e820 */ /* 0x000fe20000400000 */
[----:B-1----:R-:W-:Y:S01]  /*9b60*/  @!P5 FMUL R34, R34, R34 ;  /* 0x000000222222d220 */ /* 0x002fe20000400000 */
[C---:B------:R-:W-:Y:S01]  /*9b70*/  FSETP.GEU.AND P5, PT, R47.reuse, -126, PT ;  /* 0xc2fc00002f00780b */ /* 0x040fe20003fae000 */
[----:B------:R-:W1:Y:S05]  /*9b80*/  MUFU.EX2 R42, R42 ;  /* 0x0000002a002a7308 */ /* 0x000e6a0000000800 */
[----:B------:R-:W-:Y:S01]  /*9b90*/  @!P2 FMUL R30, R30, 0.5 ;  /* 0x3f0000001e1ea820 */ /* 0x000fe20000400000 */
[----:B---3--:R-:W-:Y:S01]  /*9ba0*/  @!P4 FMUL R116, R116, R116 ;  /* 0x000000747474c220 */ /* 0x008fe20000400000 */
[----:B------:R-:W-:Y:S01]  /*9bb0*/  FSETP.GEU.AND P4, PT, R38, -126, PT ;  /* 0xc2fc00002600780b */ /* 0x000fe20003f8e000 */
[----:B------:R2:W3:Y:S04]  /*9bc0*/  MUFU.EX2 R125, R39 ;  /* 0x00000027007d7308 */ /* 0x0004e80000000800 */
[----:B------:R-:W-:-:S04]  /*9bd0*/  @!P5 FMUL R47, R47, 0.5 ;  /* 0x3f0000002f2fd820 */ /* 0x000fc80000400000 */
[----:B------:R4:W5:Y:S01]  /*9be0*/  MUFU.EX2 R129, R47 ;  /* 0x0000002f00817308 */ /* 0x0009620000000800 */
[--C-:B--2---:R-:W-:Y:S01]  /*9bf0*/  FFMA R39, R54, UR21, -R136.reuse ;  /* 0x0000001536277c23 */ /* 0x104fe20008000888 */
[----:B-1----:R-:W-:Y:S01]  /*9c00*/  @!P3 FMUL R42, R42, R42 ;  /* 0x0000002a2a2ab220 */ /* 0x002fe20000400000 */
[--C-:B------:R-:W-:Y:S01]  /*9c10*/  FFMA R54, R82, UR21, -R136.reuse ;  /* 0x0000001552367c23 */ /* 0x100fe20008000888 */
[----:B------:R-:W-:Y:S01]  /*9c20*/  @!P4 FMUL R38, R38, 0.5 ;  /* 0x3f0000002626c820 */ /* 0x000fe20000400000 */
[--C-:B------:R-:W-:Y:S01]  /*9c30*/  FFMA R82, R87, UR21, -R136.reuse ;  /* 0x0000001557527c23 */ /* 0x100fe20008000888 */
[----:B------:R-:W-:Y:S01]  /*9c40*/  FSETP.GEU.AND P3, PT, R39, -126, PT ;  /* 0xc2fc00002700780b */ /* 0x000fe20003f6e000 */
[--C-:B------:R-:W-:Y:S01]  /*9c50*/  FFMA R87, R99, UR21, -R136.reuse ;  /* 0x0000001563577c23 */ /* 0x100fe20008000888 */
[----:B------:R1:W2:Y:S01]  /*9c60*/  MUFU.EX2 R35, R30 ;  /* 0x0000001e00237308 */ /* 0x0002a20000000800 */
[----:B---3--:R-:W-:Y:S01]  /*9c70*/  @!P6 FMUL R125, R125, R125 ;  /* 0x0000007d7d7de220 */ /* 0x008fe20000400000 */
[----:B------:R-:W-:Y:S01]  /*9c80*/  FSETP.GEU.AND P6, PT, R50, -126, PT ;  /* 0xc2fc00003200780b */ /* 0x000fe20003fce000 */
[--C-:B----4-:R-:W-:Y:S01]  /*9c90*/  FFMA R47, R70, UR21, -R136.reuse ;  /* 0x00000015462f7c23 */ /* 0x110fe20008000888 */
[--C-:B------:R-:W-:Y:S01]  /*9ca0*/  FFMA R70, R122, UR21, -R136.reuse ;  /* 0x000000157a467c23 */ /* 0x100fe20008000888 */
[----:B------:R-:W-:Y:S01]  /*9cb0*/  FFMA R122, R134, UR21, -R136 ;  /* 0x00000015867a7c23 */ /* 0x000fe20008000888 */
[----:B------:R-:W-:Y:S01]  /*9cc0*/  FADD R134, R32, R65 ;  /* 0x0000004120867221 */ /* 0x000fe20000000000 */
[----:B------:R-:W-:Y:S01]  /*9cd0*/  FADD R99, R48, R101 ;  /* 0x0000006530637221 */ /* 0x000fe20000000000 */
[----:B------:R-:W3:Y:S01]  /*9ce0*/  MUFU.EX2 R38, R38 ;  /* 0x0000002600267308 */ /* 0x000ee20000000800 */
[----:B-----5:R-:W-:Y:S01]  /*9cf0*/  @!P5 FMUL R129, R129, R129 ;  /* 0x000000818181d220 */ /* 0x020fe20000400000 */
[----:B------:R-:W-:Y:S01]  /*9d00*/  FSETP.GEU.AND P5, PT, R43, -126, PT ;  /* 0xc2fc00002b00780b */ /* 0x000fe20003fae000 */
[----:B------:R-:W-:Y:S01]  /*9d10*/  @!P3 FMUL R39, R39, 0.5 ;  /* 0x3f0000002727b820 */ /* 0x000fe20000400000 */
[----:B-1----:R-:W-:Y:S01]  /*9d20*/  FADD R30, -R8, R13 ;  /* 0x0000000d081e7221 */ /* 0x002fe20000000100 */
[----:B------:R-:W-:Y:S01]  /*9d30*/  FADD R13, R49, R96 ;  /* 0x00000060310d7221 */ /* 0x000fe20000000000 */
[----:B------:R-:W-:Y:S01]  /*9d40*/  FADD R134, R134, R99 ;  /* 0x0000006386867221 */ /* 0x000fe20000000000 */
[----:B------:R-:W-:Y:S01]  /*9d50*/  @!P6 FMUL R50, R50, 0.5 ;  /* 0x3f0000003232e820 */ /* 0x000fe20000400000 */
[----:B------:R-:W-:Y:S01]  /*9d60*/  FADD R99, R176, R105 ;  /* 0x00000069b0637221 */ /* 0x000fe20000000000 */
[----:B------:R-:W1:Y:S01]  /*9d70*/  MUFU.EX2 R39, R39 ;  /* 0x0000002700277308 */ /* 0x000e620000000800 */
[----:B--2---:R-:W-:Y:S01]  /*9d80*/  @!P2 FMUL R35, R35, R35 ;  /* 0x000000232323a220 */ /* 0x004fe20000400000 */
[----:B------:R-:W-:Y:S01]  /*9d90*/  FSETP.GEU.AND P2, PT, R51, -126, PT ;  /* 0xc2fc00003300780b */ /* 0x000fe20003f4e000 */
[----:B------:R-:W-:Y:S01]  /*9da0*/  FMUL R30, R30, UR21 ;  /* 0x000000151e1e7c20 */ /* 0x000fe20008400000 */
[----:B------:R-:W-:-:S02]  /*9db0*/  F2FP.F16.F32.PACK_AB R32, R32, R33 ;  /* 0x000000212020723e */ /* 0x000fc400000000ff */
[----:B------:R-:W-:Y:S01]  /*9dc0*/  @!P5 FMUL R43, R43, 0.5 ;  /* 0x3f0000002b2bd820 */ /* 0x000fe20000400000 */
[----:B------:R-:W-:Y:S01]  /*9dd0*/  F2FP.F16.F32.PACK_AB R48, R48, R49 ;  /* 0x000000313030723e */ /* 0x000fe200000000ff */
[----:B---3--:R-:W-:Y:S01]  /*9de0*/  @!P4 FMUL R38, R38, R38 ;  /* 0x000000262626c220 */ /* 0x008fe20000400000 */
[----:B------:R-:W-:Y:S01]  /*9df0*/  FSETP.GEU.AND P4, PT, R55, -126, PT ;  /* 0xc2fc00003700780b */ /* 0x000fe20003f8e000 */
[----:B------:R2:W3:Y:S01]  /*9e00*/  MUFU.EX2 R117, R50 ;  /* 0x0000003200757308 */ /* 0x0004e20000000800 */
[----:B------:R-:W-:-:S04]  /*9e10*/  F2FP.F16.F32.PACK_AB R96, R101, R96 ;  /* 0x000000606560723e */ /* 0x000fc800000000ff */
[----:B------:R-:W-:Y:S01]  /*9e20*/  @!P2 FMUL R51, R51, 0.5 ;  /* 0x3f0000003333a820 */ /* 0x000fe20000400000 */
[----:B-1----:R-:W-:Y:S02]  /*9e30*/  @!P3 FMUL R39, R39, R39 ;  /* 0x000000272727b220 */ /* 0x002fe40000400000 */
[----:B------:R-:W1:Y:S01]  /*9e40*/  MUFU.EX2 R43, R43 ;  /* 0x0000002b002b7308 */ /* 0x000e620000000800 */
[----:B------:R-:W-:Y:S01]  /*9e50*/  FSETP.GEU.AND P3, PT, R63, -126, PT ;  /* 0xc2fc00003f00780b */ /* 0x000fe20003f6e000 */
[--C-:B--2---:R-:W-:Y:S01]  /*9e60*/  FFMA R50, R74, UR21, -R136.reuse ;  /* 0x000000154a327c23 */ /* 0x104fe20008000888 */
[----:B------:R-:W-:Y:S01]  /*9e70*/  FFMA R74, R114, UR21, -R136 ;  /* 0x00000015724a7c23 */ /* 0x000fe20008000888 */
[----:B------:R-:W-:Y:S01]  /*9e80*/  @!P4 FMUL R55, R55, 0.5 ;  /* 0x3f0000003737c820 */ /* 0x000fe20000400000 */
[----:B------:R-:W-:-:S03]  /*9e90*/  FADD R114, R17, R89 ;  /* 0x0000005911727221 */ /* 0x000fc60000000000 */
[----:B------:R2:W4:Y:S01]  /*9ea0*/  MUFU.EX2 R124, R55 ;  /* 0x00000037007c7308 */ /* 0x0005220000000800 */
[----:B---3--:R-:W-:Y:S01]  /*9eb0*/  @!P6 FMUL R117, R117, R117 ;  /* 0x000000757575e220 */ /* 0x008fe20000400000 */
[----:B------:R-:W-:Y:S01]  /*9ec0*/  FSETP.GEU.AND P6, PT, R59, -126, PT ;  /* 0xc2fc00003b00780b */ /* 0x000fe20003fce000 */
[----:B------:R-:W-:-:S03]  /*9ed0*/  FADD R131, R131, R114 ;  /* 0x0000007283837221 */ /* 0x000fc60000000000 */
[----:B------:R-:W-:Y:S02]  /*9ee0*/  @!P3 FMUL R63, R63, 0.5 ;  /* 0x3f0000003f3fb820 */ /* 0x000fe40000400000 */
[----:B------:R3:W5:Y:S01]  /*9ef0*/  MUFU.EX2 R120, R51 ;  /* 0x0000003300787308 */ /* 0x0007620000000800 */
[----:B-1----:R-:W-:Y:S01]  /*9f00*/  @!P5 FMUL R43, R43, R43 ;  /* 0x0000002b2b2bd220 */ /* 0x002fe20000400000 */
[----:B------:R-:W-:Y:S01]  /*9f10*/  FSETP.GEU.AND P5, PT, R67, -126, PT ;  /* 0xc2fc00004300780b */ /* 0x000fe20003fae000 */
[--C-:B--2---:R-:W-:Y:S01]  /*9f20*/  FFMA R55, R86, UR21, -R136.reuse ;  /* 0x0000001556377c23 */ /* 0x104fe20008000888 */
[--C-:B------:R-:W-:Y:S01]  /*9f30*/  FFMA R86, R91, UR21, -R136.reuse ;  /* 0x000000155b567c23 */ /* 0x100fe20008000888 */
[--C-:B------:R-:W-:Y:S01]  /*9f40*/  FFMA R91, R107, UR21, -R136.reuse ;  /* 0x000000156b5b7c23 */ /* 0x100fe20008000888 */
[--C-:B------:R-:W-:Y:S01]  /*9f50*/  FFMA R107, R135, UR21, -R136.reuse ;  /* 0x00000015876b7c23 */ /* 0x100fe20008000888 */
[----:B------:R-:W-:Y:S01]  /*9f60*/  @!P6 FMUL R59, R59, 0.5 ;  /* 0x3f0000003b3be820 */ /* 0x000fe20000400000 */
[----:B------:R1:W2:Y:S01]  /*9f70*/  MUFU.EX2 R133, R63 ;  /* 0x0000003f00857308 */ /* 0x0002a20000000800 */
[----:B----4-:R-:W-:Y:S01]  /*9f80*/  @!P4 FMUL R124, R124, R124 ;  /* 0x0000007c7c7cc220 */ /* 0x010fe20000400000 */
[----:B------:R-:W-:Y:S01]  /*9f90*/  FSETP.GEU.AND P4, PT, R46, -126, PT ;  /* 0xc2fc00002e00780b */ /* 0x000fe20003f8e000 */
[--C-:B---3--:R-:W-:Y:S01]  /*9fa0*/  FFMA R51, R78, UR21, -R136.reuse ;  /* 0x000000154e337c23 */ /* 0x108fe20008000888 */
[--C-:B------:R-:W-:Y:S01]  /*9fb0*/  FFMA R78, R79, UR21, -R136.reuse ;  /* 0x000000154f4e7c23 */ /* 0x100fe20008000888 */
[--C-:B------:R-:W-:Y:S01]  /*9fc0*/  FFMA R79, R90, UR21, -R136.reuse ;  /* 0x000000155a4f7c23 */ /* 0x100fe20008000888 */
[--C-:B------:R-:W-:Y:S01]  /*9fd0*/  FFMA R90, R95, UR21, -R136.reuse ;  /* 0x000000155f5a7c23 */ /* 0x100fe20008000888 */
[----:B------:R-:W-:Y:S01]  /*9fe0*/  @!P5 FMUL R67, R67, 0.5 ;  /* 0x3f0000004343d820 */ /* 0x000fe20000400000 */
[----:B------:R3:W4:Y:S01]  /*9ff0*/  MUFU.EX2 R128, R59 ;  /* 0x0000003b00807308 */ /* 0x0007220000000800 */
[----:B-----5:R-:W-:Y:S01]  /*a000*/  @!P2 FMUL R120, R120, R120 ;  /* 0x000000787878a220 */ /* 0x020fe20000400000 */
[----:B------:R-:W-:Y:S01]  /*a010*/  FSETP.GEU.AND P2, PT, R58, -126, PT ;  /* 0xc2fc00003a00780b */ /* 0x000fe20003f4e000 */
[--C-:B------:R-:W-:Y:S01]  /*a020*/  FFMA R95, R115, UR21, -R136.reuse ;  /* 0x00000015735f7c23 */ /* 0x100fe20008000888 */
[--C-:B-1----:R-:W-:Y:S01]  /*a030*/  FFMA R63, R102, UR21, -R136.reuse ;  /* 0x00000015663f7c23 */ /* 0x102fe20008000888 */
[--C-:B------:R-:W-:Y:S01]  /*a040*/  FFMA R115, R119, UR21, -R136.reuse ;  /* 0x0000001577737c23 */ /* 0x100fe20008000888 */
[----:B------:R-:W-:Y:S01]  /*a050*/  FADD R119, R28, R57 ;  /* 0x000000391c777221 */ /* 0x000fe20000000000 */
[----:B------:R-:W-:Y:S01]  /*a060*/  @!P4 FMUL R46, R46, 0.5 ;  /* 0x3f0000002e2ec820 */ /* 0x000fe20000400000 */
[----:B------:R1:W5:Y:S01]  /*a070*/  MUFU.EX2 R137, R67 ;  /* 0x0000004300897308 */ /* 0x0003620000000800 */
[----:B--2---:R-:W-:Y:S01]  /*a080*/  @!P3 FMUL R133, R133, R133 ;  /* 0x000000858585b220 */ /* 0x004fe20000400000 */
[----:B------:R-:W-:Y:S01]  /*a090*/  FSETP.GEU.AND P3, PT, R50, -126, PT ;  /* 0xc2fc00003200780b */ /* 0x000fe20003f6e000 */
[--C-:B---3--:R-:W-:Y:S01]  /*a0a0*/  FFMA R59, R94, UR21, -R136.reuse ;  /* 0x000000155e3b7c23 */ /* 0x108fe20008000888 */
[--C-:B------:R-:W-:Y:S01]  /*a0b0*/  FFMA R94, R103, UR21, -R136.reuse ;  /* 0x00000015675e7c23 */ /* 0x100fe20008000888 */
[--C-:B------:R-:W-:Y:S01]  /*a0c0*/  FFMA R102, R118, UR21, -R136.reuse ;  /* 0x0000001576667c23 */ /* 0x100fe20008000888 */
[--C-:B------:R-:W-:Y:S01]  /*a0d0*/  FFMA R103, R142, UR21, -R136.reuse ;  /* 0x000000158e677c23 */ /* 0x100fe20008000888 */
[----:B------:R-:W-:Y:S01]  /*a0e0*/  @!P2 FMUL R58, R58, 0.5 ;  /* 0x3f0000003a3aa820 */ /* 0x000fe20000400000 */
[----:B------:R-:W2:Y:S01]  /*a0f0*/  MUFU.EX2 R46, R46 ;  /* 0x0000002e002e7308 */ /* 0x000ea20000000800 */
[----:B----4-:R-:W-:Y:S01]  /*a100*/  @!P6 FMUL R128, R128, R128 ;  /* 0x000000808080e220 */ /* 0x010fe20000400000 */
[----:B------:R-:W-:Y:S01]  /*a110*/  FSETP.GEU.AND P6, PT, R47, -126, PT ;  /* 0xc2fc00002f00780b */ /* 0x000fe20003fce000 */
[----:B-1----:R-:W-:Y:S01]  /*a120*/  FFMA R67, R110, UR21, -R136 ;  /* 0x000000156e437c23 */ /* 0x002fe20008000888 */
[----:B------:R-:W-:Y:S01]  /*a130*/  FADD R110, R41, R72 ;  /* 0x00000048296e7221 */ /* 0x000fe20000000000 */
[----:B------:R-:W-:Y:S01]  /*a140*/  FADD R135, R24, R61 ;  /* 0x0000003d18877221 */ /* 0x000fe20000000000 */
[----:B------:R-:W-:Y:S01]  /*a150*/  FADD R118, R45, R12 ;  /* 0x0000000c2d767221 */ /* 0x000fe20000000000 */
[----:B------:R-:W-:Y:S01]  /*a160*/  @!P3 FMUL R50, R50, 0.5 ;  /* 0x3f0000003232b820 */ /* 0x000fe20000400000 */
[----:B------:R-:W1:Y:S01]  /*a170*/  MUFU.EX2 R58, R58 ;  /* 0x0000003a003a7308 */ /* 0x000e620000000800 */
[----:B-----5:R-:W-:Y:S01]  /*a180*/  @!P5 FMUL R137, R137, R137 ;  /* 0x000000898989d220 */ /* 0x020fe20000400000 */
[----:B------:R-:W-:Y:S01]  /*a190*/  FSETP.GEU.AND P5, PT, R51, -126, PT ;  /* 0xc2fc00003300780b */ /* 0x000fe20003fae000 */
        /* <DEDUP_REMOVED lines=8> */
[----:B------:R-:W-:Y:S01]  /*a220*/  FADD R118, R44, R93 ;  /* 0x0000005d2c767221 */ /* 0x000fe20000000000 */
[----:B------:R-:W-:-:S02]  /*a230*/  F2FP.F16.F32.PACK_AB R28, R29, R28 ;  /* 0x0000001c1d1c723e */ /* 0x000fc400000000ff */
[----:B------:R-:W-:Y:S01]  /*a240*/  F2FP.F16.F32.PACK_AB R40, R40, R41 ;  /* 0x000000292828723e */ /* 0x000fe200000000ff */
[----:B------:R-:W-:Y:S01]  /*a250*/  @!P5 FMUL R51, R51, 0.5 ;  /* 0x3f0000003333d820 */ /* 0x000fe20000400000 */
[----:B------:R-:W2:Y:S01]  /*a260*/  MUFU.EX2 R47, R47 ;  /* 0x0000002f002f7308 */ /* 0x000ea20000000800 */
[----:B-1----:R-:W-:Y:S01]  /*a270*/  @!P2 FMUL R58, R58, R58 ;  /* 0x0000003a3a3aa220 */ /* 0x002fe20000400000 */
[----:B------:R-:W-:Y:S02]  /*a280*/  FSETP.GEU.AND P2, PT, R71, -126, PT ;  /* 0xc2fc00004700780b */ /* 0x000fe40003f4e000 */
[----:B------:R-:W-:Y:S02]  /*a290*/  F2FP.F16.F32.PACK_AB R41, R128, R43 ;  /* 0x0000002b8029723e */ /* 0x000fe400000000ff */
[----:B------:R-:W-:Y:S01]  /*a2a0*/  F2FP.F16.F32.PACK_AB R44, R44, R45 ;  /* 0x0000002d2c2c723e */ /* 0x000fe200000000ff */
[----:B------:R-:W-:Y:S01]  /*a2b0*/  @!P4 FMUL R75, R75, 0.5 ;  /* 0x3f0000004b4bc820 */ /* 0x000fe20000400000 */
[----:B------:R-:W1:Y:S01]  /*a2c0*/  MUFU.EX2 R51, R51 ;  /* 0x0000003300337308 */ /* 0x000e620000000800 */
[----:B---3--:R-:W-:Y:S01]  /*a2d0*/  @!P3 FMUL R50, R50, R50 ;  /* 0x000000323232b220 */ /* 0x008fe20000400000 */
[----:B------:R-:W-:-:S02]  /*a2e0*/  FSETP.GEU.AND P3, PT, R83, -126, PT ;  /* 0xc2fc00005300780b */ /* 0x000fc40003f6e000 */
[----:B------:R-:W-:Y:S02]  /*a2f0*/  F2FP.F16.F32.PACK_AB R80, R69, R80 ;  /* 0x000000504550723e */ /* 0x000fe400000000ff */
[----:B------:R-:W-:Y:S01]  /*a300*/  F2FP.F16.F32.PACK_AB R45, R137, R46 ;  /* 0x0000002e892d723e */ /* 0x000fe200000000ff */
[----:B------:R-:W-:Y:S01]  /*a310*/  @!P2 FMUL R71, R71, 0.5 ;  /* 0x3f0000004747a820 */ /* 0x000fe20000400000 */
[----:B------:R3:W4:Y:S01]  /*a320*/  MUFU.EX2 R141, R75 ;  /* 0x0000004b008d7308 */ /* 0x0007220000000800 */
[----:B--2---:R-:W-:Y:S01]  /*a330*/  @!P6 FMUL R47, R47, R47 ;  /* 0x0000002f2f2fe220 */ /* 0x004fe20000400000 */
[----:B------:R-:W-:Y:S02]  /*a340*/  FSETP.GEU.AND P6, PT, R78, -126, PT ;  /* 0xc2fc00004e00780b */ /* 0x000fe40003fce000 */
[----:B------:R-:W-:Y:S02]  /*a350*/  F2FP.F16.F32.PACK_AB R24, R183, R24 ;  /* 0x00000018b718723e */ /* 0x000fe400000000ff */
[----:B------:R-:W-:Y:S01]  /*a360*/  F2FP.F16.F32.PACK_AB R37, R120, R117 ;  /* 0x000000757825723e */ /* 0x000fe200000000ff */
[----:B------:R-:W-:Y:S01]  /*a370*/  @!P3 FMUL R83, R83, 0.5 ;  /* 0x3f0000005353b820 */ /* 0x000fe20000400000 */
[----:B------:R2:W5:Y:S01]  /*a380*/  MUFU.EX2 R132, R71 ;  /* 0x0000004700847308 */ /* 0x0005620000000800 */
[----:B-1----:R-:W-:Y:S01]  /*a390*/  @!P5 FMUL R51, R51, R51 ;  /* 0x000000333333d220 */ /* 0x002fe20000400000 */
[----:B------:R-:W-:Y:S01]  /*a3a0*/  FSETP.GEU.AND P5, PT, R82, -126, PT ;  /* 0xc2fc00005200780b */ /* 0x000fe20003fae000 */
[--C-:B---3--:R-:W-:Y:S01]  /*a3b0*/  FFMA R75, R126, UR21, -R136.reuse ;  /* 0x000000157e4b7c23 */ /* 0x108fe20008000888 */
[----:B------:R-:W-:Y:S01]  /*a3c0*/  FFMA R126, R150, UR21, -R136 ;  /* 0x00000015967e7c23 */ /* 0x000fe20008000888 */
[----:B------:R-:W-:-:S02]  /*a3d0*/  F2FP.F16.F32.PACK_AB R72, R85, R72 ;  /* 0x000000485548723e */ /* 0x000fc400000000ff */
[----:B------:R-:W-:Y:S01]  /*a3e0*/  @!P6 FMUL R78, R78, 0.5 ;  /* 0x3f0000004e4ee820 */ /* 0x000fe20000400000 */
[----:B------:R-:W1:Y:S01]  /*a3f0*/  MUFU.EX2 R83, R83 ;  /* 0x0000005300537308 */ /* 0x000e620000000800 */
[----:B----4-:R-:W-:Y:S01]  /*a400*/  @!P4 FMUL R141, R141, R141 ;  /* 0x0000008d8d8dc220 */ /* 0x010fe20000400000 */
[----:B------:R-:W-:Y:S01]  /*a410*/  FSETP.GEU.AND P4, PT, R55, -126, PT ;  /* 0xc2fc00003700780b */ /* 0x000fe20003f8e000 */
[----:B--2---:R-:W-:Y:S01]  /*a420*/  FFMA R71, R123, UR21, -R136 ;  /* 0x000000157b477c23 */ /* 0x004fe20008000888 */
[----:B------:R-:W-:Y:S01]  /*a430*/  FADD R123, R29, R56 ;  /* 0x000000381d7b7221 */ /* 0x000fe20000000000 */
[----:B------:R-:W-:Y:S01]  /*a440*/  FADD R136, R180, R77 ;  /* 0x0000004db4887221 */ /* 0x000fe20000000000 */
[----:B------:R-:W-:Y:S01]  /*a450*/  F2FP.F16.F32.PACK_AB R29, R27, R26 ;  /* 0x0000001a1b1d723e */ /* 0x000fe200000000ff */
[----:B------:R-:W-:Y:S01]  /*a460*/  @!P5 FMUL R82, R82, 0.5 ;  /* 0x3f0000005252d820 */ /* 0x000fe20000400000 */
[----:B------:R-:W2:Y:S01]  /*a470*/  MUFU.EX2 R78, R78 ;  /* 0x0000004e004e7308 */ /* 0x000ea20000000800 */
        /* <DEDUP_REMOVED lines=8> */
[----:B-1----:R-:W-:Y:S01]  /*a500*/  @!P3 FMUL R83, R83, R83 ;  /* 0x000000535353b220 */ /* 0x002fe20000400000 */
[----:B------:R-:W-:Y:S01]  /*a510*/  FSETP.GEU.AND P3, PT, R59, -126, PT ;  /* 0xc2fc00003b00780b */ /* 0x000fe20003f6e000 */
[----:B------:R-:W-:Y:S01]  /*a520*/  FADD R123, R123, R134 ;  /* 0x000000867b7b7221 */ /* 0x000fe20000000000 */
[----:B------:R-:W-:-:S02]  /*a530*/  F2FP.F16.F32.PACK_AB R49, R141, R50 ;  /* 0x000000328d31723e */ /* 0x000fc400000000ff */
[----:B------:R-:W-:Y:S01]  /*a540*/  F2FP.F16.F32.PACK_AB R56, R56, R57 ;  /* 0x000000393838723e */ /* 0x000fe200000000ff */
        /* <DEDUP_REMOVED lines=35> */
[----:B------:R-:W-:-:S04]  /*a780*/  FSETP.GEU.AND P2, PT, R63, -126, PT ;  /* 0xc2fc00003f00780b */ /* 0x000fc80003f4e000 */
        /* <DEDUP_REMOVED lines=16> */
[----:B------:R-:W-:-:S03]  /*a890*/  FSETP.GEU.AND P4, PT, R95, -126, PT ;  /* 0xc2fc00005f00780b */ /* 0x000fc60003f8e000 */
[----:B------:R-:W-:Y:S02]  /*a8a0*/  FADD R150, R35, R66 ;  /* 0x0000004223967221 */ /* 0x000fe40000000000 */
        /* <DEDUP_REMOVED lines=15> */
[----:B------:R-:W-:-:S03]  /*a9a0*/  FSETP.GEU.AND P5, PT, R130, -126, PT ;  /* 0xc2fc00008200780b */ /* 0x000fc60003fae000 */
[----:B------:R-:W-:Y:S01]  /*a9b0*/  FADD R186, R43, R70 ;  /* 0x000000462bba7221 */ /* 0x000fe20000000000 */
[----:B------:R-:W-:Y:S01]  /*a9c0*/  F2FP.F16.F32.PACK_AB R43, R133, R58 ;  /* 0x0000003a852b723e */ /* 0x000fe200000000ff */
        /* <DEDUP_REMOVED lines=16> */
[----:B--2---:R-:W-:Y:S01]  /*aad0*/  FADD R130, R33, R64 ;  /* 0x0000004021827221 */ /* 0x004fe20000000000 */
[----:B------:R-:W-:Y:S01]  /*aae0*/  F2FP.F16.F32.PACK_AB R33, R42, R35 ;  /* 0x000000232a21723e */ /* 0x000fe200000000ff */
[----:B------:R-:W-:Y:S01]  /*aaf0*/  FADD R188, R128, R71 ;  /* 0x0000004780bc7221 */ /* 0x000fe20000000000 */
[----:B------:R-:W-:Y:S01]  /*ab00*/  F2FP.F16.F32.PACK_AB R64, R65, R64 ;  /* 0x000000404140723e */ /* 0x000fe200000000ff */
[----:B------:R-:W-:Y:S01]  /*ab10*/  @!P3 FMUL R122, R122, 0.5 ;  /* 0x3f0000007a7ab820 */ /* 0x000fe20000400000 */
[----:B------:R-:W-:Y:S01]  /*ab20*/  FADD R130, R130, R13 ;  /* 0x0000000d82827221 */ /* 0x000fe20000000000 */
[----:B----4-:R-:W-:Y:S01]  /*ab30*/  @!P5 FMUL R9, R9, R9 ;  /* 0x000000090909d220 */ /* 0x010fe20000400000 */
[----:B------:R-:W-:Y:S01]  /*ab40*/  FSETP.GEU.AND P5, PT, R139, -126, PT ;  /* 0xc2fc00008b00780b */ /* 0x000fe20003fae000 */
[----:B---3--:R-:W-:Y:S01]  /*ab50*/  FADD R127, R25, R88 ;  /* 0x00000058197f7221 */ /* 0x008fe20000000000 */
[----:B------:R-:W1:Y:S01]  /*ab60*/  MUFU.EX2 R102, R102 ;  /* 0x0000006600667308 */ /* 0x000e620000000800 */
[----:B------:R-:W-:Y:S01]  /*ab70*/  FADD R130, R119, R130 ;  /* 0x0000008277827221 */ /* 0x000fe20000000000 */
[----:B------:R-:W-:Y:S01]  /*ab80*/  F2FP.F16.F32.PACK_AB R35, R129, R38 ;  /* 0x000000268123723e */ /* 0x000fe200000000ff */
[----:B------:R-:W-:Y:S01]  /*ab90*/  @!P6 FMUL R106, R106, 0.5 ;  /* 0x3f0000006a6ae820 */ /* 0x000fe20000400000 */
[----:B------:R-:W-:Y:S01]  /*aba0*/  FADD R127, R127, R110 ;  /* 0x0000006e7f7f7221 */ /* 0x000fe20000000000 */
[----:B-----5:R-:W-:Y:S01]  /*abb0*/  @!P4 FMUL R8, R8, R8 ;  /* 0x000000080808c220 */ /* 0x020fe20000400000 */
[----:B------:R-:W-:-:S02]  /*abc0*/  FSETP.GEU.AND P4, PT, R138, -126, PT ;  /* 0xc2fc00008a00780b */ /* 0x000fc40003f8e000 */
[----:B------:R-:W2:Y:S01]  /*abd0*/  MUFU.EX2 R122, R122 ;  /* 0x0000007a007a7308 */ /* 0x000ea20000000800 */
[----:B------:R-:W-:Y:S01]  /*abe0*/  FADD R185, R133, R8 ;  /* 0x0000000885b97221 */ /* 0x000fe20000000000 */
[----:B------:R-:W-:Y:S01]  /*abf0*/  FADD R127, R127, R136 ;  /* 0x000000887f7f7221 */ /* 0x000fe20000000000 */
[----:B------:R-:W-:Y:S01]  /*ac00*/  @!P5 FMUL R139, R139, 0.5 ;  /* 0x3f0000008b8bd820 */ /* 0x000fe20000400000 */
[----:B------:R-:W-:Y:S02]  /*ac10*/  F2FP.F16.F32.PACK_AB R65, R91, R66 ;  /* 0x000000425b41723e */ /* 0x000fe400000000ff */
[----:B------:R-:W-:Y:S02]  /*ac20*/  F2FP.F16.F32.PACK_AB R66, R22, R77 ;  /* 0x0000004d1642723e */ /* 0x000fe400000000ff */
[----:B------:R-:W3:Y:S01]  /*ac30*/  MUFU.EX2 R106, R106 ;  /* 0x0000006a006a7308 */ /* 0x000ee20000000800 */
[----:B-1----:R-:W-:Y:S01]  /*ac40*/  @!P2 FMUL R102, R102, R102 ;  /* 0x000000666666a220 */ /* 0x002fe20000400000 */
[----:B------:R-:W-:Y:S01]  /*ac50*/  FSETP.GEU.AND P2, PT, R30, -126, PT ;  /* 0xc2fc00001e00780b */ /* 0x000fe20003f4e000 */
[----:B------:R-:W-:-:S05]  /*ac60*/  @!P4 FMUL R138, R138, 0.5 ;  /* 0x3f0000008a8ac820 */ /* 0x000fca0000400000 */
[----:B------:R1:W4:Y:S01]  /*ac70*/  MUFU.EX2 R13, R138 ;  /* 0x0000008a000d7308 */ /* 0x0003220000000800 */
[----:B--2---:R-:W-:Y:S01]  /*ac80*/  @!P3 FMUL R122, R122, R122 ;  /* 0x0000007a7a7ab220 */ /* 0x004fe20000400000 */
[----:B------:R-:W-:-:S05]  /*ac90*/  FSETP.GEU.AND P3, PT, R148, -126, PT ;  /* 0xc2fc00009400780b */ /* 0x000fca0003f6e000 */
[----:B------:R-:W-:Y:S01]  /*aca0*/  @!P2 FMUL R30, R30, 0.5 ;  /* 0x3f0000001e1ea820 */ /* 0x000fe20000400000 */
[----:B------:R2:W5:Y:S01]  /*acb0*/  MUFU.EX2 R110, R139 ;  /* 0x0000008b006e7308 */ /* 0x0005620000000800 */
[----:B---3--:R-:W-:Y:S01]  /*acc0*/  @!P6 FMUL R106, R106, R106 ;  /* 0x0000006a6a6ae220 */ /* 0x008fe20000400000 */
[----:B------:R-:W-:Y:S01]  /*acd0*/  FSETP.GEU.AND P6, PT, R103, -126, PT ;  /* 0xc2fc00006700780b */ /* 0x000fe20003fce000 */
[----:B-1----:R-:W-:-:S03]  /*ace0*/  FADD R138, R15, R22 ;  /* 0x000000160f8a7221 */ /* 0x002fc60000000000 */
[----:B------:R-:W-:Y:S01]  /*acf0*/  F2FP.F16.F32.PACK_AB R69, R106, R9 ;  /* 0x000000096a45723e */ /* 0x000fe200000000ff */
[----:B------:R-:W-:Y:S01]  /*ad00*/  FADD R138, R138, R99 ;  /* 0x000000638a8a7221 */ /* 0x000fe20000000000 */
[----:B------:R-:W-:Y:S01]  /*ad10*/  FADD R99, R53, R104 ;  /* 0x0000006835637221 */ /* 0x000fe20000000000 */
[----:B----4-:R-:W-:Y:S01]  /*ad20*/  @!P4 FMUL R13, R13, R13 ;  /* 0x0000000d0d0dc220 */ /* 0x010fe20000400000 */
[----:B------:R-:W-:Y:S01]  /*ad30*/  FSETP.GEU.AND P4, PT, R149, -126, PT ;  /* 0xc2fc00009500780b */ /* 0x000fe20003f8e000 */
[----:B------:R-:W-:Y:S01]  /*ad40*/  @!P3 FMUL R148, R148, 0.5 ;  /* 0x3f0000009494b820 */ /* 0x000fe20000400000 */
[----:B--2---:R-:W-:Y:S01]  /*ad50*/  FADD R139, R183, R60 ;  /* 0x0000003cb78b7221 */ /* 0x004fe20000000000 */
[----:B------:R-:W-:Y:S01]  /*ad60*/  FADD R142, R142, R99 ;  /* 0x000000638e8e7221 */ /* 0x000fe20000000000 */
[----:B------:R-:W-:Y:S01]  /*ad70*/  FADD R151, R50, R13 ;  /* 0x0000000d32977221 */ /* 0x000fe20000000000 */
[----:B------:R1:W2:Y:S01]  /*ad80*/  MUFU.EX2 R99, R148 ;  /* 0x0000009400637308 */ /* 0x0002a20000000800 */
[----:B------:R-:W-:Y:S01]  /*ad90*/  FADD R139, R139, R118 ;  /* 0x000000768b8b7221 */ /* 0x000fe20000000000 */
[----:B-----5:R-:W-:Y:S01]  /*ada0*/  @!P5 FMUL R110, R110, R110 ;  /* 0x0000006e6e6ed220 */ /* 0x020fe20000400000 */
[----:B------:R-:W-:Y:S01]  /*adb0*/  FSETP.GEU.AND P5, PT, R184, -126, PT ;  /* 0xc2fc0000b800780b */ /* 0x000fe20003fae000 */
[----:B------:R-:W-:Y:S01]  /*adc0*/  @!P6 FMUL R103, R103, 0.5 ;  /* 0x3f0000006767e820 */ /* 0x000fe20000400000 */
[----:B------:R-:W-:Y:S01]  /*add0*/  FADD R118, R177, R92 ;  /* 0x0000005cb1767221 */ /* 0x000fe20000000000 */
[----:B------:R-:W-:Y:S01]  /*ade0*/  FADD R194, R150, R151 ;  /* 0x0000009796c27221 */ /* 0x000fe20000000000 */
[----:B------:R-:W-:Y:S01]  /*adf0*/  FADD R150, R141, R110 ;  /* 0x0000006e8d967221 */ /* 0x000fe20000000000 */
[----:B------:R3:W4:Y:S01]  /*ae00*/  MUFU.EX2 R114, R103 ;  /* 0x0000006700727308 */ /* 0x0007220000000800 */
[----:B------:R-:W-:Y:S01]  /*ae10*/  FADD R143, R143, R118 ;  /* 0x000000768f8f7221 */ /* 0x000fe20000000000 */
[----:B------:R-:W-:Y:S01]  /*ae20*/  FADD R118, R18, R97 ;  /* 0x0000006112767221 */ /* 0x000fe20000000000 */
[----:B------:R-:W-:Y:S01]  /*ae30*/  @!P4 FMUL R149, R149, 0.5 ;  /* 0x3f0000009595c820 */ /* 0x000fe20000400000 */
[----:B-1----:R-:W-:Y:S01]  /*ae40*/  FADD R148, R16, R73 ;  /* 0x0000004910947221 */ /* 0x002fe20000000000 */
[----:B------:R-:W-:Y:S01]  /*ae50*/  FADD R151, R38, R67 ;  /* 0x0000004326977221 */ /* 0x000fe20000000000 */
[----:B------:R-:W-:Y:S01]  /*ae60*/  FADD R145, R145, R118 ;  /* 0x0000007691917221 */ /* 0x000fe20000000000 */
[----:B------:R-:W-:Y:S01]  /*ae70*/  FADD R131, R131, R138 ;  /* 0x0000008a83837221 */ /* 0x000fe20000000000 */
[----:B------:R-:W-:Y:S01]  /*ae80*/  @!P5 FMUL R184, R184, 0.5 ;  /* 0x3f000000b8b8d820 */ /* 0x000fe20000400000 */
[----:B---3--:R-:W-:Y:S01]  /*ae90*/  FADD R103, R52, R109 ;  /* 0x0000006d34677221 */ /* 0x008fe20000000000 */
[----:B--2---:R-:W-:Y:S01]  /*aea0*/  @!P3 FMUL R99, R99, R99 ;  /* 0x000000636363b220 */ /* 0x004fe20000400000 */
[----:B------:R-:W-:Y:S01]  /*aeb0*/  FSETP.GEU.AND P3, PT, R107, -126, PT ;  /* 0xc2fc00006b00780b */ /* 0x000fe20003f6e000 */
[----:B------:R1:W2:Y:S01]  /*aec0*/  MUFU.EX2 R118, R184 ;  /* 0x000000b800767308 */ /* 0x0002a20000000800 */
[----:B------:R-:W-:Y:S01]  /*aed0*/  FADD R144, R144, R103 ;  /* 0x0000006790907221 */ /* 0x000fe20000000000 */
[----:B------:R-:W-:Y:S01]  /*aee0*/  FADD R148, R148, R147 ;  /* 0x0000009394947221 */ /* 0x000fe20000000000 */
[----:B------:R-:W-:Y:S01]  /*aef0*/  FADD R147, R26, R79 ;  /* 0x0000004f1a937221 */ /* 0x000fe20000000000 */
[----:B------:R-:W-:Y:S01]  /*af00*/  FADD R135, R135, R142 ;  /* 0x0000008e87877221 */ /* 0x000fe20000000000 */
[----:B----4-:R-:W-:Y:S01]  /*af10*/  @!P6 FMUL R114, R114, R114 ;  /* 0x000000727272e220 */ /* 0x010fe20000400000 */
[----:B------:R-:W-:Y:S01]  /*af20*/  FSETP.GEU.AND P6, PT, R115, -126, PT ;  /* 0xc2fc00007300780b */ /* 0x000fe20003fce000 */
[----:B------:R-:W-:Y:S01]  /*af30*/  FADD R147, R147, R186 ;  /* 0x000000ba93937221 */ /* 0x000fe20000000000 */
[----:B------:R3:W4:Y:S01]  /*af40*/  MUFU.EX2 R103, R149 ;  /* 0x0000009500677308 */ /* 0x0007220000000800 */
[----:B-1----:R-:W-:Y:S01]  /*af50*/  FADD R184, R58, R75 ;  /* 0x0000004b3ab87221 */ /* 0x002fe20000000000 */
[----:B------:R-:W-:Y:S01]  /*af60*/  FADD R186, R51, R114 ;  /* 0x0000007233ba7221 */ /* 0x000fe20000000000 */
[----:B------:R-:W-:Y:S01]  /*af70*/  FADD R144, R139, R144 ;  /* 0x000000908b907221 */ /* 0x000fe20000000000 */
[----:B------:R-:W-:Y:S01]  /*af80*/  @!P3 FMUL R107, R107, 0.5 ;  /* 0x3f0000006b6bb820 */ /* 0x000fe20000400000 */
[----:B------:R-:W-:Y:S01]  /*af90*/  FADD R146, R143, R146 ;  /* 0x000000928f927221 */ /* 0x000fe20000000000 */
[----:B------:R-:W-:Y:S01]  /*afa0*/  FADD R196, R151, R186 ;  /* 0x000000ba97c47221 */ /* 0x000fe20000000000 */
[----:B------:R-:W-:Y:S01]  /*afb0*/  FADD R151, R117, R74 ;  /* 0x0000004a75977221 */ /* 0x000fe20000000000 */
[----:B------:R-:W-:Y:S01]  /*afc0*/  MUFU.EX2 R119, R30 ;  /* 0x0000001e00777308 */ /* 0x000fe20000000800 */
[----:B--2---:R-:W-:Y:S01]  /*afd0*/  @!P5 FMUL R118, R118, R118 ;  /* 0x000000767676d220 */ /* 0x004fe20000400000 */
[----:B------:R-:W-:Y:S01]  /*afe0*/  FSETP.GEU.AND P5, PT, R111, -126, PT ;  /* 0xc2fc00006f00780b */ /* 0x000fe20003fae000 */
[----:B------:R-:W-:Y:S01]  /*aff0*/  @!P6 FMUL R115, R115, 0.5 ;  /* 0x3f0000007373e820 */ /* 0x000fe20000400000 */
[----:B---3--:R-:W-:Y:S01]  /*b000*/  FADD R149, R27, R86 ;  /* 0x000000561b957221 */ /* 0x008fe20000000000 */
[----:B------:R-:W-:Y:S01]  /*b010*/  FADD R148, R145, R148 ;  /* 0x0000009491947221 */ /* 0x000fe20000000000 */
[----:B------:R-:W-:Y:S01]  /*b020*/  FADD R147, R147, R194 ;  /* 0x000000c293937221 */ /* 0x000fe20000000000 */
[----:B------:R-:W-:Y:S01]  /*b030*/  FADD R130, R130, R135 ;  /* 0x0000008782827221 */ /* 0x000fe20000000000 */
[----:B------:R-:W1:Y:S01]  /*b040*/  MUFU.EX2 R107, R107 ;  /* 0x0000006b006b7308 */ /* 0x000e620000000800 */
[----:B----4-:R-:W-:Y:S01]  /*b050*/  @!P4 FMUL R103, R103, R103 ;  /* 0x000000676767c220 */ /* 0x010fe20000400000 */
[----:B------:R-:W-:Y:S01]  /*b060*/  FSETP.GEU.AND P4, PT, R126, -126, PT ;  /* 0xc2fc00007e00780b */ /* 0x000fe20003f8e000 */
[----:B------:R-:W-:Y:S01]  /*b070*/  FADD R188, R149, R188 ;  /* 0x000000bc95bc7221 */ /* 0x000fe20000000000 */
[----:B------:R-:W-:Y:S01]  /*b080*/  FADD R149, R42, R91 ;  /* 0x0000005b2a957221 */ /* 0x000fe20000000000 */
[----:B------:R-:W-:Y:S01]  /*b090*/  FADD R186, R54, R103 ;  /* 0x0000006736ba7221 */ /* 0x000fe20000000000 */
[----:B------:R-:W-:Y:S01]  /*b0a0*/  FADD R123, R123, R144 ;  /* 0x000000907b7b7221 */ /* 0x000fe20000000000 */
[----:B------:R-:W-:Y:S01]  /*b0b0*/  @!P5 FMUL R111, R111, 0.5 ;  /* 0x3f0000006f6fd820 */ /* 0x000fe20000400000 */
[----:B------:R-:W2:Y:S01]  /*b0c0*/  MUFU.EX2 R115, R115 ;  /* 0x0000007300737308 */ /* 0x000ea20000000800 */
        /* <DEDUP_REMOVED lines=11> */
[----:B------:R-:W-:Y:S01]  /*b180*/  FADD R150, R129, R98 ;  /* 0x0000006281967221 */ /* 0x000fe20000000000 */
        /* <DEDUP_REMOVED lines=13> */
[----:B------:R-:W-:Y:S01]  /*b260*/  @!P3 FMUL R140, R140, 0.5 ;  /* 0x3f0000008c8cb820 */ /* 0x000fe20000400000 */
[----:B------:R-:W-:Y:S01]  /*b270*/  FADD R191, R149, R184 ;  /* 0x000000b895bf7221 */ /* 0x000fe20000000000 */
[----:B------:R-:W-:Y:S01]  /*b280*/  FADD R200, R151, R186 ;  /* 0x000000ba97c87221 */ /* 0x000fe20000000000 */
[----:B------:R-:W-:Y:S01]  /*b290*/  FADD R192, R150, R185 ;  /* 0x000000b996c07221 */ /* 0x000fe20000000000 */
[----:B------:R-:W-:Y:S01]  /*b2a0*/  FADD R150, R39, R102 ;  /* 0x0000006627967221 */ /* 0x000fe20000000000 */
[----:B------:R-:W-:Y:S01]  /*b2b0*/  FADD R149, R125, R94 ;  /* 0x0000005e7d957221 */ /* 0x000fe20000000000 */
[----:B------:R-:W-:Y:S01]  /*b2c0*/  FADD R184, R132, R107 ;  /* 0x0000006b84b87221 */ /* 0x000fe20000000000 */
[----:B-1----:R-:W-:Y:S01]  /*b2d0*/  @!P4 FMUL R126, R126, R126 ;  /* 0x0000007e7e7ec220 */ /* 0x002fe20000400000 */
        /* <DEDUP_REMOVED lines=24> */
[----:B------:R-:W-:Y:S01]  /*b460*/  F2FP.F16.F32.PACK_AB R26, R14, R181 ;  /* 0x000000b50e1a723e */ /* 0x000fe200000000ff */
[----:B------:R-:W-:Y:S01]  /*b470*/  FADD R148, R127, R148 ;  /* 0x000000947f947221 */ /* 0x000fe20000000000 */
[----:B------:R-:W-:Y:S01]  /*b480*/  SHF.L.U32 R14, R4, 0x1f, RZ ;  /* 0x0000001f040e7819 */ /* 0x000fe200000006ff */
[----:B------:R-:W-:Y:S01]  /*b490*/  @!P2 FMUL R119, R119, R119 ;  /* 0x000000777777a220 */ /* 0x000fe20000400000 */
[----:B------:R-:W-:Y:S01]  /*b4a0*/  F2FP.F16.F32.PACK_AB R52, R52, R53 ;  /* 0x000000353434723e */ /* 0x000fe200000000ff */
[----:B------:R-:W-:Y:S01]  /*b4b0*/  FADD R147, R147, R188 ;  /* 0x000000bc93937221 */ /* 0x000fe20000000000 */
[----:B-1----:R-:W-:Y:S01]  /*b4c0*/  @!P3 FMUL R140, R140, R140 ;  /* 0x0000008c8c8cb220 */ /* 0x002fe20000400000 */
[----:B------:R-:W-:Y:S01]  /*b4d0*/  F2FP.F16.F32.PACK_AB R53, R83, R54 ;  /* 0x000000365335723e */ /* 0x000fe200000000ff */
[----:B------:R1:W2:Y:S01]  /*b4e0*/  SYNCS.PHASECHK.TRANS64.TRYWAIT P2, [UR7+0x21000], R14 ;  /* 0x0210000eff0075a7 */ /* 0x0002a20008040147 */
[----:B------:R-:W-:Y:S01]  /*b4f0*/  F2FP.F16.F32.PACK_AB R55, R82, R55 ;  /* 0x000000375237723e */ /* 0x000fe200000000ff */
[----:B------:R-:W-:Y:S01]  /*b500*/  FFMA R6, R119, R6, R148 ;  /* 0x0000000677067223 */ /* 0x000fe20000000094 */
[----:B------:R-:W-:Y:S01]  /*b510*/  F2FP.F16.F32.PACK_AB R54, R20, R81 ;  /* 0x000000511436723e */ /* 0x000fe200000000ff */
[----:B------:R-:W-:Y:S01]  /*b520*/  FMUL R168, R168, R119 ;  /* 0x00000077a8a87220 */ /* 0x000fe20000400000 */
[----:B------:R-:W-:Y:S01]  /*b530*/  F2FP.F16.F32.PACK_AB R82, R73, R76 ;  /* 0x0000004c4952723e */ /* 0x000fe200000000ff */
[----:B------:R-:W-:Y:S01]  /*b540*/  FFMA R5, R140, R5, R147 ;  /* 0x000000058c057223 */ /* 0x000fe20000000093 */
[----:B------:R-:W-:Y:S01]  /*b550*/  F2FP.F16.F32.PACK_AB R60, R60, R61 ;  /* 0x0000003d3c3c723e */ /* 0x000fe200000000ff */
[----:B------:R-:W-:Y:S01]  /*b560*/  FMUL R169, R169, R119 ;  /* 0x00000077a9a97220 */ /* 0x000fe20000400000 */
[----:B------:R-:W-:Y:S01]  /*b570*/  F2FP.F16.F32.PACK_AB R67, R98, R67 ;  /* 0x000000436243723e */ /* 0x000fe200000000ff */
[-C--:B------:R-:W-:Y:S01]  /*b580*/  FMUL R172, R172, R119.reuse ;  /* 0x00000077acac7220 */ /* 0x080fe20000400000 */
[----:B------:R-:W-:Y:S01]  /*b590*/  F2FP.F16.F32.PACK_AB R81, R95, R74 ;  /* 0x0000004a5f51723e */ /* 0x000fe200000000ff */
[-C--:B------:R-:W-:Y:S01]  /*b5a0*/  FMUL R173, R173, R119.reuse ;  /* 0x00000077adad7220 */ /* 0x080fe20000400000 */
[----:B------:R-:W-:Y:S01]  /*b5b0*/  F2FP.F16.F32.PACK_AB R73, R71, R70 ;  /* 0x000000464749723e */ /* 0x000fe200000000ff */
[----:B------:R-:W-:Y:S01]  /*b5c0*/  FMUL R160, R160, R119 ;  /* 0x00000077a0a07220 */ /* 0x000fe20000400000 */
[----:B------:R-:W-:Y:S01]  /*b5d0*/  F2FP.F16.F32.PACK_AB R30, R182, R25 ;  /* 0x00000019b61e723e */ /* 0x000fe200000000ff */
[-C--:B------:R-:W-:Y:S01]  /*b5e0*/  FMUL R161, R161, R119.reuse ;  /* 0x00000077a1a17220 */ /* 0x080fe20000400000 */
[----:B------:R-:W-:Y:S01]  /*b5f0*/  F2FP.F16.F32.PACK_AB R27, R125, R34 ;  /* 0x000000227d1b723e */ /* 0x000fe200000000ff */
[-C--:B------:R-:W-:Y:S01]  /*b600*/  FMUL R164, R164, R119.reuse ;  /* 0x00000077a4a47220 */ /* 0x080fe20000400000 */
        /* <DEDUP_REMOVED lines=8> */
[----:B------:R-:W-:Y:S01]  /*b690*/  FMUL R157, R157, R119 ;  /* 0x000000779d9d7220 */ /* 0x000fe20000400000 */
[-C--:B------:R-:W-:Y:S01]  /*b6a0*/  FMUL R170, R170, R140.reuse ;  /* 0x0000008caaaa7220 */ /* 0x080fe20000400000 */
        /* <DEDUP_REMOVED lines=10> */
[----:B------:R-:W-:Y:S01]  /*b750*/  FMUL R159, R159, R140 ;  /* 0x0000008c9f9f7220 */ /* 0x000fe20000400000 */
        /* <DEDUP_REMOVED lines=22> */
[----:B------:R-:W-:Y:S01]  /*b8c0*/  F2FP.F16.F32.PACK_AB R106, R113, R108 ;  /* 0x0000006c716a723e */ /* 0x000fe200000000ff */
[----:B-12---:R-:W-:Y:S06]  /*b8d0*/  @!P0 BRA `(.L_x_27) ;  /* 0x0000000000048947 */ /* 0x006fec0003800000 */
[----:B------:R-:W-:Y:S01]  /*b8e0*/  BPT.TRAP 0x1 ;  /* 0x000000040000795c */ /* 0x000fe20000300000 */
.L_x_27:
[----:B------:R-:W-:Y:S05]  /*b8f0*/  @P2 BRA `(.L_x_28) ;  /* 0x0000000000082947 */ /* 0x000fea0003800000 */
[----:B------:R-:W1:Y:S02]  /*b900*/  SYNCS.PHASECHK.TRANS64.TRYWAIT P2, [UR7+0x21000], R14 ;  /* 0x0210000eff0075a7 */ /* 0x000e640008040147 */
[----:B-1----:R-:W-:Y:S05]  /*b910*/  @!P2 BRA `(.L_x_29) ;  /* 0x000000a40050a947 */ /* 0x002fea0003800000 */
.L_x_28:
[----:B------:R-:W-:Y:S01]  /*b920*/  UIMAD UR10, UR6, 0x600, UR16 ;  /* 0x00000600060a78a4 */ /* 0x000fe2000f8e0210 */
[----:B------:R-:W-:Y:S01]  /*b930*/  WARPGROUP.ARRIVE ;  /* 0x00000000000079c5 */ /* 0x000fe20000000000 */
[----:B------:R-:W-:Y:S01]  /*b940*/  UMOV UR11, 0xc0000010 ;  /* 0xc0000010000b7882 */ /* 0x000fe20000000000 */
[----:B------:R-:W-:Y:S01]  /*b950*/  UMOV UR15, 0xc0000010 ;  /* 0xc0000010000f7882 */ /* 0x000fe20000000000 */
[----:B------:R-:W-:Y:S01]  /*b960*/  UIADD3 UR14, UR10, 0x200, URZ ;  /* 0x000002000a0e7890 */ /* 0x000fe2000fffe03f */
[----:B------:R-:W-:Y:S01]  /*b970*/  F2FP.F16.F32.PACK_AB R107, R111, R126 ;  /* 0x0000007e6f6b723e */ /* 0x000fe200000000ff */
[----:B------:R-:W-:Y:S02]  /*b980*/  UIADD3 UR20, UR10, 0x400, URZ ;  /* 0x000004000a147890 */ /* 0x000fe4000fffe03f */
[----:B------:R-:W-:Y:S02]  /*b990*/  UIADD3 UR22, UR10, 0x420, URZ ;  /* 0x000004200a167890 */ /* 0x000fe4000fffe03f */
[----:B------:R-:W-:Y:S01]  /*b9a0*/  HGMMA.64x16x16.F32 R168, R28, gdesc[UR8].tnspB, R168, gsb0 ;  /* 0x402000081ca87df0 */ /* 0x000fe200080008a8 */
[----:B------:R-:W-:Y:S01]  /*b9b0*/  UMOV UR23, 0xc0000010 ;  /* 0xc000001000177882 */ /* 0x000fe20000000000 */
[----:B------:R-:W-:Y:S01]  /*b9c0*/  UMOV UR11, 0xc0000010 ;  /* 0xc0000010000b7882 */ /* 0x000fe20000000000 */
[----:B------:R-:W-:-:S02]  /*b9d0*/  WARPGROUP.DEPBAR.LE gsb0, 0x0 ;  /* 0x00008000000079c5 */ /* 0x000fc40000010000 */
[----:B------:R-:W-:-:S06]  /*b9e0*/  WARPGROUP.ARRIVE ;  /* 0x00000000000079c5 */ /* 0x000fcc0000000000 */
[----:B------:R-:W-:Y:S01]  /*b9f0*/  HGMMA.64x16x16.F32 R160, R28, gdesc[UR12].tnspB, R160, gsb0 ;  /* 0x4020000c1ca07df0 */ /* 0x000fe200080008a0 */
[----:B------:R-:W-:Y:S01]  /*ba00*/  UMOV UR14, UR20 ;  /* 0x00000014000e7c82 */ /* 0x000fe20008000000 */
[----:B------:R-:W-:Y:S01]  /*ba10*/  UMOV UR15, 0xc0000010 ;  /* 0xc0000010000f7882 */ /* 0x000fe20000000000 */
[----:B------:R-:W-:Y:S01]  /*ba20*/  UIADD3 UR20, UR10, 0x220, URZ ;  /* 0x000002200a147890 */ /* 0x000fe2000fffe03f */
        /* <DEDUP_REMOVED lines=224> */
[----:B------:R-:W-:Y:S01]  /*c830*/  UIADD3 UR10, UR10, 0x5e0, URZ ;  /* 0x000005e00a0a7890 */ /* 0x000fe2000fffe03f */
[----:B------:R-:W-:Y:S02]  /*c840*/  WARPGROUP.DEPBAR.LE gsb0, 0x0 ;  /* 0x00008000000079c5 */ /* 0x000fe40000010000 */
[----:B------:R-:W-:-:S06]  /*c850*/  WARPGROUP.ARRIVE ;  /* 0x00000000000079c5 */ /* 0x000fcc0000000000 */
[----:B------:R-:W-:Y:S03]  /*c860*/  HGMMA.64x16x16.F32 R152, R96, gdesc[UR20].tnspB, R152, gsb0 ;  /* 0x4020001460987df0 */ /* 0x000fe60008000898 */
[----:B------:R-:W-:Y:S02]  /*c870*/  WARPGROUP.DEPBAR.LE gsb0, 0x0 ;  /* 0x00008000000079c5 */ /* 0x000fe40000010000 */
[----:B------:R-:W-:-:S06]  /*c880*/  WARPGROUP.ARRIVE ;  /* 0x00000000000079c5 */ /* 0x000fcc0000000000 */
[----:B------:R-:W-:Y:S01]  /*c890*/  HGMMA.64x16x16.F32 R168, R104, gdesc[UR12].tnspB, R168, gsb0 ;  /* 0x4020000c68a87df0 */ /* 0x000fe200080008a8 */
[----:B------:R-:W-:Y:S01]  /*c8a0*/  UMOV UR14, UR20 ;  /* 0x00000014000e7c82 */ /* 0x000fe20008000000 */
        /* <DEDUP_REMOVED lines=10> */
.L_x_30:
[----:B------:R-:W-:-:S04]  /*c950*/  ULEA UR7, UR17, UR38, 0x3 ;  /* 0x0000002611077291 */ /* 0x000fc8000f8e183f */
[----:B------:R-:W-:-:S04]  /*c960*/  UIADD3 UR7, UR7, 0x21028, URZ ;  /* 0x0002102807077890 */ /* 0x000fc8000fffe03f */
[----:B------:R-:W-:-:S09]  /*c970*/  UPRMT UR7, URZ, 0x654, UR7 ;  /* 0x000006543f077896 */ /* 0x000fd20008000007 */
[----:B------:R-:W-:Y:S01]  /*c980*/  SYNCS.ARRIVE.TRANS64.RED.A1T0 RZ, [UR7], RZ ;  /* 0x000000ffffff79a7 */ /* 0x000fe20008100407 */
[----:B------:R-:W-:Y:S05]  /*c990*/  @P1 BRA `(.L_x_31) ;  /* 0x0000000000041947 */ /* 0x000fea0003800000 */
[----:B------:R-:W-:Y:S01]  /*c9a0*/  BPT.TRAP 0x1 ;  /* 0x000000040000795c */ /* 0x000fe20000300000 */
.L_x_31:
[----:B------:R-:W-:-:S04]  /*c9b0*/  UIADD3 UR17, UR17, 0x1, URZ ;  /* 0x0000000111117890 */ /* 0x000fc8000fffe03f */
[----:B------:R-:W-:-:S04]  /*c9c0*/  UISETP.NE.AND UP0, UPT, UR17, 0x5, UPT ;  /* 0x000000051100788c */ /* 0x000fc8000bf05270 */
[----:B------:R-:W-:Y:S01]  /*c9d0*/  USEL UR17, UR17, URZ, UP0 ;  /* 0x0000003f11117287 */ /* 0x000fe20008000000 */
[----:B------:R-:W-:Y:S11]  /*c9e0*/  @!P0 BRA `(.L_x_32) ;  /* 0x0000000000048947 */ /* 0x000ff60003800000 */
[----:B------:R-:W-:Y:S01]  /*c9f0*/  BPT.TRAP 0x1 ;  /* 0x000000040000795c */ /* 0x000fe20000300000 */
.L_x_32:
[----:B------:R-:W-:-:S04]  /*ca00*/  ULEA UR7, UR17, UR38, 0x3 ;  /* 0x0000002611077291 */ /* 0x000fc8000f8e183f */
[----:B------:R-:W-:-:S04]  /*ca10*/  UIADD3 UR7, UR7, 0x21028, URZ ;  /* 0x0002102807077890 */ /* 0x000fc8000fffe03f */
[----:B------:R-:W-:-:S09]  /*ca20*/  UPRMT UR7, URZ, 0x654, UR7 ;  /* 0x000006543f077896 */ /* 0x000fd20008000007 */
[----:B------:R-:W-:Y:S01]  /*ca30*/  SYNCS.ARRIVE.TRANS64.RED.A1T0 RZ, [UR7], RZ ;  /* 0x000000ffffff79a7 */ /* 0x000fe20008100407 */
[----:B------:R-:W-:Y:S05]  /*ca40*/  @P1 BRA `(.L_x_33) ;  /* 0x0000000000041947 */ /* 0x000fea0003800000 */
[----:B------:R-:W-:Y:S01]  /*ca50*/  BPT.TRAP 0x1 ;  /* 0x000000040000795c */ /* 0x000fe20000300000 */
.L_x_33:
[----:B------:R-:W-:Y:S01]  /*ca60*/  UIADD3 UR6, UR6, 0x1, URZ ;  /* 0x0000000106067890 */ /* 0x000fe2000fffe03f */
[C---:B------:R-:W-:Y:S01]  /*ca70*/  ISETP.GT.AND P2, PT, R7.reuse, 0x2, PT ;  /* 0x000000020700780c */ /* 0x040fe20003f44270 */
[----:B------:R-:W-:Y:S01]  /*ca80*/  UIADD3 UR17, UR17, 0x1, URZ ;  /* 0x0000000111117890 */ /* 0x000fe2000fffe03f */
[----:B------:R-:W-:Y:S01]  /*ca90*/  IADD3 R7, R7, -0x1, RZ ;  /* 0xffffffff07077810 */ /* 0x000fe20007ffe0ff */
[----:B------:R-:W-:Y:S01]  /*caa0*/  UISETP.NE.AND UP2, UPT, UR6, 0x5, UPT ;  /* 0x000000050600788c */ /* 0x000fe2000bf45270 */
[----:B------:R-:W-:Y:S01]  /*cab0*/  VIADD R3, R3, 0x100 ;  /* 0x0000010003037836 */ /* 0x000fe20000000000 */
[----:B------:R-:W-:Y:S01]  /*cac0*/  UISETP.NE.AND UP0, UPT, UR17, 0x5, UPT ;  /* 0x000000051100788c */ /* 0x000fe2000bf05270 */
[----:B------:R-:W-:Y:S01]  /*cad0*/  MOV R13, R10 ;  /* 0x0000000a000d7202 */ /* 0x000fe20000000f00 */
[----:B------:R-:W-:Y:S01]  /*cae0*/  USEL UR7, URZ, 0x1, UP2 ;  /* 0x000000013f077887 */ /* 0x000fe20009000000 */
[----:B-1----:R-:W-:Y:S01]  /*caf0*/  IMAD.MOV.U32 R9, RZ, RZ, R11 ;  /* 0x000000ffff097224 */ /* 0x002fe200078e000b */
[----:B------:R-:W-:-:S02]  /*cb00*/  USEL UR17, UR17, URZ, UP0 ;  /* 0x0000003f11117287 */ /* 0x000fc40008000000 */
[----:B------:R-:W-:Y:S02]  /*cb10*/  USEL UR20, UR6, URZ, UP2 ;  /* 0x0000003f06147287 */ /* 0x000fe40009000000 */
[----:B------:R-:W-:Y:S01]  /*cb20*/  LOP3.LUT R4, R4, UR7, RZ, 0x3c, !PT ;  /* 0x0000000704047c12 */ /* 0x000fe2000f8e3cff */
[----:B------:R-:W-:Y:S09]  /*cb30*/  @P2 BRA `(.L_x_34) ;  /* 0xffffffac001c2947 */ /* 0x000ff2000383ffff */
.L_x_23:
[----:B------:R-:W-:-:S13]  /*cb40*/  ISETP.GE.AND P2, PT, R7, 0x1, PT ;  /* 0x000000010700780c */ /* 0x000fda0003f46270 */
[----:B------:R-:W-:Y:S05]  /*cb50*/  @!P2 BRA `(.L_x_35) ;  /* 0x0000006400e8a947 */ /* 0x000fea0003800000 */
[----:B------:R-:W-:Y:S01]  /*cb60*/  MOV R9, R10 ;  /* 0x0000000a00097202 */ /* 0x000fe20000000f00 */
[----:B------:R-:W-:Y:S01]  /*cb70*/  IMAD.MOV.U32 R8, RZ, RZ, R11 ;  /* 0x000000ffff087224 */ /* 0x000fe200078e000b */
[----:B------:R-:W-:-:S06]  /*cb80*/  ULDC UR21, c[0x0][0x604] ;  /* 0x0001810000157ab9 */ /* 0x000fcc0000000800 */
.L_x_46:
[----:B------:R-:W-:Y:S05]  /*cb90*/  @!P0 BRA `(.L_x_36) ;  /* 0x0000000000048947 */ /* 0x000fea0003800000 */
[----:B------:R-:W-:Y:S01]  /*cba0*/  BPT.TRAP 0x1 ;  /* 0x000000040000795c */ /* 0x000fe20000300000 */
.L_x_36:
[----:B------:R-:W-:Y:S01]  /*cbb0*/  ULEA UR6, UR20, UR38, 0x3 ;  /* 0x0000002614067291 */ /* 0x000fe2000f8e183f */
[----:B------:R-:W-:-:S08]  /*cbc0*/  SHF.L.U32 R10, R4, 0x1f, RZ ;  /* 0x0000001f040a7819 */ /* 0x000fd000000006ff */
[----:B------:R-:W1:Y:S02]  /*cbd0*/  SYNCS.PHASECHK.TRANS64.TRYWAIT P2, [UR6+0x21000], R10 ;  /* 0x0210000aff0075a7 */ /* 0x000e640008040146 */
[----:B-1----:R-:W-:Y:S05]  /*cbe0*/  @!P2 BRA `(.L_x_37) ;  /* 0x0000009000b4a947 */ /* 0x002fea0003800000 */
.L_x_108:
        /* <DEDUP_REMOVED lines=23> */
.L_x_38:
[C---:B-1----:R-:W-:Y:S01]  /*cd60*/  IADD3 R11, R3.reuse, 0x1, RZ ;  /* 0x00000001030b7810 */ /* 0x042fe20007ffe0ff */
[C---:B------:R-:W-:Y:S01]  /*cd70*/  VIADD R13, R3.reuse, 0x8 ;  /* 0x00000008030d7836 */ /* 0x040fe20000000000 */
[C---:B------:R-:W-:Y:S01]  /*cd80*/  IADD3 R197, R3.reuse, 0x90, RZ ;  /* 0x0000009003c57810 */ /* 0x040fe20007ffe0ff */
[C---:B------:R-:W-:Y:S01]  /*cd90*/  VIADD R17, R3.reuse, 0x58 ;  /* 0x0000005803117836 */ /* 0x040fe20000000000 */
[-C--:B------:R-:W-:Y:S01]  /*cda0*/  ISETP.GE.AND P6, PT, R0, R11.reuse, PT ;  /* 0x0000000b0000720c */ /* 0x080fe20003fc6270 */
[C---:B------:R-:W-:Y:S01]  /*cdb0*/  VIADD R21, R3.reuse, 0x60 ;  /* 0x0000006003157836 */ /* 0x040fe20000000000 */
[----:B------:R-:W-:Y:S01]  /*cdc0*/  ISETP.GE.AND P3, PT, R2, R11, PT ;  /* 0x0000000b0200720c */ /* 0x000fe20003f66270 */
[C---:B------:R-:W-:Y:S01]  /*cdd0*/  VIADD R177, R3.reuse, 0x68 ;  /* 0x0000006803b17836 */ /* 0x040fe20000000000 */
[C---:B------:R-:W-:Y:S01]  /*cde0*/  IADD3 R11, R3.reuse, 0x9, RZ ;  /* 0x00000009030b7810 */ /* 0x040fe20007ffe0ff */
[----:B------:R-:W-:Y:S01]  /*cdf0*/  VIADD R181, R3, 0x70 ;  /* 0x0000007003b57836 */ /* 0x000fe20000000000 */
[----:B------:R-:W-:Y:S01]  /*ce00*/  FSEL R25, R25, -INF , P6 ;  /* 0xff80000019197808 */ /* 0x000fe20003000000 */
[C---:B------:R-:W-:Y:S01]  /*ce10*/  VIADD R185, R3.reuse, 0x78 ;  /* 0x0000007803b97836 */ /* 0x040fe20000000000 */
[-C--:B------:R-:W-:Y:S01]  /*ce20*/  ISETP.GE.AND P5, PT, R0, R11.reuse, PT ;  /* 0x0000000b0000720c */ /* 0x080fe20003fa6270 */
[C---:B------:R-:W-:Y:S01]  /*ce30*/  VIADD R189, R3.reuse, 0x80 ;  /* 0x0000008003bd7836 */ /* 0x040fe20000000000 */
[C---:B------:R-:W-:Y:S01]  /*ce40*/  ISETP.GE.AND P6, PT, R2.reuse, R11, PT ;  /* 0x0000000b0200720c */ /* 0x040fe20003fc6270 */
[C---:B------:R-:W-:Y:S01]  /*ce50*/  VIADD R193, R3.reuse, 0x88 ;  /* 0x0000008803c17836 */ /* 0x040fe20000000000 */
[C---:B------:R-:W-:Y:S01]  /*ce60*/  IADD3 R11, R3.reuse, 0x11, RZ ;  /* 0x00000011030b7810 */ /* 0x040fe20007ffe0ff */
[----:B------:R-:W-:Y:S01]  /*ce70*/  VIADD R205, R3, 0xa0 ;  /* 0x000000a003cd7836 */ /* 0x000fe20000000000 */
[----:B------:R-:W-:Y:S01]  /*ce80*/  FSEL R29, R29, -INF , P5 ;  /* 0xff8000001d1d7808 */ /* 0x000fe20002800000 */
[C---:B------:R-:W-:Y:S01]  /*ce90*/  VIADD R217, R3.reuse, 0xb8 ;  /* 0x000000b803d97836 */ /* 0x040fe20000000000 */
[----:B------:R-:W-:Y:S01]  /*cea0*/  ISETP.GE.AND P5, PT, R2, R11, PT ;  /* 0x0000000b0200720c */ /* 0x000fe20003fa6270 */
[----:B------:R-:W-:Y:S01]  /*ceb0*/  VIADD R237, R3, 0xe8 ;  /* 0x000000e803ed7836 */ /* 0x000fe20000000000 */
[----:B------:R-:W-:Y:S01]  /*cec0*/  ISETP.GE.AND P4, PT, R0, R13, PT ;  /* 0x0000000d0000720c */ /* 0x000fe20003f86270 */
[----:B------:R-:W-:Y:S01]  /*ced0*/  ULEA UR7, UR6, UR38, 0x3 ;  /* 0x0000002606077291 */ /* 0x000fe2000f8e183f */
[----:B------:R-:W-:-:S02]  /*cee0*/  FSEL R35, R35, -INF , P5 ;  /* 0xff80000023237808 */ /* 0x000fc40002800000 */
[----:B------:R-:W-:Y:S02]  /*cef0*/  ISETP.GE.AND P5, PT, R0, R3, PT ;  /* 0x000000030000720c */ /* 0x000fe40003fa6270 */
[----:B------:R-:W-:Y:S01]  /*cf00*/  ISETP.GE.AND P2, PT, R2, R13, PT ;  /* 0x0000000d0200720c */ /* 0x000fe20003f46270 */
[----:B------:R-:W-:Y:S01]  /*cf10*/  VIADD R13, R3, 0x10 ;  /* 0x00000010030d7836 */ /* 0x000fe20000000000 */
[----:B------:R-:W-:Y:S02]  /*cf20*/  FSEL R24, R24, -INF , P5 ;  /* 0xff80000018187808 */ /* 0x000fe40002800000 */
[----:B------:R-:W-:Y:S02]  /*cf30*/  FSEL R27, R27, -INF , P3 ;  /* 0xff8000001b1b7808 */ /* 0x000fe40001800000 */
[----:B------:R-:W-:Y:S02]  /*cf40*/  FSEL R28, R28, -INF , P4 ;  /* 0xff8000001c1c7808 */ /* 0x000fe40002000000 */
[----:B------:R-:W-:-:S02]  /*cf50*/  FSEL R30, R30, -INF , P2 ;  /* 0xff8000001e1e7808 */ /* 0x000fc40001000000 */
[----:B------:R-:W-:Y:S02]  /*cf60*/  FMNMX R10, R24, R9, !PT ;  /* 0x00000009180a7209 */ /* 0x000fe40007800000 */
[-C--:B------:R-:W-:Y:S02]  /*cf70*/  ISETP.GE.AND P3, PT, R0, R13.reuse, PT ;  /* 0x0000000d0000720c */ /* 0x080fe40003f66270 */
[----:B------:R-:W-:Y:S01]  /*cf80*/  ISETP.GE.AND P4, PT, R2, R13, PT ;  /* 0x0000000d0200720c */ /* 0x000fe20003f86270 */
[C---:B------:R-:W-:Y:S01]  /*cf90*/  VIADD R13, R3.reuse, 0x18 ;  /* 0x00000018030d7836 */ /* 0x040fe20000000000 */
[----:B------:R-:W-:Y:S02]  /*cfa0*/  ISETP.GE.AND P2, PT, R0, R11, PT ;  /* 0x0000000b0000720c */ /* 0x000fe40003f46270 */
[----:B------:R-:W-:Y:S02]  /*cfb0*/  IADD3 R11, R3, 0x19, RZ ;  /* 0x00000019030b7810 */ /* 0x000fe40007ffe0ff */
[----:B------:R-:W-:-:S02]  /*cfc0*/  FMNMX R15, R25, R10, !PT ;  /* 0x0000000a190f7209 */ /* 0x000fc40007800000 */
[----:B------:R-:W-:Y:S02]  /*cfd0*/  FSEL R34, R34, -INF , P4 ;  /* 0xff80000022227808 */ /* 0x000fe40002000000 */
[----:B------:R-:W-:Y:S02]  /*cfe0*/  FSEL R33, R33, -INF , P2 ;  /* 0xff80000021217808 */ /* 0x000fe40001000000 */
[----:B------:R-:W-:Y:S02]  /*cff0*/  FSEL R31, R31, -INF , P6 ;  /* 0xff8000001f1f7808 */ /* 0x000fe40003000000 */
[----:B------:R-:W-:Y:S02]  /*d000*/  FSEL R32, R32, -INF , P3 ;  /* 0xff80000020207808 */ /* 0x000fe40001800000 */
[-C--:B------:R-:W-:Y:S02]  /*d010*/  ISETP.GE.AND P4, PT, R0, R11.reuse, PT ;  /* 0x0000000b0000720c */ /* 0x080fe40003f86270 */
[----:B------:R-:W-:Y:S01]  /*d020*/  ISETP.GE.AND P2, PT, R2, R11, PT ;  /* 0x0000000b0200720c */ /* 0x000fe20003f46270 */
[----:B------:R-:W-:Y:S01]  /*d030*/  VIADD R11, R3, 0x20 ;  /* 0x00000020030b7836 */ /* 0x000fe20000000000 */
[----:B------:R-:W-:-:S02]  /*d040*/  ISETP.GE.AND P6, PT, R0, R13, PT ;  /* 0x0000000d0000720c */ /* 0x000fc40003fc6270 */
[----:B------:R-:W-:Y:S01]  /*d050*/  ISETP.GE.AND P3, PT, R2, R13, PT ;  /* 0x0000000d0200720c */ /* 0x000fe20003f66270 */
[----:B------:R-:W-:Y:S01]  /*d060*/  VIADD R13, R3, 0x28 ;  /* 0x00000028030d7836 */ /* 0x000fe20000000000 */
[----:B------:R-:W-:Y:S02]  /*d070*/  FMNMX R10, R28, R15, !PT ;  /* 0x0000000f1c0a7209 */ /* 0x000fe40007800000 */
[----:B------:R-:W-:Y:S02]  /*d080*/  FSEL R36, R36, -INF , P6 ;  /* 0xff80000024247808 */ /* 0x000fe40003000000 */
[----:B------:R-:W-:Y:S02]  /*d090*/  FSEL R38, R38, -INF , P3 ;  /* 0xff80000026267808 */ /* 0x000fe40001800000 */
[-C--:B------:R-:W-:Y:S02]  /*d0a0*/  ISETP.GE.AND P6, PT, R0, R11.reuse, PT ;  /* 0x0000000b0000720c */ /* 0x080fe40003fc6270 */
[----:B------:R-:W-:-:S02]  /*d0b0*/  ISETP.GE.AND P3, PT, R2, R11, PT ;  /* 0x0000000b0200720c */ /* 0x000fc40003f66270 */
[----:B------:R-:W-:Y:S02]  /*d0c0*/  FMNMX R15, R29, R10, !PT ;  /* 0x0000000a1d0f7209 */ /* 0x000fe40007800000 */
[----:B------:R-:W-:Y:S02]  /*d0d0*/  IADD3 R11, R3, 0x21, RZ ;  /* 0x00000021030b7810 */ /* 0x000fe40007ffe0ff */
[----:B------:R-:W-:Y:S02]  /*d0e0*/  FSEL R37, R37, -INF , P4 ;  /* 0xff80000025257808 */ /* 0x000fe40002000000 */
[----:B------:R-:W-:Y:S02]  /*d0f0*/  FMNMX R10, R32, R15, !PT ;  /* 0x0000000f200a7209 */ /* 0x000fe40007800000 */
[-C--:B------:R-:W-:Y:S02]  /*d100*/  ISETP.GE.AND P5, PT, R0, R11.reuse, PT ;  /* 0x0000000b0000720c */ /* 0x080fe40003fa6270 */
[----:B------:R-:W-:-:S02]  /*d110*/  ISETP.GE.AND P4, PT, R2, R11, PT ;  /* 0x0000000b0200720c */ /* 0x000fc40003f86270 */
[----:B------:R-:W-:Y:S02]  /*d120*/  IADD3 R11, R3, 0x29, RZ ;  /* 0x00000029030b7810 */ /* 0x000fe40007ffe0ff */
[----:B------:R-:W-:Y:S02]  /*d130*/  FMNMX R15, R33, R10, !PT ;  /* 0x0000000a210f7209 */ /* 0x000fe40007800000 */
[----:B------:R-:W-:Y:S02]  /*d140*/  FSEL R40, R40, -INF , P6 ;  /* 0xff80000028287808 */ /* 0x000fe40003000000 */
[----:B------:R-:W-:Y:S02]  /*d150*/  FSEL R42, R42, -INF , P3 ;  /* 0xff8000002a2a7808 */ /* 0x000fe40001800000 */
[----:B------:R-:W-:Y:S02]  /*d160*/  FSEL R41, R41, -INF , P5 ;  /* 0xff80000029297808 */ /* 0x000fe40002800000 */
[----:B------:R-:W-:-:S02]  /*d170*/  ISETP.GE.AND P6, PT, R2, R13, PT ;  /* 0x0000000d0200720c */ /* 0x000fc40003fc6270 */
[-C--:B------:R-:W-:Y:S02]  /*d180*/  ISETP.GE.AND P3, PT, R0, R11.reuse, PT ;  /* 0x0000000b0000720c */ /* 0x080fe40003f66270 */
[----:B------:R-:W-:Y:S02]  /*d190*/  ISETP.GE.AND P5, PT, R2, R11, PT ;  /* 0x0000000b0200720c */ /* 0x000fe40003fa6270 */
[----:B------:R-:W-:Y:S02]  /*d1a0*/  IADD3 R11, R3, 0x31, RZ ;  /* 0x00000031030b7810 */ /* 0x000fe40007ffe0ff */
[----:B------:R-:W-:Y:S02]  /*d1b0*/  FMNMX R10, R36, R15, !PT ;  /* 0x0000000f240a7209 */ /* 0x000fe40007800000 */
[----:B------:R-:W-:Y:S02]  /*d1c0*/  FSEL R46, R46, -INF , P6 ;  /* 0xff8000002e2e7808 */ /* 0x000fe40003000000 */
[----:B------:R-:W-:-:S02]  /*d1d0*/  FSEL R45, R45, -INF , P3 ;  /* 0xff8000002d2d7808 */ /* 0x000fc40001800000 */
[-C--:B------:R-:W-:Y:S02]  /*d1e0*/  ISETP.GE.AND P6, PT, R0, R11.reuse, PT ;  /* 0x0000000b0000720c */ /* 0x080fe40003fc6270 */
[----:B------:R-:W-:Y:S02]  /*d1f0*/  ISETP.GE.AND P3, PT, R2, R11, PT ;  /* 0x0000000b0200720c */ /* 0x000fe40003f66270 */
        /* <DEDUP_REMOVED lines=10> */
[----:B------:R-:W-:Y:S01]  /*d2a0*/  ISETP.GE.AND P2, PT, R2, R13, PT ;  /* 0x0000000d0200720c */ /* 0x000fe20003f46270 */
[----:B------:R-:W-:Y:S01]  /*d2b0*/  VIADD R13, R3, 0x38 ;  /* 0x00000038030d7836 */ /* 0x000fe20000000000 */
[----:B------:R-:W-:-:S02]  /*d2c0*/  FSEL R48, R48, -INF , P4 ;  /* 0xff80000030307808 */ /* 0x000fc40002000000 */
[----:B------:R-:W-:Y:S02]  /*d2d0*/  FMNMX R15, R45, R10, !PT ;  /* 0x0000000a2d0f7209 */ /* 0x000fe40007800000 */
[----:B------:R-:W-:Y:S02]  /*d2e0*/  FSEL R47, R47, -INF , P5 ;  /* 0xff8000002f2f7808 */ /* 0x000fe40002800000 */
[----:B------:R-:W-:Y:S02]  /*d2f0*/  ISETP.GE.AND P5, PT, R0, R13, PT ;  /* 0x0000000d0000720c */ /* 0x000fe40003fa6270 */
[----:B------:R-:W-:Y:S02]  /*d300*/  IADD3 R11, R3, 0x39, RZ ;  /* 0x00000039030b7810 */ /* 0x000fe40007ffe0ff */
[----:B------:R-:W-:Y:S02]  /*d310*/  FSEL R49, R49, -INF , P6 ;  /* 0xff80000031317808 */ /* 0x000fe40003000000 */
[----:B------:R-:W-:-:S02]  /*d320*/  FMNMX R10, R48, R15, !PT ;  /* 0x0000000f300a7209 */ /* 0x000fc40007800000 */
[----:B------:R-:W-:Y:S01]  /*d330*/  ISETP.GE.AND P4, PT, R2, R13, PT ;  /* 0x0000000d0200720c */ /* 0x000fe20003f86270 */
[----:B------:R-:W-:Y:S01]  /*d340*/  VIADD R13, R3, 0x40 ;  /* 0x00000040030d7836 */ /* 0x000fe20000000000 */
[----:B------:R-:W-:Y:S02]  /*d350*/  FSEL R50, R50, -INF , P2 ;  /* 0xff80000032327808 */ /* 0x000fe40001000000 */
[-C--:B------:R-:W-:Y:S02]  /*d360*/  ISETP.GE.AND P2, PT, R0, R11.reuse, PT ;  /* 0x0000000b0000720c */ /* 0x080fe40003f46270 */
[----:B------:R-:W-:Y:S02]  /*d370*/  FSEL R52, R52, -INF , P5 ;  /* 0xff80000034347808 */ /* 0x000fe40002800000 */
[----:B------:R-:W-:Y:S02]  /*d380*/  FMNMX R15, R49, R10, !PT ;  /* 0x0000000a310f7209 */ /* 0x000fe40007800000 */
[----:B------:R-:W-:-:S02]  /*d390*/  ISETP.GE.AND P6, PT, R2, R11, PT ;  /* 0x0000000b0200720c */ /* 0x000fc40003fc6270 */
[----:B------:R-:W-:Y:S02]  /*d3a0*/  FSEL R51, R51, -INF , P3 ;  /* 0xff80000033337808 */ /* 0x000fe40001800000 */
[----:B------:R-:W-:Y:S02]  /*d3b0*/  ISETP.GE.AND P3, PT, R0, R13, PT ;  /* 0x0000000d0000720c */ /* 0x000fe40003f66270 */
[----:B------:R-:W-:Y:S02]  /*d3c0*/  IADD3 R11, R3, 0x41, RZ ;  /* 0x00000041030b7810 */ /* 0x000fe40007ffe0ff */
[----:B------:R-:W-:Y:S02]  /*d3d0*/  FSEL R53, R53, -INF , P2 ;  /* 0xff80000035357808 */ /* 0x000fe40001000000 */
[----:B------:R-:W-:Y:S02]  /*d3e0*/  FMNMX R10, R52, R15, !PT ;  /* 0x0000000f340a7209 */ /* 0x000fe40007800000 */
[----:B------:R-:W-:Y:S01]  /*d3f0*/  ISETP.GE.AND P5, PT, R2, R13, PT ;  /* 0x0000000d0200720c */ /* 0x000fe20003fa6270 */
[----:B------:R-:W-:Y:S01]  /*d400*/  VIADD R13, R3, 0x48 ;  /* 0x00000048030d7836 */ /* 0x000fe20000000000 */
[----:B------:R-:W-:-:S02]  /*d410*/  FSEL R54, R54, -INF , P4 ;  /* 0xff80000036367808 */ /* 0x000fc40002000000 */
[-C--:B------:R-:W-:Y:S02]  /*d420*/  ISETP.GE.AND P4, PT, R0, R11.reuse, PT ;  /* 0x0000000b0000720c */ /* 0x080fe40003f86270 */
[----:B------:R-:W-:Y:S02]  /*d430*/  FSEL R56, R56, -INF , P3 ;  /* 0xff80000038387808 */ /* 0x000fe40001800000 */
[----:B------:R-:W-:Y:S02]  /*d440*/  FMNMX R15, R53, R10, !PT ;  /* 0x0000000a350f7209 */ /* 0x000fe40007800000 */
[----:B------:R-:W-:Y:S02]  /*d450*/  ISETP.GE.AND P2, PT, R2, R11, PT ;  /* 0x0000000b0200720c */ /* 0x000fe40003f46270 */
[----:B------:R-:W-:Y:S02]  /*d460*/  FSEL R55, R55, -INF , P6 ;  /* 0xff80000037377808 */ /* 0x000fe40003000000 */
[----:B------:R-:W-:-:S02]  /*d470*/  ISETP.GE.AND P6, PT, R0, R13, PT ;  /* 0x0000000d0000720c */ /* 0x000fc40003fc6270 */
[----:B------:R-:W-:Y:S02]  /*d480*/  IADD3 R11, R3, 0x49, RZ ;  /* 0x00000049030b7810 */ /* 0x000fe40007ffe0ff */
[----:B------:R-:W-:Y:S02]  /*d490*/  FSEL R57, R57, -INF , P4 ;  /* 0xff80000039397808 */ /* 0x000fe40002000000 */
[----:B------:R-:W-:Y:S02]  /*d4a0*/  FMNMX R10, R56, R15, !PT ;  /* 0x0000000f380a7209 */ /* 0x000fe40007800000 */
[----:B------:R-:W-:Y:S01]  /*d4b0*/  ISETP.GE.AND P3, PT, R2, R13, PT ;  /* 0x0000000d0200720c */ /* 0x000fe20003f66270 */
[----:B------:R-:W-:Y:S01]  /*d4c0*/  VIADD R13, R3, 0x50 ;  /* 0x00000050030d7836 */ /* 0x000fe20000000000 */
[----:B------:R-:W-:Y:S02]  /*d4d0*/  ISETP.GE.AND P4, PT, R0, R11, PT ;  /* 0x0000000b0000720c */ /* 0x000fe40003f86270 */
[----:B------:R-:W-:-:S02]  /*d4e0*/  FSEL R60, R60, -INF , P6 ;  /* 0xff8000003c3c7808 */ /* 0x000fc40003000000 */
[----:B------:R-:W-:Y:S02]  /*d4f0*/  FMNMX R19, R57, R10, !PT ;  /* 0x0000000a39137209 */ /* 0x000fe40007800000 */
[----:B------:R-:W-:Y:S02]  /*d500*/  IADD3 R15, R3, 0x51, RZ ;  /* 0x00000051030f7810 */ /* 0x000fe40007ffe0ff */
[----:B------:R-:W-:Y:S02]  /*d510*/  ISETP.GE.AND P6, PT, R0, R13, PT ;  /* 0x0000000d0000720c */ /* 0x000fe40003fc6270 */
[----:B------:R-:W-:Y:S02]  /*d520*/  FSEL R61, R61, -INF , P4 ;  /* 0xff8000003d3d7808 */ /* 0x000fe40002000000 */
[----:B------:R-:W-:Y:S02]  /*d530*/  FMNMX R10, R60, R19, !PT ;  /* 0x000000133c0a7209 */ /* 0x000fe40007800000 */
[----:B------:R-:W-:-:S02]  /*d540*/  ISETP.GE.AND P4, PT, R0, R15, PT ;  /* 0x0000000f0000720c */ /* 0x000fc40003f86270 */
[----:B------:R-:W-:Y:S02]  /*d550*/  FSEL R64, R64, -INF , P6 ;  /* 0xff80000040407808 */ /* 0x000fe40003000000 */
[----:B------:R-:W-:Y:S02]  /*d560*/  FMNMX R23, R61, R10, !PT ;  /* 0x0000000a3d177209 */ /* 0x000fe40007800000 */
[----:B------:R-:W-:Y:S02]  /*d570*/  IADD3 R19, R3, 0x59, RZ ;  /* 0x0000005903137810 */ /* 0x000fe40007ffe0ff */
[----:B------:R-:W-:Y:S02]  /*d580*/  ISETP.GE.AND P6, PT, R0, R17, PT ;  /* 0x000000110000720c */ /* 0x000fe40003fc6270 */
[----:B------:R-:W-:Y:S02]  /*d590*/  FSEL R65, R65, -INF , P4 ;  /* 0xff80000041417808 */ /* 0x000fe40002000000 */
[----:B------:R-:W-:-:S02]  /*d5a0*/  FMNMX R10, R64, R23, !PT ;  /* 0x00000017400a7209 */ /* 0x000fc40007800000 */
[----:B------:R-:W-:Y:S02]  /*d5b0*/  ISETP.GE.AND P4, PT, R0, R19, PT ;  /* 0x000000130000720c */ /* 0x000fe40003f86270 */
[----:B------:R-:W-:Y:S02]  /*d5c0*/  FSEL R68, R68, -INF , P6 ;  /* 0xff80000044447808 */ /* 0x000fe40003000000 */
[----:B------:R-:W-:Y:S02]  /*d5d0*/  FMNMX R179, R65, R10, !PT ;  /* 0x0000000a41b37209 */ /* 0x000fe40007800000 */
[----:B------:R-:W-:Y:S02]  /*d5e0*/  IADD3 R23, R3, 0x61, RZ ;  /* 0x0000006103177810 */ /* 0x000fe40007ffe0ff */
[----:B------:R-:W-:Y:S02]  /*d5f0*/  ISETP.GE.AND P6, PT, R0, R21, PT ;  /* 0x000000150000720c */ /* 0x000fe40003fc6270 */
[----:B------:R-:W-:-:S02]  /*d600*/  FSEL R69, R69, -INF , P4 ;  /* 0xff80000045457808 */ /* 0x000fc40002000000 */
[----:B------:R-:W-:Y:S02]  /*d610*/  FMNMX R10, R68, R179, !PT ;  /* 0x000000b3440a7209 */ /* 0x000fe40007800000 */
[----:B------:R-:W-:Y:S02]  /*d620*/  ISETP.GE.AND P4, PT, R0, R23, PT ;  /* 0x000000170000720c */ /* 0x000fe40003f86270 */
[----:B------:R-:W-:Y:S02]  /*d630*/  FSEL R72, R72, -INF , P6 ;  /* 0xff80000048487808 */ /* 0x000fe40003000000 */
[----:B------:R-:W-:Y:S02]  /*d640*/  FMNMX R183, R69, R10, !PT ;  /* 0x0000000a45b77209 */ /* 0x000fe40007800000 */
[----:B------:R-:W-:Y:S02]  /*d650*/  IADD3 R179, R3, 0x69, RZ ;  /* 0x0000006903b37810 */ /* 0x000fe40007ffe0ff */
[----:B------:R-:W-:-:S02]  /*d660*/  ISETP.GE.AND P6, PT, R0, R177, PT ;  /* 0x000000b10000720c */ /* 0x000fc40003fc6270 */
[----:B------:R-:W-:Y:S02]  /*d670*/  FSEL R73, R73, -INF , P4 ;  /* 0xff80000049497808 */ /* 0x000fe40002000000 */
[----:B------:R-:W-:Y:S02]  /*d680*/  FMNMX R10, R72, R183, !PT ;  /* 0x000000b7480a7209 */ /* 0x000fe40007800000 */
[----:B------:R-:W-:Y:S02]  /*d690*/  ISETP.GE.AND P4, PT, R0, R179, PT ;  /* 0x000000b30000720c */ /* 0x000fe40003f86270 */
[----:B------:R-:W-:Y:S02]  /*d6a0*/  FSEL R76, R76, -INF , P6 ;  /* 0xff8000004c4c7808 */ /* 0x000fe40003000000 */
[----:B------:R-:W-:Y:S02]  /*d6b0*/  FMNMX R187, R73, R10, !PT ;  /* 0x0000000a49bb7209 */ /* 0x000fe40007800000 */
[----:B------:R-:W-:-:S02]  /*d6c0*/  IADD3 R183, R3, 0x71, RZ ;  /* 0x0000007103b77810 */ /* 0x000fc40007ffe0ff */
[----:B------:R-:W-:Y:S02]  /*d6d0*/  ISETP.GE.AND P6, PT, R0, R181, PT ;  /* 0x000000b50000720c */ /* 0x000fe40003fc6270 */
[----:B------:R-:W-:Y:S02]  /*d6e0*/  FSEL R77, R77, -INF , P4 ;  /* 0xff8000004d4d7808 */ /* 0x000fe40002000000 */
[----:B------:R-:W-:Y:S02]  /*d6f0*/  FMNMX R10, R76, R187, !PT ;  /* 0x000000bb4c0a7209 */ /* 0x000fe40007800000 */
[----:B------:R-:W-:Y:S02]  /*d700*/  ISETP.GE.AND P4, PT, R0, R183, PT ;  /* 0x000000b70000720c */ /* 0x000fe40003f86270 */
[----:B------:R-:W-:Y:S02]  /*d710*/  FSEL R80, R80, -INF , P6 ;  /* 0xff80000050507808 */ /* 0x000fe40003000000 */
[----:B------:R-:W-:-:S02]  /*d720*/  FMNMX R191, R77, R10, !PT ;  /* 0x0000000a4dbf7209 */ /* 0x000fc40007800000 */
[----:B------:R-:W-:Y:S02]  /*d730*/  IADD3 R187, R3, 0x79, RZ ;  /* 0x0000007903bb7810 */ /* 0x000fe40007ffe0ff */
[----:B------:R-:W-:Y:S02]  /*d740*/  ISETP.GE.AND P6, PT, R0, R185, PT ;  /* 0x000000b90000720c */ /* 0x000fe40003fc6270 */
[----:B------:R-:W-:Y:S02]  /*d750*/  FSEL R81, R81, -INF , P4 ;  /* 0xff80000051517808 */ /* 0x000fe40002000000 */
[----:B------:R-:W-:Y:S02]  /*d760*/  FMNMX R10, R80, R191, !PT ;  /* 0x000000bf500a7209 */ /* 0x000fe40007800000 */
        /* <DEDUP_REMOVED lines=13> */
[----:B------:R-:W-:Y:S01]  /*d840*/  FMNMX R10, R88, R199, !PT ;  /* 0x000000c7580a7209 */ /* 0x000fe20007800000 */
[----:B------:R-:W-:Y:S01]  /*d850*/  VIADD R199, R3, 0x91 ;  /* 0x0000009103c77836 */ /* 0x000fe20000000000 */
        /* <DEDUP_REMOVED lines=20> */
[----:B------:R-:W-:Y:S01]  /*d9a0*/  FMNMX R10, R100, R211, !PT ;  /* 0x000000d3640a7209 */ /* 0x000fe20007800000 */
[C---:B------:R-:W-:Y:S01]  /*d9b0*/  VIADD R211, R3.reuse, 0xa9 ;  /* 0x000000a903d37836 */ /* 0x040fe20000000000 */
        /* <DEDUP_REMOVED lines=22> */
[C---:B------:R-:W-:Y:S01]  /*db20*/  VIADD R223, R3.reuse, 0xc1 ;  /* 0x000000c103df7836 */ /* 0x040fe20000000000 */
[----:B------:R-:W-:-:S02]  /*db30*/  IADD3 R221, R3, 0xc0, RZ ;  /* 0x000000c003dd7810 */ /* 0x000fc40007ffe0ff */
[----:B------:R-:W-:Y:S02]  /*db40*/  ISETP.GE.AND P4, PT, R0, R219, PT ;  /* 0x000000db0000720c */ /* 0x000fe40003f86270 */
[----:B------:R-:W-:Y:S02]  /*db50*/  FSEL R116, R116, -INF , P6 ;  /* 0xff80000074747808 */ /* 0x000fe40003000000 */
[----:B------:R-:W-:Y:S02]  /*db60*/  FMNMX R227, R113, R10, !PT ;  /* 0x0000000a71e37209 */ /* 0x000fe40007800000 */
[----:B------:R-:W-:Y:S02]  /*db70*/  ISETP.GE.AND P6, PT, R0, R221, PT ;  /* 0x000000dd0000720c */ /* 0x000fe40003fc6270 */
[----:B------:R-:W-:Y:S02]  /*db80*/  FSEL R12, R117, -INF , P4 ;  /* 0xff800000750c7808 */ /* 0x000fe40002000000 */
[----:B------:R-:W-:-:S02]  /*db90*/  FMNMX R227, R116, R227, !PT ;  /* 0x000000e374e37209 */ /* 0x000fc40007800000 */
[C---:B------:R-:W-:Y:S02]  /*dba0*/  IADD3 R225, R3.reuse, 0xc8, RZ ;  /* 0x000000c803e17810 */ /* 0x040fe40007ffe0ff */
[----:B------:R-:W-:Y:S02]  /*dbb0*/  ISETP.GE.AND P4, PT, R0, R223, PT ;  /* 0x000000df0000720c */ /* 0x000fe40003f86270 */
[----:B------:R-:W-:Y:S02]  /*dbc0*/  FSEL R120, R120, -INF , P6 ;  /* 0xff80000078787808 */ /* 0x000fe40003000000 */
[----:B------:R-:W-:Y:S01]  /*dbd0*/  FMNMX R229, R12, R227, !PT ;  /* 0x000000e30ce57209 */ /* 0x000fe20007800000 */
[C---:B------:R-:W-:Y:S01]  /*dbe0*/  VIADD R227, R3.reuse, 0xd0 ;  /* 0x000000d003e37836 */ /* 0x040fe20000000000 */
        /* <DEDUP_REMOVED lines=9> */
[----:B------:R-:W-:Y:S01]  /*dc80*/  FSEL R14, R125, -INF , P4 ;  /* 0xff8000007d0e7808 */ /* 0x000fe20002000000 */
[C---:B------:R-:W-:Y:S01]  /*dc90*/  VIADD R125, R3.reuse, 0xd9 ;  /* 0x000000d9037d7836 */ /* 0x040fe20000000000 */
        /* <DEDUP_REMOVED lines=21> */
[----:B------:R-:W-:Y:S01]  /*ddf0*/  FSEL R20, R137, -INF , P4 ;  /* 0xff80000089147808 */ /* 0x000fe20002000000 */
[----:B------:R-:W-:Y:S01]  /*de00*/  VIADD R137, R3, 0xf1 ;  /* 0x000000f103897836 */ /* 0x000fe20000000000 */
        /* <DEDUP_REMOVED lines=12> */
[----:B------:R-:W-:-:S02]  /*ded0*/  IADD3 R176, R3, 0xf9, RZ ;  /* 0x000000f903b07810 */ /* 0x000fc40007ffe0ff */
[----:B------:R-:W-:Y:S02]  /*dee0*/  ISETP.GE.AND P6, PT, R0, R22, PT ;  /* 0x000000160000720c */ /* 0x000fe40003fc6270 */
[----:B------:R-:W-:Y:S02]  /*def0*/  FSEL R145, R145, -INF , P4 ;  /* 0xff80000091917808 */ /* 0x000fe40002000000 */
[----:B------:R-:W-:Y:S02]  /*df00*/  FMNMX R10, R144, R10, !PT ;  /* 0x0000000a900a7209 */ /* 0x000fe40007800000 */
[----:B------:R-:W-:Y:S02]  /*df10*/  FSEL R58, R58, -INF , P5 ;  /* 0xff8000003a3a7808 */ /* 0x000fe40002800000 */
[----:B------:R-:W-:Y:S02]  /*df20*/  ISETP.GE.AND P5, PT, R2, R11, PT ;  /* 0x0000000b0200720c */ /* 0x000fe40003fa6270 */
[----:B------:R-:W-:-:S02]  /*df30*/  ISETP.GE.AND P4, PT, R0, R176, PT ;  /* 0x000000b00000720c */ /* 0x000fc40003f86270 */
[----:B------:R-:W-:Y:S02]  /*df40*/  FSEL R148, R148, -INF , P6 ;  /* 0xff80000094947808 */ /* 0x000fe40003000000 */
[----:B------:R-:W-:Y:S02]  /*df50*/  FMNMX R11, R145, R10, !PT ;  /* 0x0000000a910b7209 */ /* 0x000fe40007800000 */
[----:B------:R-:W-:Y:S02]  /*df60*/  FSEL R149, R149, -INF , P4 ;  /* 0xff80000095957808 */ /* 0x000fe40002000000 */
[----:B------:R-:W-:Y:S02]  /*df70*/  FMNMX R10, R148, R11, !PT ;  /* 0x0000000b940a7209 */ /* 0x000fe40007800000 */
[----:B------:R-:W-:Y:S02]  /*df80*/  ISETP.GE.AND P6, PT, R2, R19, PT ;  /* 0x000000130200720c */ /* 0x000fe40003fc6270 */
[----:B------:R-:W-:-:S02]  /*df90*/  FMNMX R10, R149, R10, !PT ;  /* 0x0000000a950a7209 */ /* 0x000fc40007800000 */
[----:B------:R-:W-:Y:S02]  /*dfa0*/  FSEL R71, R71, -INF , P6 ;  /* 0xff80000047477808 */ /* 0x000fe40003000000 */
[C---:B------:R-:W-:Y:S01]  /*dfb0*/  ISETP.GE.AND P6, PT, R2.reuse, R181, PT ;  /* 0x000000b50200720c */ /* 0x040fe20003fc6270 */
[----:B------:R-:W1:Y:S01]  /*dfc0*/  SHFL.BFLY PT, R11, R10, 0x1, 0x1f ;  /* 0x0c201f000a0b7f89 */ /* 0x000e6200000e0000 */
[----:B------:R-:W-:Y:S02]  /*dfd0*/  ISETP.GE.AND P4, PT, R2, R15, PT ;  /* 0x0000000f0200720c */ /* 0x000fe40003f86270 */
[----:B------:R-:W-:Y:S02]  /*dfe0*/  FSEL R82, R82, -INF , P6 ;  /* 0xff80000052527808 */ /* 0x000fe40003000000 */
[----:B------:R-:W-:Y:S02]  /*dff0*/  ISETP.GE.AND P6, PT, R2, R191, PT ;  /* 0x000000bf0200720c */ /* 0x000fe40003fc6270 */
[----:B------:R-:W-:-:S02]  /*e000*/  FSEL R67, R67, -INF , P4 ;  /* 0xff80000043437808 */ /* 0x000fc40002000000 */
[----:B------:R-:W-:Y:S02]  /*e010*/  FSEL R63, R63, -INF , P5 ;  /* 0xff8000003f3f7808 */ /* 0x000fe40002800000 */
[C---:B------:R-:W-:Y:S02]  /*e020*/  ISETP.GE.AND P4, PT, R2.reuse, R177, PT ;  /* 0x000000b10200720c */ /* 0x040fe40003f86270 */
[----:B------:R-:W-:Y:S02]  /*e030*/  FSEL R59, R59, -INF , P2 ;  /* 0xff8000003b3b7808 */ /* 0x000fe40001000000 */
[C---:B------:R-:W-:Y:S02]  /*e040*/  ISETP.GE.AND P5, PT, R2.reuse, R21, PT ;  /* 0x000000150200720c */ /* 0x040fe40003fa6270 */
[----:B------:R-:W-:Y:S02]  /*e050*/  FSEL R91, R91, -INF , P6 ;  /* 0xff8000005b5b7808 */ /* 0x000fe40003000000 */
[----:B------:R-:W-:-:S02]  /*e060*/  ISETP.GE.AND P2, PT, R2, R13, PT ;  /* 0x0000000d0200720c */ /* 0x000fc40003f46270 */
[----:B------:R-:W-:Y:S02]  /*e070*/  ISETP.GE.AND P6, PT, R2, R201, PT ;  /* 0x000000c90200720c */ /* 0x000fe40003fc6270 */
[----:B------:R-:W-:Y:S02]  /*e080*/  FSEL R78, R78, -INF , P4 ;  /* 0xff8000004e4e7808 */ /* 0x000fe40002000000 */
[----:B-1----:R-:W-:Y:S02]  /*e090*/  FMNMX R10, R10, R11, !PT ;  /* 0x0000000b0a0a7209 */ /* 0x002fe40007800000 */
[----:B------:R-:W-:Y:S02]  /*e0a0*/  FSEL R74, R74, -INF , P5 ;  /* 0xff8000004a4a7808 */ /* 0x000fe40002800000 */
[----:B------:R-:W-:Y:S01]  /*e0b0*/  ISETP.GE.AND P4, PT, R2, R187, PT ;  /* 0x000000bb0200720c */ /* 0x000fe20003f86270 */
[----:B------:R-:W1:Y:S01]  /*e0c0*/  SHFL.BFLY PT, R11, R10, 0x2, 0x1f ;  /* 0x0c401f000a0b7f89 */ /* 0x000e6200000e0000 */
[----:B------:R-:W-:-:S02]  /*e0d0*/  FSEL R66, R66, -INF , P2 ;  /* 0xff80000042427808 */ /* 0x000fc40001000000 */
[----:B------:R-:W-:Y:S02]  /*e0e0*/  ISETP.GE.AND P5, PT, R2, R183, PT ;  /* 0x000000b70200720c */ /* 0x000fe40003fa6270 */
[----:B------:R-:W-:Y:S02]  /*e0f0*/  FSEL R102, R102, -INF , P6 ;  /* 0xff80000066667808 */ /* 0x000fe40003000000 */
[C---:B------:R-:W-:Y:S02]  /*e100*/  ISETP.GE.AND P2, PT, R2.reuse, R23, PT ;  /* 0x000000170200720c */ /* 0x040fe40003f46270 */
[----:B------:R-:W-:Y:S02]  /*e110*/  ISETP.GE.AND P6, PT, R2, R211, PT ;  /* 0x000000d30200720c */ /* 0x000fe40003fc6270 */
[----:B------:R-:W-:Y:S02]  /*e120*/  FSEL R87, R87, -INF , P4 ;  /* 0xff80000057577808 */ /* 0x000fe40002000000 */
[----:B------:R-:W-:-:S02]  /*e130*/  FSEL R83, R83, -INF , P5 ;  /* 0xff80000053537808 */ /* 0x000fc40002800000 */
[C---:B------:R-:W-:Y:S02]  /*e140*/  ISETP.GE.AND P4, PT, R2.reuse, R197, PT ;  /* 0x000000c50200720c */ /* 0x040fe40003f86270 */
[----:B------:R-:W-:Y:S02]  /*e150*/  FSEL R75, R75, -INF , P2 ;  /* 0xff8000004b4b7808 */ /* 0x000fe40001000000 */
[C---:B------:R-:W-:Y:S02]  /*e160*/  ISETP.GE.AND P5, PT, R2.reuse, R193, PT ;  /* 0x000000c10200720c */ /* 0x040fe40003fa6270 */
[----:B------:R-:W-:Y:S02]  /*e170*/  FSEL R111, R111, -INF , P6 ;  /* 0xff8000006f6f7808 */ /* 0x000fe40003000000 */
[C---:B------:R-:W-:Y:S02]  /*e180*/  ISETP.GE.AND P2, PT, R2.reuse, R185, PT ;  /* 0x000000b90200720c */ /* 0x040fe40003f46270 */
[----:B------:R-:W-:-:S02]  /*e190*/  ISETP.GE.AND P6, PT, R2, R221, PT ;  /* 0x000000dd0200720c */ /* 0x000fc40003fc6270 */
[----:B-1----:R-:W-:Y:S02]  /*e1a0*/  FMNMX R10, R10, R11, !PT ;  /* 0x0000000b0a0a7209 */ /* 0x002fe40007800000 */
[----:B------:R-:W-:Y:S02]  /*e1b0*/  FSEL R98, R98, -INF , P4 ;  /* 0xff80000062627808 */ /* 0x000fe40002000000 */
[----:B------:R-:W-:Y:S02]  /*e1c0*/  FSEL R62, R62, -INF , P3 ;  /* 0xff8000003e3e7808 */ /* 0x000fe40001800000 */
[----:B------:R-:W-:Y:S02]  /*e1d0*/  FSEL R94, R94, -INF , P5 ;  /* 0xff8000005e5e7808 */ /* 0x000fe40002800000 */
[C---:B------:R-:W-:Y:S02]  /*e1e0*/  ISETP.GE.AND P4, PT, R2.reuse, R207, PT ;  /* 0x000000cf0200720c */ /* 0x040fe40003f86270 */
[----:B------:R-:W-:-:S02]  /*e1f0*/  ISETP.GE.AND P3, PT, R2, R17, PT ;  /* 0x000000110200720c */ /* 0x000fc40003f66270 */
[----:B------:R-:W-:Y:S02]  /*e200*/  FSEL R86, R86, -INF , P2 ;  /* 0xff80000056567808 */ /* 0x000fe40001000000 */
[----:B------:R-:W-:Y:S02]  /*e210*/  ISETP.GE.AND P5, PT, R2, R203, PT ;  /* 0x000000cb0200720c */ /* 0x000fe40003fa6270 */
[----:B------:R-:W-:Y:S02]  /*e220*/  FSEL R122, R122, -INF , P6 ;  /* 0xff8000007a7a7808 */ /* 0x000fe40003000000 */
[----:B------:R-:W-:Y:S02]  /*e230*/  ISETP.GE.AND P2, PT, R2, R195, PT ;  /* 0x000000c30200720c */ /* 0x000fe40003f46270 */
[----:B------:R-:W-:Y:S02]  /*e240*/  FSETP.NEU.AND P6, PT, R10, -INF , PT ;  /* 0xff8000000a00780b */ /* 0x000fe40003fcd000 */
[----:B------:R-:W-:-:S02]  /*e250*/  FSEL R107, R107, -INF , P4 ;  /* 0xff8000006b6b7808 */ /* 0x000fc40002000000 */
[----:B------:R-:W-:Y:S02]  /*e260*/  FSEL R70, R70, -INF , P3 ;  /* 0xff80000046467808 */ /* 0x000fe40001800000 */
[----:B------:R-:W-:Y:S02]  /*e270*/  FSEL R103, R103, -INF , P5 ;  /* 0xff80000067677808 */ /* 0x000fe40002800000 */
[C---:B------:R-:W-:Y:S02]  /*e280*/  ISETP.GE.AND P4, PT, R2.reuse, R217, PT ;  /* 0x000000d90200720c */ /* 0x040fe40003f86270 */
[C---:B------:R-:W-:Y:S02]  /*e290*/  ISETP.GE.AND P3, PT, R2.reuse, R179, PT ;  /* 0x000000b30200720c */ /* 0x040fe40003f66270 */
[----:B------:R-:W-:Y:S02]  /*e2a0*/  FSEL R95, R95, -INF , P2 ;  /* 0xff8000005f5f7808 */ /* 0x000fe40001000000 */
[----:B------:R-:W-:-:S02]  /*e2b0*/  ISETP.GE.AND P5, PT, R2, R213, PT ;  /* 0x000000d50200720c */ /* 0x000fc40003fa6270 */
[----:B------:R-:W-:Y:S02]  /*e2c0*/  FSEL R178, R10, RZ, P6 ;  /* 0x000000ff0ab27208 */ /* 0x000fe40003000000 */
[----:B------:R-:W-:Y:S02]  /*e2d0*/  ISETP.GE.AND P2, PT, R2, R205, PT ;  /* 0x000000cd0200720c */ /* 0x000fe40003f46270 */
[----:B------:R-:W-:Y:S01]  /*e2e0*/  FSEL R118, R118, -INF , P4 ;  /* 0xff80000076767808 */ /* 0x000fe20002000000 */
[C---:B------:R-:W-:Y:S01]  /*e2f0*/  FMUL R13, R178.reuse, UR21 ;  /* 0x00000015b20d7c20 */ /* 0x040fe20008400000 */
[----:B------:R-:W-:Y:S01]  /*e300*/  FSEL R79, R79, -INF , P3 ;  /* 0xff8000004f4f7808 */ /* 0x000fe20001800000 */
[----:B------:R-:W-:Y:S01]  /*e310*/  FADD R178, -R178, R9 ;  /* 0x00000009b2b27221 */ /* 0x000fe20000000100 */
[----:B------:R-:W-:Y:S01]  /*e320*/  FSEL R114, R114, -INF , P5 ;  /* 0xff80000072727808 */ /* 0x000fe20002800000 */
[--C-:B------:R-:W-:Y:S01]  /*e330*/  FFMA R24, R24, UR21, -R13.reuse ;  /* 0x0000001518187c23 */ /* 0x100fe2000800080d */
[C---:B------:R-:W-:Y:S01]  /*e340*/  ISETP.GE.AND P4, PT, R2.reuse, R117, PT ;  /* 0x000000750200720c */ /* 0x040fe20003f86270 */
[--C-:B------:R-:W-:Y:S01]  /*e350*/  FFMA R15, R25, UR21, -R13.reuse ;  /* 0x00000015190f7c23 */ /* 0x100fe2000800080d */
[----:B------:R-:W-:Y:S01]  /*e360*/  ISETP.GE.AND P3, PT, R2, R189, PT ;  /* 0x000000bd0200720c */ /* 0x000fe20003f66270 */
[--C-:B------:R-:W-:Y:S01]  /*e370*/  FFMA R17, R28, UR21, -R13.reuse ;  /* 0x000000151c117c23 */ /* 0x100fe2000800080d */
        /* <DEDUP_REMOVED lines=8> */
[----:B------:R-:W-:Y:S01]  /*e400*/  FSEL R90, R90, -INF , P3 ;  /* 0xff8000005a5a7808 */ /* 0x000fe20001800000 */
        /* <DEDUP_REMOVED lines=9> */
[----:B------:R-:W-:Y:S01]  /*e4a0*/  ISETP.GE.AND P5, PT, R2, R229, PT ;  /* 0x000000e50200720c */ /* 0x000fe20003fa6270 */
        /* <DEDUP_REMOVED lines=9> */
[----:B------:R-:W-:Y:S01]  /*e540*/  FSETP.GEU.AND P4, PT, R24, -126, PT ;  /* 0xc2fc00001800780b */ /* 0x000fe20003f8e000 */
        /* <DEDUP_REMOVED lines=12> */
[----:B------:R-:W-:Y:S01]  /*e610*/  @!P4 FMUL R24, R24, 0.5 ;  /* 0x3f0000001818c820 */ /* 0x000fe20000400000 */
[----:B------:R-:W-:Y:S01]  /*e620*/  ISETP.GE.AND P3, PT, R2, R219, PT ;  /* 0x000000db0200720c */ /* 0x000fe20003f66270 */
[--C-:B------:R-:W-:Y:S01]  /*e630*/  FFMA R92, R92, UR21, -R13.reuse ;  /* 0x000000155c5c7c23 */ /* 0x100fe2000800080d */
[----:B------:R-:W-:Y:S01]  /*e640*/  ISETP.GE.AND P6, PT, R2, R233, PT ;  /* 0x000000e90200720c */ /* 0x000fe20003fc6270 */
[--C-:B------:R-:W-:Y:S01]  /*e650*/  FFMA R57, R88, UR21, -R13.reuse ;  /* 0x0000001558397c23 */ /* 0x100fe2000800080d */
[----:B------:R-:W-:Y:S01]  /*e660*/  FSEL R134, R134, -INF , P2 ;  /* 0xff80000086867808 */ /* 0x000fe20001000000 */
[----:B------:R-:W1:Y:S01]  /*e670*/  MUFU.EX2 R24, R24 ;  /* 0x0000001800187308 */ /* 0x000e620000000800 */
[----:B------:R-:W-:Y:S01]  /*e680*/  FSETP.GEU.AND P5, PT, R15, -126, PT ;  /* 0xc2fc00000f00780b */ /* 0x000fe20003fae000 */
[--C-:B------:R-:W-:Y:S01]  /*e690*/  FFMA R85, R96, UR21, -R13.reuse ;  /* 0x0000001560557c23 */ /* 0x100fe2000800080d */
[----:B------:R-:W-:Y:S01]  /*e6a0*/  ISETP.GE.AND P2, PT, R2, R133, PT ;  /* 0x000000850200720c */ /* 0x000fe20003f46270 */
[--C-:B------:R-:W-:Y:S01]  /*e6b0*/  FFMA R64, R97, UR21, -R13.reuse ;  /* 0x0000001561407c23 */ /* 0x100fe2000800080d */
[----:B------:R-:W-:Y:S01]  /*e6c0*/  FSEL R119, R119, -INF , P3 ;  /* 0xff80000077777808 */ /* 0x000fe20001800000 */
[--C-:B------:R-:W-:Y:S01]  /*e6d0*/  FFMA R88, R100, UR21, -R13.reuse ;  /* 0x0000001564587c23 */ /* 0x100fe2000800080d */
[----:B------:R-:W-:Y:S01]  /*e6e0*/  FSEL R138, R138, -INF , P6 ;  /* 0xff8000008a8a7808 */ /* 0x000fe20003000000 */
[--C-:B------:R-:W-:Y:S01]  /*e6f0*/  FFMA R69, R105, UR21, -R13.reuse ;  /* 0x0000001569457c23 */ /* 0x100fe2000800080d */
[----:B------:R-:W-:Y:S01]  /*e700*/  ISETP.GE.AND P3, PT, R2, R227, PT ;  /* 0x000000e30200720c */ /* 0x000fe20003f66270 */
[--C-:B------:R-:W-:Y:S01]  /*e710*/  FFMA R81, R108, UR21, -R13.reuse ;  /* 0x000000156c517c23 */ /* 0x100fe2000800080d */
[C---:B------:R-:W-:Y:S01]  /*e720*/  ISETP.GE.AND P6, PT, R2.reuse, R18, PT ;  /* 0x000000120200720c */ /* 0x040fe20003fc6270 */
[--C-:B------:R-:W-:Y:S01]  /*e730*/  FFMA R18, R29, UR21, -R13.reuse ;  /* 0x000000151d127c23 */ /* 0x100fe2000800080d */
[----:B------:R-:W-:Y:S01]  /*e740*/  FSEL R143, R143, -INF , P2 ;  /* 0xff8000008f8f7808 */ /* 0x000fe20001000000 */
[----:B------:R-:W-:Y:S01]  /*e750*/  @!P5 FMUL R15, R15, 0.5 ;  /* 0x3f0000000f0fd820 */ /* 0x000fe20000400000 */
[----:B------:R-:W-:Y:S01]  /*e760*/  ISETP.GE.AND P2, PT, R2, R22, PT ;  /* 0x000000160200720c */ /* 0x000fe20003f46270 */
[--C-:B------:R-:W-:Y:S01]  /*e770*/  FFMA R29, R36, UR21, -R13.reuse ;  /* 0x00000015241d7c23 */ /* 0x100fe2000800080d */
[----:B------:R-:W-:Y:S01]  /*e780*/  FSEL R130, R130, -INF , P3 ;  /* 0xff80000082827808 */ /* 0x000fe20001800000 */
[----:B-1----:R-:W-:Y:S01]  /*e790*/  @!P4 FMUL R24, R24, R24 ;  /* 0x000000181818c220 */ /* 0x002fe20000400000 */
[----:B------:R-:W-:Y:S01]  /*e7a0*/  ISETP.GE.AND P3, PT, R2, R235, PT ;  /* 0x000000eb0200720c */ /* 0x000fe20003f66270 */
[----:B------:R-:W1:Y:S01]  /*e7b0*/  MUFU.EX2 R15, R15 ;  /* 0x0000000f000f7308 */ /* 0x000e620000000800 */
[----:B------:R-:W-:Y:S01]  /*e7c0*/  FSEL R150, R150, -INF , P2 ;  /* 0xff80000096967808 */ /* 0x000fe20001000000 */
[--C-:B------:R-:W-:Y:S01]  /*e7d0*/  FFMA R36, R49, UR21, -R13.reuse ;  /* 0x0000001531247c23 */ /* 0x100fe2000800080d */
[----:B------:R-:W-:Y:S01]  /*e7e0*/  FSETP.GEU.AND P2, PT, R18, -126, PT ;  /* 0xc2fc00001200780b */ /* 0x000fe20003f4e000 */
[--C-:B------:R-:W-:Y:S01]  /*e7f0*/  FFMA R49, R72, UR21, -R13.reuse ;  /* 0x0000001548317c23 */ /* 0x100fe2000800080d */
[----:B------:R-:W-:Y:S01]  /*e800*/  FSEL R139, R139, -INF , P3 ;  /* 0xff8000008b8b7808 */ /* 0x000fe20001800000 */
        /* <DEDUP_REMOVED lines=9> */
[----:B------:R-:W-:Y:S01]  /*e8a0*/  FSETP.GEU.AND P6, PT, R17, -126, PT ;  /* 0xc2fc00001100780b */ /* 0x000fe20003fce000 */
[----:B------:R-:W-:Y:S01]  /*e8b0*/  @!P2 FMUL R18, R18, 0.5 ;  /* 0x3f0000001212a820 */ /* 0x000fe20000400000 */
[----:B------:R-:W-:Y:S01]  /*e8c0*/  FSEL R151, R151, -INF , P3 ;  /* 0xff80000097977808 */ /* 0x000fe20001800000 */
[----:B-1----:R-:W-:Y:S01]  /*e8d0*/  @!P5 FMUL R15, R15, R15 ;  /* 0x0000000f0f0fd220 */ /* 0x002fe20000400000 */
[----:B------:R-:W-:Y:S01]  /*e8e0*/  FSETP.GEU.AND P3, PT, R28, -126, PT ;  /* 0xc2fc00001c00780b */ /* 0x000fe20003f6e000 */
[--C-:B------:R-:W-:Y:S01]  /*e8f0*/  FFMA R136, R136, UR21, -R13.reuse ;  /* 0x0000001588887c23 */ /* 0x100fe2000800080d */
[----:B------:R-:W-:Y:S01]  /*e900*/  FSETP.GEU.AND P4, PT, R25, -126, PT ;  /* 0xc2fc00001900780b */ /* 0x000fe20003f8e000 */
[----:B------:R-:W1:Y:S01]  /*e910*/  MUFU.EX2 R18, R18 ;  /* 0x0000001200127308 */ /* 0x000e620000000800 */
[----:B------:R-:W-:Y:S01]  /*e920*/  FSETP.GEU.AND P5, PT, R29, -126, PT ;  /* 0xc2fc00001d00780b */ /* 0x000fe20003fae000 */
[--C-:B------:R-:W-:Y:S01]  /*e930*/  FFMA R96, R140, UR21, -R13.reuse ;  /* 0x000000158c607c23 */ /* 0x100fe2000800080d */
[----:B------:R-:W-:Y:S01]  /*e940*/  FFMA R100, R145, UR21, -R13 ;  /* 0x0000001591647c23 */ /* 0x000fe2000800080d */
[----:B------:R-:W-:-:S02]  /*e950*/  FMUL R178, R178, UR21 ;  /* 0x00000015b2b27c20 */ /* 0x000fc40008400000 */
[----:B------:R-:W-:-:S04]  /*e960*/  @!P6 FMUL R17, R17, 0.5 ;  /* 0x3f0000001111e820 */ /* 0x000fc80000400000 */
[----:B------:R-:W-:Y:S02]  /*e970*/  @!P3 FMUL R28, R28, 0.5 ;  /* 0x3f0000001c1cb820 */ /* 0x000fe40000400000 */
[----:B------:R-:W2:Y:S01]  /*e980*/  MUFU.EX2 R17, R17 ;  /* 0x0000001100117308 */ /* 0x000ea20000000800 */
[----:B------:R-:W-:Y:S01]  /*e990*/  @!P4 FMUL R25, R25, 0.5 ;  /* 0x3f0000001919c820 */ /* 0x000fe20000400000 */
[----:B------:R-:W-:Y:S01]  /*e9a0*/  @!P5 FMUL R29, R29, 0.5 ;  /* 0x3f0000001d1dd820 */ /* 0x000fe20000400000 */
[----:B-1----:R-:W-:Y:S01]  /*e9b0*/  @!P2 FMUL R18, R18, R18 ;  /* 0x000000121212a220 */ /* 0x002fe20000400000 */
[----:B------:R-:W-:-:S04]  /*e9c0*/  ISETP.GE.AND P2, PT, R2, R3, PT ;  /* 0x000000030200720c */ /* 0x000fc80003f46270 */
[----:B------:R-:W1:Y:S01]  /*e9d0*/  MUFU.EX2 R28, R28 ;  /* 0x0000001c001c7308 */ /* 0x000e620000000800 */
[----:B------:R-:W-:Y:S02]  /*e9e0*/  FSEL R133, R26, -INF , P2 ;  /* 0xff8000001a857808 */ /* 0x000fe40001000000 */
[----:B------:R-:W-:Y:S02]  /*e9f0*/  FSETP.GEU.AND P2, PT, R32, -126, PT ;  /* 0xc2fc00002000780b */ /* 0x000fe40003f4e000 */
[----:B------:R-:W-:-:S03]  /*ea00*/  FMNMX R22, R133, R8, !PT ;  /* 0x0000000885167209 */ /* 0x000fc60007800000 */
[----:B------:R-:W3:Y:S01]  /*ea10*/  MUFU.EX2 R25, R25 ;  /* 0x0000001900197308 */ /* 0x000ee20000000800 */
[----:B--2---:R-:W-:Y:S01]  /*ea20*/  @!P6 FMUL R17, R17, R17 ;  /* 0x000000111111e220 */ /* 0x004fe20000400000 */
[----:B------:R-:W-:Y:S02]  /*ea30*/  FSETP.GEU.AND P6, PT, R37, -126, PT ;  /* 0xc2fc00002500780b */ /* 0x000fe40003fce000 */
[----:B------:R-:W-:-:S04]  /*ea40*/  FMNMX R11, R27, R22, !PT ;  /* 0x000000161b0b7209 */ /* 0x000fc80007800000 */
[----:B------:R-:W2:Y:S01]  /*ea50*/  MUFU.EX2 R29, R29 ;  /* 0x0000001d001d7308 */ /* 0x000ea20000000800 */
[----:B-1----:R-:W-:Y:S01]  /*ea60*/  @!P3 FMUL R28, R28, R28 ;  /* 0x0000001c1c1cb220 */ /* 0x002fe20000400000 */
[----:B------:R-:W-:Y:S01]  /*ea70*/  FSETP.GEU.AND P3, PT, R33, -126, PT ;  /* 0xc2fc00002100780b */ /* 0x000fe20003f6e000 */
[----:B------:R-:W-:Y:S01]  /*ea80*/  @!P2 FMUL R32, R32, 0.5 ;  /* 0x3f0000002020a820 */ /* 0x000fe20000400000 */
[----:B------:R-:W-:-:S03]  /*ea90*/  FMNMX R22, R30, R11, !PT ;  /* 0x0000000b1e167209 */ /* 0x000fc60007800000 */
[----:B------:R-:W-:Y:S01]  /*eaa0*/  @!P6 FMUL R37, R37, 0.5 ;  /* 0x3f0000002525e820 */ /* 0x000fe20000400000 */
[----:B------:R-:W-:Y:S01]  /*eab0*/  FMNMX R11, R31, R22, !PT ;  /* 0x000000161f0b7209 */ /* 0x000fe20007800000 */
[----:B---3--:R-:W-:Y:S01]  /*eac0*/  @!P4 FMUL R25, R25, R25 ;  /* 0x000000191919c220 */ /* 0x008fe20000400000 */
[----:B------:R-:W-:Y:S01]  /*ead0*/  FSETP.GEU.AND P4, PT, R44, -126, PT ;  /* 0xc2fc00002c00780b */ /* 0x000fe20003f8e000 */
[----:B------:R-:W1:Y:S01]  /*eae0*/  MUFU.EX2 R32, R32 ;  /* 0x0000002000207308 */ /* 0x000e620000000800 */
[----:B------:R-:W-:-:S03]  /*eaf0*/  FMNMX R22, R34, R11, !PT ;  /* 0x0000000b22167209 */ /* 0x000fc60007800000 */
[----:B------:R-:W-:Y:S01]  /*eb00*/  @!P3 FMUL R33, R33, 0.5 ;  /* 0x3f0000002121b820 */ /* 0x000fe20000400000 */
[----:B------:R-:W-:Y:S01]  /*eb10*/  FMNMX R11, R35, R22, !PT ;  /* 0x00000016230b7209 */ /* 0x000fe20007800000 */
[----:B--2---:R-:W-:Y:S01]  /*eb20*/  @!P5 FMUL R29, R29, R29 ;  /* 0x0000001d1d1dd220 */ /* 0x004fe20000400000 */
[----:B------:R-:W-:Y:S01]  /*eb30*/  FSETP.GEU.AND P5, PT, R19, -126, PT ;  /* 0xc2fc00001300780b */ /* 0x000fe20003fae000 */
[----:B------:R2:W3:Y:S01]  /*eb40*/  MUFU.EX2 R186, R37 ;  /* 0x0000002500ba7308 */ /* 0x0004e20000000800 */
[----:B------:R-:W-:-:S03]  /*eb50*/  FMNMX R22, R38, R11, !PT ;  /* 0x0000000b26167209 */ /* 0x000fc60007800000 */
[----:B------:R-:W-:Y:S01]  /*eb60*/  @!P4 FMUL R44, R44, 0.5 ;  /* 0x3f0000002c2cc820 */ /* 0x000fe20000400000 */
[----:B------:R-:W-:-:S03]  /*eb70*/  FMNMX R11, R39, R22, !PT ;  /* 0x00000016270b7209 */ /* 0x000fc60007800000 */
[----:B------:R-:W4:Y:S01]  /*eb80*/  MUFU.EX2 R33, R33 ;  /* 0x0000002100217308 */ /* 0x000f220000000800 */
[--C-:B--2---:R-:W-:Y:S01]  /*eb90*/  FFMA R37, R48, UR21, -R13.reuse ;  /* 0x0000001530257c23 */ /* 0x104fe2000800080d */
[----:B-1----:R-:W-:Y:S01]  /*eba0*/  @!P2 FMUL R32, R32, R32 ;  /* 0x000000202020a220 */ /* 0x002fe20000400000 */
[----:B------:R-:W-:Y:S01]  /*ebb0*/  FSETP.GEU.AND P2, PT, R52, -126, PT ;  /* 0xc2fc00003400780b */ /* 0x000fe20003f4e000 */
[----:B------:R-:W-:Y:S01]  /*ebc0*/  @!P5 FMUL R19, R19, 0.5 ;  /* 0x3f0000001313d820 */ /* 0x000fe20000400000 */
[----:B------:R-:W-:Y:S01]  /*ebd0*/  FMNMX R22, R42, R11, !PT ;  /* 0x0000000b2a167209 */ /* 0x000fe20007800000 */
[--C-:B------:R-:W-:Y:S01]  /*ebe0*/  FFMA R48, R73, UR21, -R13.reuse ;  /* 0x0000001549307c23 */ /* 0x100fe2000800080d */
[--C-:B------:R-:W-:Y:S01]  /*ebf0*/  FFMA R73, R113, UR21, -R13.reuse ;  /* 0x0000001571497c23 */ /* 0x100fe2000800080d */
[----:B------:R1:W2:Y:S01]  /*ec00*/  MUFU.EX2 R184, R44 ;  /* 0x0000002c00b87308 */ /* 0x0002a20000000800 */
[----:B---3--:R-:W-:Y:S01]  /*ec10*/  @!P6 FMUL R186, R186, R186 ;  /* 0x000000bababae220 */ /* 0x008fe20000400000 */
[----:B------:R-:W-:Y:S01]  /*ec20*/  FSETP.GEU.AND P6, PT, R37, -126, PT ;  /* 0xc2fc00002500780b */ /* 0x000fe20003fce000 */
[----:B------:R-:W-:Y:S01]  /*ec30*/  FFMA R113, R141, UR21, -R13 ;  /* 0x000000158d717c23 */ /* 0x000fe2000800080d */
[----:B------:R-:W-:-:S04]  /*ec40*/  FMNMX R11, R43, R22, !PT ;  /* 0x000000162b0b7209 */ /* 0x000fc80007800000 */
[----:B------:R-:W3:Y:S01]  /*ec50*/  MUFU.EX2 R19, R19 ;  /* 0x0000001300137308 */ /* 0x000ee20000000800 */
[----:B----4-:R-:W-:Y:S01]  /*ec60*/  @!P3 FMUL R33, R33, R33 ;  /* 0x000000212121b220 */ /* 0x010fe20000400000 */
[----:B------:R-:W-:Y:S01]  /*ec70*/  FSETP.GEU.AND P3, PT, R36, -126, PT ;  /* 0xc2fc00002400780b */ /* 0x000fe20003f6e000 */
[----:B------:R-:W-:Y:S01]  /*ec80*/  @!P2 FMUL R52, R52, 0.5 ;  /* 0x3f0000003434a820 */ /* 0x000fe20000400000 */
[----:B------:R-:W-:Y:S01]  /*ec90*/  FMNMX R22, R46, R11, !PT ;  /* 0x0000000b2e167209 */ /* 0x000fe20007800000 */
[--C-:B-1----:R-:W-:Y:S01]  /*eca0*/  FFMA R44, R65, UR21, -R13.reuse ;  /* 0x00000015412c7c23 */ /* 0x102fe2000800080d */
[--C-:B------:R-:W-:Y:S01]  /*ecb0*/  FFMA R65, R101, UR21, -R13.reuse ;  /* 0x0000001565417c23 */ /* 0x100fe2000800080d */
[----:B------:R-:W-:Y:S01]  /*ecc0*/  @!P6 FMUL R37, R37, 0.5 ;  /* 0x3f0000002525e820 */ /* 0x000fe20000400000 */
[----:B------:R1:W4:Y:S01]  /*ecd0*/  MUFU.EX2 R182, R52 ;  /* 0x0000003400b67308 */ /* 0x0003220000000800 */
[----:B--2---:R-:W-:Y:S01]  /*ece0*/  @!P4 FMUL R184, R184, R184 ;  /* 0x000000b8b8b8c220 */ /* 0x004fe20000400000 */
[----:B------:R-:W-:Y:S01]  /*ecf0*/  FSETP.GEU.AND P4, PT, R21, -126, PT ;  /* 0xc2fc00001500780b */ /* 0x000fe20003f8e000 */
[----:B------:R-:W-:Y:S01]  /*ed00*/  FFMA R101, R129, UR21, -R13 ;  /* 0x0000001581657c23 */ /* 0x000fe2000800080d */
[----:B------:R-:W-:-:S03]  /*ed10*/  FMNMX R11, R47, R22, !PT ;  /* 0x000000162f0b7209 */ /* 0x000fc60007800000 */
[----:B------:R-:W-:Y:S01]  /*ed20*/  @!P3 FMUL R36, R36, 0.5 ;  /* 0x3f0000002424b820 */ /* 0x000fe20000400000 */
[----:B------:R-:W2:Y:S01]  /*ed30*/  MUFU.EX2 R37, R37 ;  /* 0x0000002500257308 */ /* 0x000ea20000000800 */
[----:B---3--:R-:W-:Y:S01]  /*ed40*/  @!P5 FMUL R19, R19, R19 ;  /* 0x000000131313d220 */ /* 0x008fe20000400000 */
[----:B------:R-:W-:Y:S01]  /*ed50*/  FSETP.GEU.AND P5, PT, R41, -126, PT ;  /* 0xc2fc00002900780b */ /* 0x000fe20003fae000 */
[--C-:B-1----:R-:W-:Y:S01]  /*ed60*/  FFMA R52, R77, UR21, -R13.reuse ;  /* 0x000000154d347c23 */ /* 0x102fe2000800080d */
[----:B------:R-:W-:Y:S01]  /*ed70*/  FMNMX R22, R50, R11, !PT ;  /* 0x0000000b32167209 */ /* 0x000fe20007800000 */
[--C-:B------:R-:W-:Y:S02]  /*ed80*/  FFMA R77, R116, UR21, -R13.reuse ;  /* 0x00000015744d7c23 */ /* 0x100fe4000800080d */
[----:B------:R-:W-:Y:S01]  /*ed90*/  @!P4 FMUL R21, R21, 0.5 ;  /* 0x3f0000001515c820 */ /* 0x000fe20000400000 */
[----:B------:R-:W1:Y:S01]  /*eda0*/  MUFU.EX2 R36, R36 ;  /* 0x0000002400247308 */ /* 0x000e620000000800 */
[----:B------:R-:W-:Y:S01]  /*edb0*/  FMNMX R11, R51, R22, !PT ;  /* 0x00000016330b7209 */ /* 0x000fe20007800000 */
[--C-:B------:R-:W-:Y:S01]  /*edc0*/  FFMA R22, R61, UR21, -R13.reuse ;  /* 0x000000153d167c23 */ /* 0x100fe2000800080d */
[----:B----4-:R-:W-:Y:S01]  /*edd0*/  @!P2 FMUL R182, R182, R182 ;  /* 0x000000b6b6b6a220 */ /* 0x010fe20000400000 */
[--C-:B------:R-:W-:Y:S01]  /*ede0*/  FFMA R61, R93, UR21, -R13.reuse ;  /* 0x000000155d3d7c23 */ /* 0x100fe2000800080d */
[----:B------:R-:W-:Y:S01]  /*edf0*/  FMNMX R26, R54, R11, !PT ;  /* 0x0000000b361a7209 */ /* 0x000fe20007800000 */
[--C-:B------:R-:W-:Y:S01]  /*ee00*/  FFMA R93, R121, UR21, -R13.reuse ;  /* 0x00000015795d7c23 */ /* 0x100fe2000800080d */
[----:B------:R-:W-:Y:S01]  /*ee10*/  @!P5 FMUL R41, R41, 0.5 ;  /* 0x3f0000002929d820 */ /* 0x000fe20000400000 */
[----:B------:R-:W3:Y:S01]  /*ee20*/  MUFU.EX2 R21, R21 ;  /* 0x0000001500157308 */ /* 0x000ee20000000800 */
[----:B------:R-:W-:Y:S01]  /*ee30*/  FSETP.GEU.AND P2, PT, R22, -126, PT ;  /* 0xc2fc00001600780b */ /* 0x000fe20003f4e000 */
[----:B--2---:R-:W-:Y:S01]  /*ee40*/  @!P6 FMUL R37, R37, R37 ;  /* 0x000000252525e220 */ /* 0x004fe20000400000 */
[----:B------:R-:W-:Y:S01]  /*ee50*/  FSETP.GEU.AND P6, PT, R40, -126, PT ;  /* 0xc2fc00002800780b */ /* 0x000fe20003fce000 */
[----:B------:R-:W-:Y:S01]  /*ee60*/  FFMA R121, R144, UR21, -R13 ;  /* 0x0000001590797c23 */ /* 0x000fe2000800080d */
[----:B------:R-:W-:-:S03]  /*ee70*/  FMNMX R11, R55, R26, !PT ;  /* 0x0000001a370b7209 */ /* 0x000fc60007800000 */
[----:B------:R-:W2:Y:S01]  /*ee80*/  MUFU.EX2 R41, R41 ;  /* 0x0000002900297308 */ /* 0x000ea20000000800 */
[----:B-1----:R-:W-:Y:S01]  /*ee90*/  @!P3 FMUL R36, R36, R36 ;  /* 0x000000242424b220 */ /* 0x002fe20000400000 */
[----:B------:R-:W-:Y:S02]  /*eea0*/  FSETP.GEU.AND P3, PT, R60, -126, PT ;  /* 0xc2fc00003c00780b */ /* 0x000fe40003f6e000 */
[----:B------:R-:W-:Y:S02]  /*eeb0*/  FMNMX R26, R58, R11, !PT ;  /* 0x0000000b3a1a7209 */ /* 0x000fe40007800000 */
[----:B------:R-:W-:Y:S02]  /*eec0*/  @!P2 FMUL R22, R22, 0.5 ;  /* 0x3f0000001616a820 */ /* 0x000fe40000400000 */
[----:B------:R-:W-:Y:S01]  /*eed0*/  @!P6 FMUL R40, R40, 0.5 ;  /* 0x3f0000002828e820 */ /* 0x000fe20000400000 */
[----:B---3--:R-:W-:Y:S01]  /*eee0*/  @!P4 FMUL R21, R21, R21 ;  /* 0x000000151515c220 */ /* 0x008fe20000400000 */
[----:B------:R-:W-:-:S02]  /*eef0*/  FSETP.GEU.AND P4, PT, R45, -126, PT ;  /* 0xc2fc00002d00780b */ /* 0x000fc40003f8e000 */
[----:B------:R-:W1:Y:S01]  /*ef00*/  MUFU.EX2 R22, R22 ;  /* 0x0000001600167308 */ /* 0x000e620000000800 */
[----:B------:R-:W-:Y:S02]  /*ef10*/  FMNMX R11, R59, R26, !PT ;  /* 0x0000001a3b0b7209 */ /* 0x000fe40007800000 */
[----:B------:R-:W-:Y:S01]  /*ef20*/  @!P3 FMUL R60, R60, 0.5 ;  /* 0x3f0000003c3cb820 */ /* 0x000fe20000400000 */
[----:B--2---:R-:W-:Y:S01]  /*ef30*/  @!P5 FMUL R41, R41, R41 ;  /* 0x000000292929d220 */ /* 0x004fe20000400000 */
[----:B------:R-:W-:-:S03]  /*ef40*/  FSETP.GEU.AND P5, PT, R44, -126, PT ;  /* 0xc2fc00002c00780b */ /* 0x000fc60003fae000 */
[----:B------:R-:W2:Y:S01]  /*ef50*/  MUFU.EX2 R40, R40 ;  /* 0x0000002800287308 */ /* 0x000ea20000000800 */
[----:B------:R-:W-:Y:S02]  /*ef60*/  FMNMX R26, R62, R11, !PT ;  /* 0x0000000b3e1a7209 */ /* 0x000fe40007800000 */
[----:B------:R-:W-:Y:S02]  /*ef70*/  @!P4 FMUL R45, R45, 0.5 ;  /* 0x3f0000002d2dc820 */ /* 0x000fe40000400000 */
[----:B------:R-:W-:-:S03]  /*ef80*/  FMNMX R11, R63, R26, !PT ;  /* 0x0000001a3f0b7209 */ /* 0x000fc60007800000 */
[----:B------:R3:W4:Y:S01]  /*ef90*/  MUFU.EX2 R125, R60 ;  /* 0x0000003c007d7308 */ /* 0x0007220000000800 */
[----:B-1----:R-:W-:Y:S01]  /*efa0*/  @!P2 FMUL R22, R22, R22 ;  /* 0x000000161616a220 */ /* 0x002fe20000400000 */
[----:B------:R-:W-:Y:S01]  /*efb0*/  FSETP.GEU.AND P2, PT, R49, -126, PT ;  /* 0xc2fc00003100780b */ /* 0x000fe20003f4e000 */
[----:B------:R-:W-:Y:S01]  /*efc0*/  @!P5 FMUL R44, R44, 0.5 ;  /* 0x3f0000002c2cd820 */ /* 0x000fe20000400000 */
[----:B------:R-:W-:-:S04]  /*efd0*/  FMNMX R26, R66, R11, !PT ;  /* 0x0000000b421a7209 */ /* 0x000fc80007800000 */
        /* <DEDUP_REMOVED lines=24> */
[--C-:B-1----:R-:W-:Y:S01]  /*f160*/  FFMA R68, R109, UR21, -R13.reuse ;  /* 0x000000156d447c23 */ /* 0x102fe2000800080d */
[----:B------:R-:W-:Y:S01]  /*f170*/  FMNMX R11, R75, R26, !PT ;  /* 0x0000001a4b0b7209 */ /* 0x000fe20007800000 */
[----:B------:R-:W-:Y:S02]  /*f180*/  FFMA R109, R20, UR21, -R13 ;  /* 0x00000015146d7c23 */ /* 0x000fe4000800080d */
[----:B------:R-:W-:Y:S01]  /*f190*/  @!P5 FMUL R76, R76, 0.5 ;  /* 0x3f0000004c4cd820 */ /* 0x000fe20000400000 */
[----:B------:R-:W1:Y:S01]  /*f1a0*/  MUFU.EX2 R48, R48 ;  /* 0x0000003000307308 */ /* 0x000e620000000800 */
[----:B----4-:R-:W-:Y:S01]  /*f1b0*/  @!P6 FMUL R180, R180, R180 ;  /* 0x000000b4b4b4e220 */ /* 0x010fe20000400000 */
[----:B------:R-:W-:-:S02]  /*f1c0*/  FSETP.GEU.AND P6, PT, R52, -126, PT ;  /* 0xc2fc00003400780b */ /* 0x000fc40003fce000 */
        /* <DEDUP_REMOVED lines=8> */
[----:B-1----:R-:W-:Y:S01]  /*f250*/  @!P4 FMUL R48, R48, R48 ;  /* 0x000000303030c220 */ /* 0x002fe20000400000 */
[----:B------:R-:W-:Y:S01]  /*f260*/  FSETP.GEU.AND P4, PT, R84, -126, PT ;  /* 0xc2fc00005400780b */ /* 0x000fe20003f8e000 */
[----:B---3--:R-:W-:Y:S01]  /*f270*/  FFMA R76, R120, UR21, -R13 ;  /* 0x00000015784c7c23 */ /* 0x008fe2000800080d */
[----:B------:R-:W-:-:S03]  /*f280*/  FMNMX R26, R82, R11, !PT ;  /* 0x0000000b521a7209 */ /* 0x000fc60007800000 */
[----:B------:R-:W-:Y:S01]  /*f290*/  @!P3 FMUL R80, R80, 0.5 ;  /* 0x3f0000005050b820 */ /* 0x000fe20000400000 */
[----:B------:R-:W1:Y:S01]  /*f2a0*/  MUFU.EX2 R52, R52 ;  /* 0x0000003400347308 */ /* 0x000e620000000800 */
[----:B----4-:R-:W-:Y:S01]  /*f2b0*/  @!P5 FMUL R117, R117, R117 ;  /* 0x000000757575d220 */ /* 0x010fe20000400000 */
        /* <DEDUP_REMOVED lines=8> */
[----:B------:R2:W5:Y:S01]  /*f340*/  MUFU.EX2 R89, R84 ;  /* 0x0000005400597308 */ /* 0x0005620000000800 */
[----:B-1----:R-:W-:Y:S01]  /*f350*/  @!P6 FMUL R52, R52, R52 ;  /* 0x000000343434e220 */ /* 0x002fe20000400000 */
[----:B------:R-:W-:Y:S01]  /*f360*/  FSETP.GEU.AND P6, PT, R57, -126, PT ;  /* 0xc2fc00003900780b */ /* 0x000fe20003fce000 */
[----:B---3--:R-:W-:Y:S01]  /*f370*/  FFMA R80, R112, UR21, -R13 ;  /* 0x0000001570507c23 */ /* 0x008fe2000800080d */
[----:B------:R-:W-:-:S03]  /*f380*/  FMNMX R11, R87, R26, !PT ;  /* 0x0000001a570b7209 */ /* 0x000fc60007800000 */
[----:B------:R-:W-:Y:S01]  /*f390*/  @!P2 FMUL R92, R92, 0.5 ;  /* 0x3f0000005c5ca820 */ /* 0x000fe20000400000 */
[----:B------:R-:W1:Y:S01]  /*f3a0*/  MUFU.EX2 R56, R56 ;  /* 0x0000003800387308 */ /* 0x000e620000000800 */
[----:B----4-:R-:W-:Y:S01]  /*f3b0*/  @!P3 FMUL R176, R176, R176 ;  /* 0x000000b0b0b0b220 */ /* 0x010fe20000400000 */
[----:B------:R-:W-:Y:S01]  /*f3c0*/  FSETP.GEU.AND P3, PT, R60, -126, PT ;  /* 0xc2fc00003c00780b */ /* 0x000fe20003f6e000 */
[--C-:B--2---:R-:W-:Y:S01]  /*f3d0*/  FFMA R84, R104, UR21, -R13.reuse ;  /* 0x0000001568547c23 */ /* 0x104fe2000800080d */
[----:B------:R-:W-:Y:S01]  /*f3e0*/  FMNMX R26, R90, R11, !PT ;  /* 0x0000000b5a1a7209 */ /* 0x000fe20007800000 */
[----:B------:R-:W-:Y:S02]  /*f3f0*/  FFMA R104, R148, UR21, -R13 ;  /* 0x0000001594687c23 */ /* 0x000fe4000800080d */
[----:B------:R-:W-:Y:S01]  /*f400*/  @!P6 FMUL R57, R57, 0.5 ;  /* 0x3f0000003939e820 */ /* 0x000fe20000400000 */
[----:B------:R-:W-:Y:S01]  /*f410*/  FMNMX R11, R91, R26, !PT ;  /* 0x0000001a5b0b7209 */ /* 0x000fe20007800000 */
[----:B-----5:R-:W-:Y:S01]  /*f420*/  @!P4 FMUL R89, R89, R89 ;  /* 0x000000595959c220 */ /* 0x020fe20000400000 */
[----:B------:R-:W-:Y:S01]  /*f430*/  FSETP.GEU.AND P4, PT, R61, -126, PT ;  /* 0xc2fc00003d00780b */ /* 0x000fe20003f8e000 */
[----:B------:R-:W2:Y:S01]  /*f440*/  MUFU.EX2 R92, R92 ;  /* 0x0000005c005c7308 */ /* 0x000ea20000000800 */
[----:B------:R-:W-:-:S03]  /*f450*/  FMNMX R26, R94, R11, !PT ;  /* 0x0000000b5e1a7209 */ /* 0x000fc60007800000 */
[----:B------:R-:W-:Y:S01]  /*f460*/  @!P3 FMUL R60, R60, 0.5 ;  /* 0x3f0000003c3cb820 */ /* 0x000fe20000400000 */
[----:B------:R-:W-:Y:S01]  /*f470*/  FMNMX R11, R95, R26, !PT ;  /* 0x0000001a5f0b7209 */ /* 0x000fe20007800000 */
[----:B-1----:R-:W-:Y:S01]  /*f480*/  @!P5 FMUL R56, R56, R56 ;  /* 0x000000383838d220 */ /* 0x002fe20000400000 */
[----:B------:R-:W-:Y:S01]  /*f490*/  FSETP.GEU.AND P5, PT, R85, -126, PT ;  /* 0xc2fc00005500780b */ /* 0x000fe20003fae000 */
[----:B------:R-:W1:Y:S01]  /*f4a0*/  MUFU.EX2 R57, R57 ;  /* 0x0000003900397308 */ /* 0x000e620000000800 */
[----:B------:R-:W-:-:S03]  /*f4b0*/  FMNMX R26, R98, R11, !PT ;  /* 0x0000000b621a7209 */ /* 0x000fc60007800000 */
[----:B------:R-:W-:Y:S01]  /*f4c0*/  @!P4 FMUL R61, R61, 0.5 ;  /* 0x3f0000003d3dc820 */ /* 0x000fe20000400000 */
[----:B------:R-:W-:-:S03]  /*f4d0*/  FMNMX R11, R99, R26, !PT ;  /* 0x0000001a630b7209 */ /* 0x000fc60007800000 */
[----:B------:R-:W3:Y:S01]  /*f4e0*/  MUFU.EX2 R60, R60 ;  /* 0x0000003c003c7308 */ /* 0x000ee20000000800 */
[----:B--2---:R-:W-:Y:S01]  /*f4f0*/  @!P2 FMUL R92, R92, R92 ;  /* 0x0000005c5c5ca220 */ /* 0x004fe20000400000 */
[----:B------:R-:W-:Y:S02]  /*f500*/  FSETP.GEU.AND P2, PT, R65, -126, PT ;  /* 0xc2fc00004100780b */ /* 0x000fe40003f4e000 */
[----:B------:R-:W-:Y:S01]  /*f510*/  @!P5 FMUL R85, R85, 0.5 ;  /* 0x3f0000005555d820 */ /* 0x000fe20000400000 */
[----:B------:R-:W-:-:S03]  /*f520*/  FMNMX R26, R102, R11, !PT ;  /* 0x0000000b661a7209 */ /* 0x000fc60007800000 */
        /* <DEDUP_REMOVED lines=10> */
[----:B------:R-:W-:Y:S01]  /*f5d0*/  FMNMX R11, R107, R26, !PT ;  /* 0x0000001a6b0b7209 */ /* 0x000fe20007800000 */
[----:B--2---:R-:W-:Y:S01]  /*f5e0*/  @!P4 FMUL R61, R61, R61 ;  /* 0x0000003d3d3dc220 */ /* 0x004fe20000400000 */
        /* <DEDUP_REMOVED lines=20> */
[----:B------:R-:W-:-:S04]  /*f730*/  FMNMX R26, R122, R11, !PT ;  /* 0x0000000b7a1a7209 */ /* 0x000fc80007800000 */
[----:B------:R-:W1:Y:S01]  /*f740*/  MUFU.EX2 R69, R69 ;  /* 0x0000004500457308 */ /* 0x000e620000000800 */
[----:B---3--:R-:W-:Y:S01]  /*f750*/  @!P3 FMUL R88, R88, R88 ;  /* 0x000000585858b220 */ /* 0x008fe20000400000 */
[----:B------:R-:W-:Y:S01]  /*f760*/  FSETP.GEU.AND P3, PT, R68, -126, PT ;  /* 0xc2fc00004400780b */ /* 0x000fe20003f6e000 */
[----:B------:R-:W-:Y:S01]  /*f770*/  @!P2 FMUL R80, R80, 0.5 ;  /* 0x3f0000005050a820 */ /* 0x000fe20000400000 */
[----:B------:R-:W-:Y:S01]  /*f780*/  FMNMX R11, R123, R26, !PT ;  /* 0x0000001a7b0b7209 */ /* 0x000fe20007800000 */
[----:B------:R-:W-:Y:S02]  /*f790*/  FADD R140, R29, R88 ;  /* 0x000000581d8c7221 */ /* 0x000fe40000000000 */
        /* <DEDUP_REMOVED lines=39> */
[----:B------:R1:W3:Y:S01]  /*fa10*/  MUFU.EX2 R72, R12 ;  /* 0x0000000c00487308 */ /* 0x0002e20000000800 */
[----:B------:R-:W-:-:S03]  /*fa20*/  FMNMX R14, R150, R11, !PT ;  /* 0x0000000b960e7209 */ /* 0x000fc60007800000 */
[----:B------:R-:W-:Y:S01]  /*fa30*/  @!P4 FMUL R124, R124, 0.5 ;  /* 0x3f0000007c7cc820 */ /* 0x000fe20000400000 */
[----:B------:R-:W-:-:S03]  /*fa40*/  FMNMX R11, R151, R14, !PT ;  /* 0x0000000e970b7209 */ /* 0x000fc60007800000 */
[----:B------:R-:W4:Y:S01]  /*fa50*/  MUFU.EX2 R76, R76 ;  /* 0x0000004c004c7308 */ /* 0x000f220000000800 */
[--C-:B-1----:R-:W-:Y:S01]  /*fa60*/  FFMA R12, R128, UR21, -R13.reuse ;  /* 0x00000015800c7c23 */ /* 0x102fe2000800080d */
[----:B------:R-:W1:Y:S01]  /*fa70*/  SHFL.BFLY PT, R26, R11, 0x1, 0x1f ;  /* 0x0c201f000b1a7f89 */ /* 0x000e6200000e0000 */
[----:B--2---:R-:W-:Y:S01]  /*fa80*/  @!P2 FMUL R93, R93, R93 ;  /* 0x0000005d5d5da220 */ /* 0x004fe20000400000 */
[----:B------:R-:W-:Y:S01]  /*fa90*/  @!P5 FMUL R97, R97, 0.5 ;  /* 0x3f0000006161d820 */ /* 0x000fe20000400000 */
[----:B------:R-:W-:Y:S01]  /*faa0*/  FSETP.GEU.AND P2, PT, R105, -126, PT ;  /* 0xc2fc00006900780b */ /* 0x000fe20003f4e000 */
[----:B------:R-:W-:Y:S01]  /*fab0*/  FFMA R13, R149, UR21, -R13 ;  /* 0x00000015950d7c23 */ /* 0x000fe2000800080d */
[----:B------:R-:W-:Y:S01]  /*fac0*/  FADD R149, R36, R73 ;  /* 0x0000004924957221 */ /* 0x000fe20000000000 */
[----:B------:R-:W2:Y:S01]  /*fad0*/  MUFU.EX2 R14, R124 ;  /* 0x0000007c000e7308 */ /* 0x000ea20000000800 */
[----:B---3--:R-:W-:Y:S01]  /*fae0*/  @!P6 FMUL R72, R72, R72 ;  /* 0x000000484848e220 */ /* 0x008fe20000400000 */
[----:B------:R-:W-:-:S02]  /*faf0*/  FSETP.GEU.AND P6, PT, R12, -126, PT ;  /* 0xc2fc00000c00780b */ /* 0x000fc40003fce000 */
[----:B------:R-:W-:Y:S01]  /*fb00*/  F2FP.F16.F32.PACK_AB R36, R36, R37 ;  /* 0x000000252424723e */ /* 0x000fe200000000ff */
[----:B------:R-:W-:-:S03]  /*fb10*/  FADD R179, R21, R72 ;  /* 0x0000004815b37221 */ /* 0x000fc60000000000 */
[----:B------:R-:W3:Y:S01]  /*fb20*/  MUFU.EX2 R97, R97 ;  /* 0x0000006100617308 */ /* 0x000ee20000000800 */
[----:B----4-:R-:W-:Y:S01]  /*fb30*/  @!P3 FMUL R76, R76, R76 ;  /* 0x0000004c4c4cb220 */ /* 0x010fe20000400000 */
[----:B------:R-:W-:Y:S01]  /*fb40*/  FSETP.GEU.AND P3, PT, R101, -126, PT ;  /* 0xc2fc00006500780b */ /* 0x000fe20003f6e000 */
[----:B------:R-:W-:-:S04]  /*fb50*/  @!P2 FMUL R105, R105, 0.5 ;  /* 0x3f0000006969a820 */ /* 0x000fc80000400000 */
[----:B------:R-:W-:Y:S01]  /*fb60*/  @!P6 FMUL R12, R12, 0.5 ;  /* 0x3f0000000c0ce820 */ /* 0x000fe20000400000 */
[----:B--2---:R-:W-:Y:S01]  /*fb70*/  @!P4 FMUL R14, R14, R14 ;  /* 0x0000000e0e0ec220 */ /* 0x004fe20000400000 */
[----:B------:R-:W-:Y:S01]  /*fb80*/  FSETP.GEU.AND P4, PT, R16, -126, PT ;  /* 0xc2fc00001000780b */ /* 0x000fe20003f8e000 */
[----:B------:R-:W2:Y:S01]  /*fb90*/  MUFU.EX2 R105, R105 ;  /* 0x0000006900697308 */ /* 0x000ea20000000800 */
[----:B-1----:R-:W-:-:S04]  /*fba0*/  FMNMX R11, R11, R26, !PT ;  /* 0x0000001a0b0b7209 */ /* 0x002fc80007800000 */
[----:B------:R-:W-:Y:S01]  /*fbb0*/  @!P3 FMUL R101, R101, 0.5 ;  /* 0x3f0000006565b820 */ /* 0x000fe20000400000 */
[----:B---3--:R-:W-:Y:S01]  /*fbc0*/  @!P5 FMUL R97, R97, R97 ;  /* 0x000000616161d220 */ /* 0x008fe20000400000 */
[----:B------:R-:W-:Y:S01]  /*fbd0*/  FSETP.GEU.AND P5, PT, R136, -126, PT ;  /* 0xc2fc00008800780b */ /* 0x000fe20003fae000 */
[----:B------:R-:W1:Y:S01]  /*fbe0*/  MUFU.EX2 R12, R12 ;  /* 0x0000000c000c7308 */ /* 0x000e620000000800 */
[----:B------:R-:W3:Y:S03]  /*fbf0*/  SHFL.BFLY PT, R26, R11, 0x2, 0x1f ;  /* 0x0c401f000b1a7f89 */ /* 0x000ee600000e0000 */
[----:B------:R-:W-:-:S04]  /*fc00*/  @!P4 FMUL R16, R16, 0.5 ;  /* 0x3f0000001010c820 */ /* 0x000fc80000400000 */
[----:B------:R-:W4:Y:S01]  /*fc10*/  MUFU.EX2 R101, R101 ;  /* 0x0000006500657308 */ /* 0x000f220000000800 */
[----:B--2---:R-:W-:Y:S01]  /*fc20*/  @!P2 FMUL R105, R105, R105 ;  /* 0x000000696969a220 */ /* 0x004fe20000400000 */
[----:B------:R-:W-:Y:S02]  /*fc30*/  FSETP.GEU.AND P2, PT, R113, -126, PT ;  /* 0xc2fc00007100780b */ /* 0x000fe40003f4e000 */
[----:B------:R-:W-:-:S04]  /*fc40*/  @!P5 FMUL R136, R136, 0.5 ;  /* 0x3f0000008888d820 */ /* 0x000fc80000400000 */
[----:B------:R-:W2:Y:S01]  /*fc50*/  MUFU.EX2 R16, R16 ;  /* 0x0000001000107308 */ /* 0x000ea20000000800 */
[----:B-1----:R-:W-:Y:S01]  /*fc60*/  @!P6 FMUL R12, R12, R12 ;  /* 0x0000000c0c0ce220 */ /* 0x002fe20000400000 */
[----:B------:R-:W-:-:S05]  /*fc70*/  FSETP.GEU.AND P6, PT, R109, -126, PT ;  /* 0xc2fc00006d00780b */ /* 0x000fca0003fce000 */
[----:B------:R-:W-:Y:S01]  /*fc80*/  @!P2 FMUL R113, R113, 0.5 ;  /* 0x3f0000007171a820 */ /* 0x000fe20000400000 */
[----:B------:R-:W1:Y:S01]  /*fc90*/  MUFU.EX2 R20, R136 ;  /* 0x0000008800147308 */ /* 0x000e620000000800 */
[----:B----4-:R-:W-:Y:S01]  /*fca0*/  @!P3 FMUL R101, R101, R101 ;  /* 0x000000656565b220 */ /* 0x010fe20000400000 */
[----:B------:R-:W-:Y:S02]  /*fcb0*/  FSETP.GEU.AND P3, PT, R96, -126, PT ;  /* 0xc2fc00006000780b */ /* 0x000fe40003f6e000 */
[----:B---3--:R-:W-:-:S03]  /*fcc0*/  FMNMX R11, R11, R26, !PT ;  /* 0x0000001a0b0b7209 */ /* 0x008fc60007800000 */
[----:B------:R-:W-:Y:S01]  /*fcd0*/  @!P6 FMUL R109, R109, 0.5 ;  /* 0x3f0000006d6de820 */ /* 0x000fe20000400000 */
[----:B------:R-:W3:Y:S01]  /*fce0*/  MUFU.EX2 R113, R113 ;  /* 0x0000007100717308 */ /* 0x000ee20000000800 */
[----:B--2---:R-:W-:Y:S01]  /*fcf0*/  @!P4 FMUL R16, R16, R16 ;  /* 0x000000101010c220 */ /* 0x004fe20000400000 */
[----:B------:R-:W-:-:S03]  /*fd00*/  FSETP.GEU.AND P4, PT, R121, -126, PT ;  /* 0xc2fc00007900780b */ /* 0x000fc60003f8e000 */
[----:B------:R-:W-:Y:S02]  /*fd10*/  FADD R181, R23, R16 ;  /* 0x0000001017b57221 */ /* 0x000fe40000000000 */
[----:B------:R-:W-:Y:S01]  /*fd20*/  @!P3 FMUL R96, R96, 0.5 ;  /* 0x3f0000006060b820 */ /* 0x000fe20000400000 */
[----:B------:R-:W2:Y:S01]  /*fd30*/  MUFU.EX2 R109, R109 ;  /* 0x0000006d006d7308 */ /* 0x000ea20000000800 */
[----:B-1----:R-:W-:Y:S01]  /*fd40*/  @!P5 FMUL R20, R20, R20 ;  /* 0x000000141414d220 */ /* 0x002fe20000400000 */
[----:B------:R-:W-:-:S04]  /*fd50*/  FSETP.NEU.AND P5, PT, R11, -INF , PT ;  /* 0xff8000000b00780b */ /* 0x000fc80003fad000 */
[----:B------:R-:W-:Y:S01]  /*fd60*/  FSEL R177, R11, RZ, P5 ;  /* 0x000000ff0bb17208 */ /* 0x000fe20002800000 */
[----:B------:R-:W-:Y:S01]  /*fd70*/  @!P4 FMUL R121, R121, 0.5 ;  /* 0x3f0000007979c820 */ /* 0x000fe20000400000 */
[----:B------:R-:W1:Y:S01]  /*fd80*/  MUFU.EX2 R96, R96 ;  /* 0x0000006000607308 */ /* 0x000e620000000800 */
[----:B---3--:R-:W-:Y:S01]  /*fd90*/  @!P2 FMUL R113, R113, R113 ;  /* 0x000000717171a220 */ /* 0x008fe20000400000 */
[----:B------:R-:W-:Y:S01]  /*fda0*/  FSETP.GEU.AND P5, PT, R104, -126, PT ;  /* 0xc2fc00006800780b */ /* 0x000fe20003fae000 */
[C---:B------:R-:W-:Y:S01]  /*fdb0*/  FMUL R26, R177.reuse, UR21 ;  /* 0x00000015b11a7c20 */ /* 0x040fe20008400000 */
[----:B------:R-:W-:-:S03]  /*fdc0*/  FADD R177, -R177, R8 ;  /* 0x00000008b1b17221 */ /* 0x000fc60000000100 */
[--C-:B------:R-:W-:Y:S01]  /*fdd0*/  FFMA R133, R133, UR21, -R26.reuse ;  /* 0x0000001585857c23 */ /* 0x100fe2000800081a */
[----:B------:R-:W3:Y:S01]  /*fde0*/  MUFU.EX2 R121, R121 ;  /* 0x0000007900797308 */ /* 0x000ee20000000800 */
[----:B--2---:R-:W-:Y:S01]  /*fdf0*/  @!P6 FMUL R109, R109, R109 ;  /* 0x0000006d6d6de220 */ /* 0x004fe20000400000 */
[----:B------:R-:W-:Y:S01]  /*fe00*/  FSETP.GEU.AND P6, PT, R100, -126, PT ;  /* 0xc2fc00006400780b */ /* 0x000fe20003fce000 */
[--C-:B------:R-:W-:Y:S01]  /*fe10*/  FFMA R108, R27, UR21, -R26.reuse ;  /* 0x000000151b6c7c23 */ /* 0x100fe2000800081a */
[----:B------:R-:W-:Y:S01]  /*fe20*/  FSETP.GEU.AND P2, PT, R133, -126, PT ;  /* 0xc2fc00008500780b */ /* 0x000fe20003f4e000 */
[--C-:B------:R-:W-:Y:S01]  /*fe30*/  FFMA R124, R35, UR21, -R26.reuse ;  /* 0x00000015237c7c23 */ /* 0x100fe2000800081a */
[--C-:B------:R-:W-:Y:S01]  /*fe40*/  FFMA R30, R30, UR21, -R26.reuse ;  /* 0x000000151e1e7c23 */ /* 0x100fe2000800081a */
[--C-:B------:R-:W-:Y:S01]  /*fe50*/  FFMA R120, R34, UR21, -R26.reuse ;  /* 0x0000001522787c23 */ /* 0x100fe2000800081a */
[--C-:B------:R-:W-:Y:S01]  /*fe60*/  FFMA R116, R38, UR21, -R26.reuse ;  /* 0x0000001526747c23 */ /* 0x100fe2000800081a */
[----:B-1----:R-:W-:Y:S01]  /*fe70*/  @!P3 FMUL R96, R96, R96 ;  /* 0x000000606060b220 */ /* 0x002fe20000400000 */
[----:B------:R-:W-:Y:S01]  /*fe80*/  FSETP.GEU.AND P3, PT, R13, -126, PT ;  /* 0xc2fc00000d00780b */ /* 0x000fe20003f6e000 */
[--C-:B------:R-:W-:Y:S01]  /*fe90*/  FFMA R112, R31, UR21, -R26.reuse ;  /* 0x000000151f707c23 */ /* 0x100fe2000800081a */
[--C-:B------:R-:W-:Y:S01]  /*fea0*/  FFMA R39, R39, UR21, -R26.reuse ;  /* 0x0000001527277c23 */ /* 0x100fe2000800081a */
[----:B------:R-:W-:Y:S01]  /*feb0*/  @!P5 FMUL R104, R104, 0.5 ;  /* 0x3f0000006868d820 */ /* 0x000fe20000400000 */
[--C-:B------:R-:W-:Y:S01]  /*fec0*/  FFMA R43, R43, UR21, -R26.reuse ;  /* 0x000000152b2b7c23 */ /* 0x100fe2000800081a */
[----:B------:R-:W-:Y:S01]  /*fed0*/  @!P6 FMUL R100, R100, 0.5 ;  /* 0x3f0000006464e820 */ /* 0x000fe20000400000 */
[--C-:B------:R-:W-:Y:S01]  /*fee0*/  FFMA R47, R47, UR21, -R26.reuse ;  /* 0x000000152f2f7c23 */ /* 0x100fe2000800081a */
[----:B---3--:R-:W-:Y:S01]  /*fef0*/  @!P4 FMUL R121, R121, R121 ;  /* 0x000000797979c220 */ /* 0x008fe20000400000 */
[----:B------:R-:W-:Y:S01]  /*ff00*/  FSETP.GEU.AND P4, PT, R108, -126, PT ;  /* 0xc2fc00006c00780b */ /* 0x000fe20003f8e000 */
[----:B------:R-:W-:Y:S01]  /*ff10*/  @!P2 FMUL R133, R133, 0.5 ;  /* 0x3f0000008585a820 */ /* 0x000fe20000400000 */
[----:B------:R-:W1:Y:S01]  /*ff20*/  MUFU.EX2 R104, R104 ;  /* 0x0000006800687308 */ /* 0x000e620000000800 */
[--C-:B------:R-:W-:Y:S01]  /*ff30*/  FFMA R55, R55, UR21, -R26.reuse ;  /* 0x0000001537377c23 */ /* 0x100fe2000800081a */
[--C-:B------:R-:W-:Y:S01]  /*ff40*/  FFMA R50, R50, UR21, -R26.reuse ;  /* 0x0000001532327c23 */ /* 0x100fe2000800081a */
[----:B------:R-:W-:Y:S01]  /*ff50*/  @!P3 FMUL R13, R13, 0.5 ;  /* 0x3f0000000d0db820 */ /* 0x000fe20000400000 */
[--C-:B------:R-:W-:Y:S01]  /*ff60*/  FFMA R132, R59, UR21, -R26.reuse ;  /* 0x000000153b847c23 */ /* 0x100fe2000800081a */
[--C-:B------:R-:W-:Y:S01]  /*ff70*/  FFMA R59, R63, UR21, -R26.reuse ;  /* 0x000000153f3b7c23 */ /* 0x100fe2000800081a */
[--C-:B------:R-:W-:Y:S01]  /*ff80*/  FFMA R67, R67, UR21, -R26.reuse ;  /* 0x0000001543437c23 */ /* 0x100fe2000800081a */
[--C-:B------:R-:W-:Y:S01]  /*ff90*/  FFMA R51, R51, UR21, -R26.reuse ;  /* 0x0000001533337c23 */ /* 0x100fe2000800081a */
[----:B------:R2:W3:Y:S01]  /*ffa0*/  MUFU.EX2 R27, R133 ;  /* 0x00000085001b7308 */ /* 0x0004e20000000800 */
[--C-:B------:R-:W-:Y:S01]  /*ffb0*/  FFMA R75, R75, UR21, -R26.reuse ;  /* 0x000000154b4b7c23 */ /* 0x100fe2000800081a */
[--C-:B------:R-:W-:Y:S01]  /*ffc0*/  FFMA R79, R79, UR21, -R26.reuse ;  /* 0x000000154f4f7c23 */ /* 0x100fe2000800081a */
[----:B------:R-:W-:Y:S01]  /*ffd0*/  @!P4 FMUL R108, R108, 0.5 ;  /* 0x3f0000006c6cc820 */ /* 0x000fe20000400000 */
[--C-:B------:R-:W-:Y:S01]  /*ffe0*/  FFMA R83, R83, UR21, -R26.reuse ;  /* 0x0000001553537c23 */ /* 0x100fe2000800081a */
[--C-:B------:R-:W-:Y:S01]  /*fff0*/  FFMA R62, R62, UR21, -R26.reuse ;  /* 0x000000153e3e7c23 */ /* 0x100fe2000800081a */
[--C-:B------:R-:W-:Y:S01]  /*10000*/  FFMA R71, R71, UR21, -R26.reuse ;  /* 0x0000001547477c23 */ /* 0x100fe2000800081a */
[--C-:B------:R-:W-:Y:S01]  /*10010*/  FFMA R130, R130, UR21, -R26.reuse ;  /* 0x0000001582827c23 */ /* 0x100fe2000800081a */
[----:B------:R-:W4:Y:S01]  /*10020*/  MUFU.EX2 R100, R100 ;  /* 0x0000006400647308 */ /* 0x000f220000000800 */
[--C-:B--2---:R-:W-:Y:S01]  /*10030*/  FFMA R133, R42, UR21, -R26.reuse ;  /* 0x000000152a857c23 */ /* 0x104fe2000800081a */
[--C-:B------:R-:W-:Y:S01]  /*10040*/  FFMA R42, R46, UR21, -R26.reuse ;  /* 0x000000152e2a7c23 */ /* 0x100fe2000800081a */
[----:B-1----:R-:W-:Y:S01]  /*10050*/  @!P5 FMUL R104, R104, R104 ;  /* 0x000000686868d220 */ /* 0x002fe20000400000 */
[----:B------:R-:W-:Y:S01]  /*10060*/  FSETP.GEU.AND P5, PT, R112, -126, PT ;  /* 0xc2fc00007000780b */ /* 0x000fe20003fae000 */
[--C-:B------:R-:W-:Y:S01]  /*10070*/  FFMA R46, R66, UR21, -R26.reuse ;  /* 0x00000015422e7c23 */ /* 0x100fe2000800081a */
[--C-:B------:R-:W-:Y:S01]  /*10080*/  FFMA R66, R106, UR21, -R26.reuse ;  /* 0x000000156a427c23 */ /* 0x100fe2000800081a */
[--C-:B------:R-:W-:Y:S01]  /*10090*/  FFMA R63, R102, UR21, -R26.reuse ;  /* 0x00000015663f7c23 */ /* 0x100fe2000800081a */
[----:B------:R-:W1:Y:S01]  /*100a0*/  MUFU.EX2 R13, R13 ;  /* 0x0000000d000d7308 */ /* 0x000e620000000800 */
[----:B---3--:R-:W-:Y:S01]  /*100b0*/  @!P2 FMUL R27, R27, R27 ;  /* 0x0000001b1b1ba220 */ /* 0x008fe20000400000 */
[----:B------:R-:W-:Y:S01]  /*100c0*/  FSETP.GEU.AND P2, PT, R124, -126, PT ;  /* 0xc2fc00007c00780b */ /* 0x000fe20003f4e000 */
[--C-:B------:R-:W-:Y:S01]  /*100d0*/  FFMA R131, R131, UR21, -R26.reuse ;  /* 0x0000001583837c23 */ /* 0x100fe2000800081a */
[--C-:B------:R-:W-:Y:S01]  /*100e0*/  FFMA R138, R138, UR21, -R26.reuse ;  /* 0x000000158a8a7c23 */ /* 0x100fe2000800081a */
[--C-:B------:R-:W-:Y:S01]  /*100f0*/  FFMA R102, R118, UR21, -R26.reuse ;  /* 0x0000001576667c23 */ /* 0x100fe2000800081a */
[--C-:B------:R-:W-:Y:S01]  /*10100*/  FFMA R118, R134, UR21, -R26.reuse ;  /* 0x0000001586767c23 */ /* 0x100fe2000800081a */
[--C-:B------:R-:W-:Y:S01]  /*10110*/  FFMA R142, R142, UR21, -R26.reuse ;  /* 0x000000158e8e7c23 */ /* 0x100fe2000800081a */
[----:B------:R-:W2:Y:S01]  /*10120*/  MUFU.EX2 R108, R108 ;  /* 0x0000006c006c7308 */ /* 0x000ea20000000800 */
[----:B----4-:R-:W-:Y:S01]  /*10130*/  @!P6 FMUL R100, R100, R100 ;  /* 0x000000646464e220 */ /* 0x010fe20000400000 */
[----:B------:R-:W-:Y:S01]  /*10140*/  FSETP.GEU.AND P6, PT, R30, -126, PT ;  /* 0xc2fc00001e00780b */ /* 0x000fe20003fce000 */
[----:B------:R-:W-:Y:S01]  /*10150*/  @!P5 FMUL R112, R112, 0.5 ;  /* 0x3f0000007070d820 */ /* 0x000fe20000400000 */
[--C-:B------:R-:W-:Y:S01]  /*10160*/  FFMA R144, R143, UR21, -R26.reuse ;  /* 0x000000158f907c23 */ /* 0x100fe2000800081a */
[--C-:B------:R-:W-:Y:S01]  /*10170*/  FFMA R146, R146, UR21, -R26.reuse ;  /* 0x0000001592927c23 */ /* 0x100fe2000800081a */
[----:B------:R-:W-:Y:S01]  /*10180*/  FFMA R148, R147, UR21, -R26 ;  /* 0x0000001593947c23 */ /* 0x000fe2000800081a */
        /* <DEDUP_REMOVED lines=8> */
[----:B------:R-:W-:Y:S01]  /*10210*/  @!P6 FMUL R30, R30, 0.5 ;  /* 0x3f0000001e1ee820 */ /* 0x000fe20000400000 */
[----:B------:R-:W1:Y:S01]  /*10220*/  MUFU.EX2 R38, R124 ;  /* 0x0000007c00267308 */ /* 0x000e620000000800 */
[----:B--2---:R-:W-:Y:S01]  /*10230*/  @!P4 FMUL R108, R108, R108 ;  /* 0x0000006c6c6cc220 */ /* 0x004fe20000400000 */
[----:B------:R-:W-:Y:S01]  /*10240*/  FSETP.GEU.AND P4, PT, R116, -126, PT ;  /* 0xc2fc00007400780b */ /* 0x000fe20003f8e000 */
[----:B------:R-:W-:Y:S01]  /*10250*/  FMUL R177, R177, UR21 ;  /* 0x00000015b1b17c20 */ /* 0x000fe20008400000 */
[----:B------:R-:W-:-:S02]  /*10260*/  F2FP.F16.F32.PACK_AB R28, R25, R28 ;  /* 0x0000001c191c723e */ /* 0x000fc400000000ff */
[----:B------:R-:W-:Y:S01]  /*10270*/  F2FP.F16.F32.PACK_AB R80, R73, R80 ;  /* 0x000000504950723e */ /* 0x000fe200000000ff */
[----:B------:R-:W-:Y:S01]  /*10280*/  @!P3 FMUL R120, R120, 0.5 ;  /* 0x3f0000007878b820 */ /* 0x000fe20000400000 */
[----:B------:R2:W4:Y:S01]  /*10290*/  MUFU.EX2 R31, R30 ;  /* 0x0000001e001f7308 */ /* 0x0005220000000800 */
[----:B---3--:R-:W-:Y:S01]  /*102a0*/  @!P5 FMUL R34, R34, R34 ;  /* 0x000000222222d220 */ /* 0x008fe20000400000 */
[----:B------:R-:W-:-:S05]  /*102b0*/  FSETP.GEU.AND P5, PT, R133, -126, PT ;  /* 0xc2fc00008500780b */ /* 0x000fca0003fae000 */
[----:B------:R-:W-:Y:S01]  /*102c0*/  @!P4 FMUL R116, R116, 0.5 ;  /* 0x3f0000007474c820 */ /* 0x000fe20000400000 */
[----:B------:R-:W3:Y:S01]  /*102d0*/  MUFU.EX2 R35, R120 ;  /* 0x0000007800237308 */ /* 0x000ee20000000800 */
[----:B-1----:R-:W-:Y:S01]  /*102e0*/  @!P2 FMUL R38, R38, R38 ;  /* 0x000000262626a220 */ /* 0x002fe20000400000 */
[----:B------:R-:W-:Y:S01]  /*102f0*/  FSETP.GEU.AND P2, PT, R42, -126, PT ;  /* 0xc2fc00002a00780b */ /* 0x000fe20003f4e000 */
[----:B--2---:R-:W-:Y:S01]  /*10300*/  FADD R30, R24, R57 ;  /* 0x00000039181e7221 */ /* 0x004fe20000000000 */
[----:B------:R-:W-:-:S03]  /*10310*/  F2FP.F16.F32.PACK_AB R24, R15, R24 ;  /* 0x000000180f18723e */ /* 0x000fc600000000ff */
[----:B------:R-:W-:Y:S01]  /*10320*/  @!P5 FMUL R133, R133, 0.5 ;  /* 0x3f0000008585d820 */ /* 0x000fe20000400000 */
[----:B------:R-:W1:Y:S01]  /*10330*/  MUFU.EX2 R116, R116 ;  /* 0x0000007400747308 */ /* 0x000e620000000800 */
[----:B----4-:R-:W-:Y:S01]  /*10340*/  @!P6 FMUL R31, R31, R31 ;  /* 0x0000001f1f1fe220 */ /* 0x010fe20000400000 */
        /* <DEDUP_REMOVED lines=14> */
[----:B------:R2:W5:Y:S01]  /*10430*/  MUFU.EX2 R120, R43 ;  /* 0x0000002b00787308 */ /* 0x0005620000000800 */
[----:B---3--:R-:W-:Y:S01]  /*10440*/  @!P2 FMUL R42, R42, R42 ;  /* 0x0000002a2a2aa220 */ /* 0x008fe20000400000 */
[----:B------:R-:W-:Y:S01]  /*10450*/  FSETP.GEU.AND P2, PT, R55, -126, PT ;  /* 0xc2fc00003700780b */ /* 0x000fe20003f4e000 */
[--C-:B-1----:R-:W-:Y:S01]  /*10460*/  FFMA R39, R54, UR21, -R26.reuse ;  /* 0x0000001536277c23 */ /* 0x102fe2000800081a */
[----:B------:R-:W-:-:S03]  /*10470*/  FFMA R54, R82, UR21, -R26 ;  /* 0x0000001552367c23 */ /* 0x000fc6000800081a */
[----:B------:R-:W-:Y:S01]  /*10480*/  @!P5 FMUL R51, R51, 0.5 ;  /* 0x3f0000003333d820 */ /* 0x000fe20000400000 */
[----:B------:R1:W3:Y:S01]  /*10490*/  MUFU.EX2 R141, R47 ;  /* 0x0000002f008d7308 */ /* 0x0002e20000000800 */
[----:B----4-:R-:W-:Y:S01]  /*104a0*/  @!P6 FMUL R137, R137, R137 ;  /* 0x000000898989e220 */ /* 0x010fe20000400000 */
[----:B------:R-:W-:Y:S01]  /*104b0*/  FSETP.GEU.AND P6, PT, R50, -126, PT ;  /* 0xc2fc00003200780b */ /* 0x000fe20003fce000 */
[--C-:B--2---:R-:W-:Y:S01]  /*104c0*/  FFMA R43, R58, UR21, -R26.reuse ;  /* 0x000000153a2b7c23 */ /* 0x104fe2000800081a */
[--C-:B------:R-:W-:Y:S01]  /*104d0*/  FFMA R58, R90, UR21, -R26.reuse ;  /* 0x000000155a3a7c23 */ /* 0x100fe2000800081a */
[--C-:B------:R-:W-:Y:S01]  /*104e0*/  FFMA R90, R103, UR21, -R26.reuse ;  /* 0x00000015675a7c23 */ /* 0x100fe2000800081a */
[--C-:B------:R-:W-:Y:S01]  /*104f0*/  FFMA R103, R115, UR21, -R26.reuse ;  /* 0x0000001573677c23 */ /* 0x100fe2000800081a */
[----:B------:R-:W-:Y:S01]  /*10500*/  @!P2 FMUL R55, R55, 0.5 ;  /* 0x3f0000003737a820 */ /* 0x000fe20000400000 */
[----:B------:R2:W4:Y:S01]  /*10510*/  MUFU.EX2 R124, R51 ;  /* 0x00000033007c7308 */ /* 0x0005220000000800 */
[----:B-----5:R-:W-:Y:S01]  /*10520*/  @!P3 FMUL R120, R120, R120 ;  /* 0x000000787878b220 */ /* 0x020fe20000400000 */
[----:B------:R-:W-:Y:S01]  /*10530*/  FSETP.GEU.AND P3, PT, R39, -126, PT ;  /* 0xc2fc00002700780b */ /* 0x000fe20003f6e000 */
[--C-:B-1----:R-:W-:Y:S01]  /*10540*/  FFMA R47, R70, UR21, -R26.reuse ;  /* 0x00000015462f7c23 */ /* 0x102fe2000800081a */
[--C-:B------:R-:W-:Y:S01]  /*10550*/  FFMA R70, R122, UR21, -R26.reuse ;  /* 0x000000157a467c23 */ /* 0x100fe2000800081a */
[----:B------:R-:W-:Y:S01]  /*10560*/  FFMA R122, R150, UR21, -R26 ;  /* 0x00000015967a7c23 */ /* 0x000fe2000800081a */
[----:B------:R-:W-:Y:S01]  /*10570*/  FADD R115, R45, R12 ;  /* 0x0000000c2d737221 */ /* 0x000fe20000000000 */
[----:B------:R-:W-:Y:S01]  /*10580*/  @!P6 FMUL R50, R50, 0.5 ;  /* 0x3f0000003232e820 */ /* 0x000fe20000400000 */
[----:B------:R1:W5:Y:S01]  /*10590*/  MUFU.EX2 R128, R55 ;  /* 0x0000003700807308 */ /* 0x0003620000000800 */
[----:B---3--:R-:W-:Y:S01]  /*105a0*/  @!P4 FMUL R141, R141, R141 ;  /* 0x0000008d8d8dc220 */ /* 0x008fe20000400000 */
[----:B------:R-:W-:Y:S01]  /*105b0*/  FSETP.GEU.AND P4, PT, R43, -126, PT ;  /* 0xc2fc00002b00780b */ /* 0x000fe20003f8e000 */
[--C-:B--2---:R-:W-:Y:S01]  /*105c0*/  FFMA R51, R78, UR21, -R26.reuse ;  /* 0x000000154e337c23 */ /* 0x104fe2000800081a */
[--C-:B------:R-:W-:Y:S01]  /*105d0*/  FFMA R78, R94, UR21, -R26.reuse ;  /* 0x000000155e4e7c23 */ /* 0x100fe2000800081a */
[--C-:B------:R-:W-:Y:S01]  /*105e0*/  FFMA R94, R111, UR21, -R26.reuse ;  /* 0x000000156f5e7c23 */ /* 0x100fe2000800081a */
[----:B------:R-:W-:Y:S01]  /*105f0*/  FADD R134, R134, R115 ;  /* 0x0000007386867221 */ /* 0x000fe20000000000 */
[----:B------:R-:W-:Y:S01]  /*10600*/  @!P3 FMUL R39, R39, 0.5 ;  /* 0x3f0000002727b820 */ /* 0x000fe20000400000 */
[----:B------:R2:W3:Y:S01]  /*10610*/  MUFU.EX2 R129, R50 ;  /* 0x0000003200817308 */ /* 0x0004e20000000800 */
[--C-:B-1----:R-:W-:Y:S01]  /*10620*/  FFMA R55, R86, UR21, -R26.reuse ;  /* 0x0000001556377c23 */ /* 0x102fe2000800081a */
[--C-:B------:R-:W-:Y:S01]  /*10630*/  FFMA R86, R87, UR21, -R26.reuse ;  /* 0x0000001557567c23 */ /* 0x100fe2000800081a */
[----:B----4-:R-:W-:Y:S01]  /*10640*/  @!P5 FMUL R124, R124, R124 ;  /* 0x0000007c7c7cd220 */ /* 0x010fe20000400000 */
[----:B------:R-:W-:Y:S01]  /*10650*/  FSETP.GEU.AND P5, PT, R62, -126, PT ;  /* 0xc2fc00003e00780b */ /* 0x000fe20003fae000 */
[--C-:B------:R-:W-:Y:S01]  /*10660*/  FFMA R87, R91, UR21, -R26.reuse ;  /* 0x000000155b577c23 */ /* 0x100fe2000800081a */
[--C-:B------:R-:W-:Y:S01]  /*10670*/  FFMA R91, R95, UR21, -R26.reuse ;  /* 0x000000155f5b7c23 */ /* 0x100fe2000800081a */
[----:B------:R-:W-:Y:S01]  /*10680*/  @!P4 FMUL R43, R43, 0.5 ;  /* 0x3f0000002b2bc820 */ /* 0x000fe20000400000 */
[----:B------:R-:W1:Y:S01]  /*10690*/  MUFU.EX2 R39, R39 ;  /* 0x0000002700277308 */ /* 0x000e620000000800 */
[----:B-----5:R-:W-:Y:S01]  /*106a0*/  @!P2 FMUL R128, R128, R128 ;  /* 0x000000808080a220 */ /* 0x020fe20000400000 */
[----:B------:R-:W-:Y:S01]  /*106b0*/  FSETP.GEU.AND P2, PT, R46, -126, PT ;  /* 0xc2fc00002e00780b */ /* 0x000fe20003f4e000 */
[--C-:B--2---:R-:W-:Y:S01]  /*106c0*/  FFMA R50, R74, UR21, -R26.reuse ;  /* 0x000000154a327c23 */ /* 0x104fe2000800081a */
[--C-:B------:R-:W-:Y:S01]  /*106d0*/  FFMA R95, R99, UR21, -R26.reuse ;  /* 0x00000015635f7c23 */ /* 0x100fe2000800081a */
[--C-:B------:R-:W-:Y:S01]  /*106e0*/  FFMA R99, R107, UR21, -R26.reuse ;  /* 0x000000156b637c23 */ /* 0x100fe2000800081a */
[--C-:B------:R-:W-:Y:S01]  /*106f0*/  FFMA R74, R114, UR21, -R26.reuse ;  /* 0x00000015724a7c23 */ /* 0x100fe2000800081a */
[----:B------:R-:W-:Y:S01]  /*10700*/  FFMA R114, R139, UR21, -R26 ;  /* 0x000000158b727c23 */ /* 0x000fe2000800081a */
[----:B------:R-:W2:Y:S01]  /*10710*/  MUFU.EX2 R43, R43 ;  /* 0x0000002b002b7308 */ /* 0x000ea20000000800 */
[----:B---3--:R-:W-:Y:S01]  /*10720*/  @!P6 FMUL R129, R129, R129 ;  /* 0x000000818181e220 */ /* 0x008fe20000400000 */
[----:B------:R-:W-:Y:S01]  /*10730*/  FSETP.GEU.AND P6, PT, R132, -126, PT ;  /* 0xc2fc00008400780b */ /* 0x000fe20003fce000 */
[----:B------:R-:W-:Y:S01]  /*10740*/  @!P5 FMUL R62, R62, 0.5 ;  /* 0x3f0000003e3ed820 */ /* 0x000fe20000400000 */
[----:B------:R-:W-:Y:S01]  /*10750*/  FADD R107, R41, R76 ;  /* 0x0000004c296b7221 */ /* 0x000fe20000000000 */
[----:B------:R-:W-:Y:S01]  /*10760*/  FADD R139, R184, R81 ;  /* 0x00000051b88b7221 */ /* 0x000fe20000000000 */
[----:B------:R-:W-:Y:S01]  /*10770*/  FADD R115, R180, R105 ;  /* 0x00000069b4737221 */ /* 0x000fe20000000000 */
[----:B------:R-:W-:Y:S01]  /*10780*/  @!P2 FMUL R46, R46, 0.5 ;  /* 0x3f0000002e2ea820 */ /* 0x000fe20000400000 */
[----:B------:R3:W4:Y:S01]  /*10790*/  MUFU.EX2 R112, R62 ;  /* 0x0000003e00707308 */ /* 0x0007220000000800 */
[----:B-1----:R-:W-:Y:S01]  /*107a0*/  @!P3 FMUL R39, R39, R39 ;  /* 0x000000272727b220 */ /* 0x002fe20000400000 */
[----:B------:R-:W-:Y:S01]  /*107b0*/  FSETP.GEU.AND P3, PT, R59, -126, PT ;  /* 0xc2fc00003b00780b */ /* 0x000fe20003f6e000 */
[----:B------:R-:W-:Y:S01]  /*107c0*/  FADD R111, R125, R14 ;  /* 0x0000000e7d6f7221 */ /* 0x000fe20000000000 */
[----:B------:R-:W-:Y:S01]  /*107d0*/  FADD R140, R140, R115 ;  /* 0x000000738c8c7221 */ /* 0x000fe20000000000 */
[----:B------:R-:W-:-:S02]  /*107e0*/  F2FP.F16.F32.PACK_AB R37, R124, R129 ;  /* 0x000000817c25723e */ /* 0x000fc400000000ff */
[----:B------:R-:W-:Y:S01]  /*107f0*/  @!P6 FMUL R132, R132, 0.5 ;  /* 0x3f0000008484e820 */ /* 0x000fe20000400000 */
[----:B------:R-:W1:Y:S01]  /*10800*/  MUFU.EX2 R46, R46 ;  /* 0x0000002e002e7308 */ /* 0x000e620000000800 */
[----:B--2---:R-:W-:Y:S01]  /*10810*/  @!P4 FMUL R43, R43, R43 ;  /* 0x0000002b2b2bc220 */ /* 0x004fe20000400000 */
[----:B------:R-:W-:Y:S01]  /*10820*/  FSETP.GEU.AND P4, PT, R67, -126, PT ;  /* 0xc2fc00004300780b */ /* 0x000fe20003f8e000 */
[--C-:B---3--:R-:W-:Y:S01]  /*10830*/  FFMA R62, R98, UR21, -R26.reuse ;  /* 0x00000015623e7c23 */ /* 0x108fe2000800081a */
[--C-:B------:R-:W-:Y:S01]  /*10840*/  FFMA R98, R127, UR21, -R26.reuse ;  /* 0x000000157f627c23 */ /* 0x100fe2000800081a */
[--C-:B------:R-:W-:Y:S01]  /*10850*/  FFMA R127, R119, UR21, -R26.reuse ;  /* 0x00000015777f7c23 */ /* 0x100fe2000800081a */
[----:B------:R-:W-:Y:S01]  /*10860*/  FFMA R119, R135, UR21, -R26 ;  /* 0x0000001587777c23 */ /* 0x000fe2000800081a */
[----:B------:R-:W-:Y:S01]  /*10870*/  @!P3 FMUL R59, R59, 0.5 ;  /* 0x3f0000003b3bb820 */ /* 0x000fe20000400000 */
[----:B------:R-:W2:Y:S01]  /*10880*/  MUFU.EX2 R132, R132 ;  /* 0x0000008400847308 */ /* 0x000ea20000000800 */
[----:B----4-:R-:W-:Y:S01]  /*10890*/  @!P5 FMUL R112, R112, R112 ;  /* 0x000000707070d220 */ /* 0x010fe20000400000 */
[----:B------:R-:W-:Y:S01]  /*108a0*/  FSETP.GEU.AND P5, PT, R71, -126, PT ;  /* 0xc2fc00004700780b */ /* 0x000fe20003fae000 */
[C---:B------:R-:W-:Y:S01]  /*108b0*/  FADD R135, R32.reuse, R69 ;  /* 0x0000004520877221 */ /* 0x040fe20000000000 */
[----:B------:R-:W-:-:S02]  /*108c0*/  F2FP.F16.F32.PACK_AB R32, R32, R33 ;  /* 0x000000212020723e */ /* 0x000fc400000000ff */
[----:B------:R-:W-:Y:S01]  /*108d0*/  F2FP.F16.F32.PACK_AB R76, R93, R76 ;  /* 0x0000004c5d4c723e */ /* 0x000fe200000000ff */
        /* <DEDUP_REMOVED lines=13> */
[C---:B------:R-:W-:Y:S01]  /*109b0*/  FADD R110, R48.reuse, R109 ;  /* 0x0000006d306e7221 */ /* 0x040fe20000000000 */
[----:B------:R-:W-:Y:S02]  /*109c0*/  F2FP.F16.F32.PACK_AB R48, R48, R49 ;  /* 0x000000313030723e */ /* 0x000fe400000000ff */
[----:B------:R-:W-:Y:S01]  /*109d0*/  @!P6 FMUL R47, R47, 0.5 ;  /* 0x3f0000002f2fe820 */ /* 0x000fe20000400000 */
[----:B------:R-:W1:Y:S01]  /*109e0*/  MUFU.EX2 R75, R75 ;  /* 0x0000004b004b7308 */ /* 0x000e620000000800 */
[----:B----4-:R-:W-:Y:S01]  /*109f0*/  @!P4 FMUL R145, R145, R145 ;  /* 0x000000919191c220 */ /* 0x010fe20000400000 */
[----:B------:R-:W-:Y:S01]  /*10a00*/  FSETP.GEU.AND P4, PT, R51, -126, PT ;  /* 0xc2fc00003300780b */ /* 0x000fe20003f8e000 */
[--C-:B--2---:R-:W-:Y:S01]  /*10a10*/  FFMA R71, R123, UR21, -R26.reuse ;  /* 0x000000157b477c23 */ /* 0x104fe2000800081a */
[----:B------:R-:W-:Y:S01]  /*10a20*/  FFMA R123, R151, UR21, -R26 ;  /* 0x00000015977b7c23 */ /* 0x000fe2000800081a */
[----:B------:R-:W-:Y:S01]  /*10a30*/  FADD R135, R135, R110 ;  /* 0x0000006e87877221 */ /* 0x000fe20000000000 */
[----:B------:R-:W-:Y:S01]  /*10a40*/  FADD R110, R52, R113 ;  /* 0x00000071346e7221 */ /* 0x000fe20000000000 */
[----:B------:R-:W-:Y:S01]  /*10a50*/  @!P3 FMUL R50, R50, 0.5 ;  /* 0x3f0000003232b820 */ /* 0x000fe20000400000 */
[----:B------:R-:W2:Y:S01]  /*10a60*/  MUFU.EX2 R47, R47 ;  /* 0x0000002f002f7308 */ /* 0x000ea20000000800 */
[----:B-----5:R-:W-:Y:S01]  /*10a70*/  @!P5 FMUL R136, R136, R136 ;  /* 0x000000888888d220 */ /* 0x020fe20000400000 */
[----:B------:R-:W-:Y:S01]  /*10a80*/  FSETP.GEU.AND P5, PT, R54, -126, PT ;  /* 0xc2fc00003600780b */ /* 0x000fe20003fae000 */
[----:B------:R-:W-:Y:S01]  /*10a90*/  FADD R143, R143, R110 ;  /* 0x0000006e8f8f7221 */ /* 0x000fe20000000000 */
[----:B------:R-:W-:-:S03]  /*10aa0*/  FADD R151, R182, R77 ;  /* 0x0000004db6977221 */ /* 0x000fc60000000000 */
        /* <DEDUP_REMOVED lines=11> */
[----:B------:R-:W-:-:S04]  /*10b60*/  FSETP.GEU.AND P3, PT, R83, -126, PT ;  /* 0xc2fc00005300780b */ /* 0x000fc80003f6e000 */
        /* <DEDUP_REMOVED lines=13> */
[----:B-1----:R-:W-:Y:S01]  /*10c40*/  FFMA R79, R126, UR21, -R26 ;  /* 0x000000157e4f7c23 */ /* 0x002fe2000800081a */
[----:B------:R-:W-:Y:S01]  /*10c50*/  FADD R26, R30, R107 ;  /* 0x0000006b1e1a7221 */ /* 0x000fe20000000000 */
[----:B------:R-:W-:Y:S01]  /*10c60*/  FADD R107, R40, R93 ;  /* 0x0000005d286b7221 */ /* 0x000fe20000000000 */
[----:B------:R-:W-:Y:S01]  /*10c70*/  FADD R30, R15, R60 ;  /* 0x0000003c0f1e7221 */ /* 0x000fe20000000000 */
[----:B------:R-:W-:Y:S01]  /*10c80*/  @!P5 FMUL R87, R87, 0.5 ;  /* 0x3f0000005757d820 */ /* 0x000fe20000400000 */
[----:B------:R-:W1:Y:S01]  /*10c90*/  MUFU.EX2 R86, R86 ;  /* 0x0000005600567308 */ /* 0x000e620000000800 */
[----:B----4-:R-:W-:Y:S01]  /*10ca0*/  @!P6 FMUL R82, R82, R82 ;  /* 0x000000525252e220 */ /* 0x010fe20000400000 */
[----:B------:R-:W-:Y:S01]  /*10cb0*/  FSETP.GEU.AND P6, PT, R58, -126, PT ;  /* 0xc2fc00003a00780b */ /* 0x000fe20003fce000 */
[----:B------:R-:W-:Y:S01]  /*10cc0*/  FADD R30, R30, R107 ;  /* 0x0000006b1e1e7221 */ /* 0x000fe20000000000 */
[----:B------:R-:W-:Y:S01]  /*10cd0*/  FADD R126, R17, R92 ;  /* 0x0000005c117e7221 */ /* 0x000fe20000000000 */
[----:B------:R-:W-:-:S02]  /*10ce0*/  SHF.L.U32 R15, R4, 0x1f, RZ ;  /* 0x0000001f040f7819 */ /* 0x000fc400000006ff */
[----:B------:R-:W-:Y:S01]  /*10cf0*/  @!P2 FMUL R91, R91, 0.5 ;  /* 0x3f0000005b5ba820 */ /* 0x000fe20000400000 */
[----:B------:R-:W3:Y:S01]  /*10d00*/  MUFU.EX2 R87, R87 ;  /* 0x0000005700577308 */ /* 0x000ee20000000800 */
[----:B--2---:R-:W-:Y:S01]  /*10d10*/  @!P3 FMUL R83, R83, R83 ;  /* 0x000000535353b220 */ /* 0x004fe20000400000 */
[----:B------:R-:W-:Y:S01]  /*10d20*/  FSETP.GEU.AND P3, PT, R78, -126, PT ;  /* 0xc2fc00004e00780b */ /* 0x000fe20003f6e000 */
[----:B------:R-:W-:Y:S01]  /*10d30*/  FADD R126, R126, R111 ;  /* 0x0000006f7e7e7221 */ /* 0x000fe20000000000 */
[----:B------:R-:W-:Y:S01]  /*10d40*/  FADD R111, R22, R97 ;  /* 0x00000061166f7221 */ /* 0x000fe20000000000 */
[----:B------:R-:W-:Y:S01]  /*10d50*/  FADD R30, R30, R135 ;  /* 0x000000871e1e7221 */ /* 0x000fe20000000000 */
[----:B------:R-:W-:Y:S01]  /*10d60*/  F2FP.F16.F32.PACK_AB R40, R40, R41 ;  /* 0x000000292828723e */ /* 0x000fe200000000ff */
[----:B------:R-:W-:Y:S01]  /*10d70*/  @!P6 FMUL R58, R58, 0.5 ;  /* 0x3f0000003a3ae820 */ /* 0x000fe20000400000 */
[----:B------:R-:W2:Y:S01]  /*10d80*/  MUFU.EX2 R91, R91 ;  /* 0x0000005b005b7308 */ /* 0x000ea20000000800 */
[----:B-1----:R-:W-:Y:S01]  /*10d90*/  @!P4 FMUL R86, R86, R86 ;  /* 0x000000565656c220 */ /* 0x002fe20000400000 */
[----:B------:R-:W-:-:S02]  /*10da0*/  FSETP.GEU.AND P4, PT, R62, -126, PT ;  /* 0xc2fc00003e00780b */ /* 0x000fc40003f8e000 */
[----:B------:R-:W-:-:S03]  /*10db0*/  F2FP.F16.F32.PACK_AB R41, R132, R43 ;  /* 0x0000002b8429723e */ /* 0x000fc600000000ff */
        /* <DEDUP_REMOVED lines=27> */
[----:B------:R-:W-:-:S03]  /*10f70*/  FSETP.GEU.AND P2, PT, R103, -126, PT ;  /* 0xc2fc00006700780b */ /* 0x000fc60003f4e000 */
[----:B------:R-:W-:Y:S02]  /*10f80*/  FADD R150, R133, R66 ;  /* 0x0000004285967221 */ /* 0x000fe40000000000 */
        /* <DEDUP_REMOVED lines=41> */
[----:B------:R2:W4:Y:S01]  /*11220*/  MUFU.EX2 R9, R130 ;  /* 0x0000008200097308 */ /* 0x0005220000000800 */
[----:B-1----:R-:W-:Y:S01]  /*11230*/  @!P6 FMUL R71, R71, R71 ;  /* 0x000000474747e220 */ /* 0x002fe20000400000 */
[----:B------:R-:W-:-:S03]  /*11240*/  FSETP.GEU.AND P6, PT, R131, -126, PT ;  /* 0xc2fc00008300780b */ /* 0x000fc60003fce000 */
[----:B------:R-:W-:Y:S02]  /*11250*/  FADD R183, R132, R71 ;  /* 0x0000004784b77221 */ /* 0x000fe40000000000 */
[----:B------:R-:W-:Y:S01]  /*11260*/  @!P2 FMUL R138, R138, 0.5 ;  /* 0x3f0000008a8aa820 */ /* 0x000fe20000400000 */
[----:B---3--:R-:W-:Y:S01]  /*11270*/  @!P3 FMUL R79, R79, R79 ;  /* 0x0000004f4f4fb220 */ /* 0x008fe20000400000 */
[----:B------:R-:W-:Y:S02]  /*11280*/  FSETP.GEU.AND P3, PT, R118, -126, PT ;  /* 0xc2fc00007600780b */ /* 0x000fe40003f6e000 */
[----:B------:R1:W3:Y:S01]  /*11290*/  MUFU.EX2 R107, R138 ;  /* 0x0000008a006b7308 */ /* 0x0002e20000000800 */
[----:B--2---:R-:W-:-:S03]  /*112a0*/  FADD R130, R18, R61 ;  /* 0x0000003d12827221 */ /* 0x004fc60000000000 */
[----:B------:R-:W-:Y:S01]  /*112b0*/  @!P6 FMUL R131, R131, 0.5 ;  /* 0x3f0000008383e820 */ /* 0x000fe20000400000 */
[----:B------:R-:W-:Y:S01]  /*112c0*/  FADD R130, R130, R111 ;  /* 0x0000006f82827221 */ /* 0x000fe20000000000 */
[----:B----4-:R-:W-:Y:S01]  /*112d0*/  @!P4 FMUL R9, R9, R9 ;  /* 0x000000090909c220 */ /* 0x010fe20000400000 */
[----:B------:R-:W-:Y:S01]  /*112e0*/  FSETP.GEU.AND P4, PT, R114, -126, PT ;  /* 0xc2fc00007200780b */ /* 0x000fe20003f8e000 */
[----:B------:R2:W4:Y:S01]  /*112f0*/  MUFU.EX2 R8, R131 ;  /* 0x0000008300087308 */ /* 0x0005220000000800 */
[----:B------:R-:W-:Y:S01]  /*11300*/  FADD R111, R44, R101 ;  /* 0x000000652c6f7221 */ /* 0x000fe20000000000 */
[----:B-1----:R-:W-:Y:S01]  /*11310*/  FADD R138, R25, R64 ;  /* 0x00000040198a7221 */ /* 0x002fe20000000000 */
[----:B------:R-:W-:Y:S01]  /*11320*/  FADD R130, R130, R143 ;  /* 0x0000008f82827221 */ /* 0x000fe20000000000 */
[----:B------:R-:W-:Y:S01]  /*11330*/  @!P3 FMUL R118, R118, 0.5 ;  /* 0x3f0000007676b820 */ /* 0x000fe20000400000 */
[----:B------:R-:W-:Y:S01]  /*11340*/  F2FP.F16.F32.PACK_AB R25, R108, R27 ;  /* 0x0000001b6c19723e */ /* 0x000fe200000000ff */
[----:B------:R-:W-:Y:S01]  /*11350*/  FADD R138, R138, R111 ;  /* 0x0000006f8a8a7221 */ /* 0x000fe20000000000 */
[----:B------:R-:W-:Y:S01]  /*11360*/  F2FP.F16.F32.PACK_AB R44, R44, R45 ;  /* 0x0000002d2c2c723e */ /* 0x000fe200000000ff */
[----:B--2---:R-:W-:-:S02]  /*11370*/  FADD R131, R33, R84 ;  /* 0x0000005421837221 */ /* 0x004fc40000000000 */
[----:B------:R-:W1:Y:S01]  /*11380*/  MUFU.EX2 R118, R118 ;  /* 0x0000007600767308 */ /* 0x000e620000000800 */
[----:B---3--:R-:W-:Y:S01]  /*11390*/  @!P2 FMUL R107, R107, R107 ;  /* 0x0000006b6b6ba220 */ /* 0x008fe20000400000 */
[----:B------:R-:W-:Y:S01]  /*113a0*/  @!P4 FMUL R114, R114, 0.5 ;  /* 0x3f0000007272c820 */ /* 0x000fe20000400000 */
[----:B------:R-:W-:Y:S01]  /*113b0*/  FADD R131, R131, R106 ;  /* 0x0000006a83837221 */ /* 0x000fe20000000000 */
[----:B------:R-:W-:Y:S01]  /*113c0*/  FADD R106, R117, R96 ;  /* 0x00000060756a7221 */ /* 0x000fe20000000000 */
[----:B------:R-:W-:Y:S01]  /*113d0*/  FSETP.GEU.AND P2, PT, R146, -126, PT ;  /* 0xc2fc00009200780b */ /* 0x000fe20003f4e000 */
[----:B------:R-:W-:Y:S01]  /*113e0*/  FADD R185, R50, R107 ;  /* 0x0000006b32b97221 */ /* 0x000fe20000000000 */
[----:B----4-:R-:W-:Y:S01]  /*113f0*/  @!P6 FMUL R8, R8, R8 ;  /* 0x000000080808e220 */ /* 0x010fe20000400000 */
[----:B------:R-:W-:Y:S01]  /*11400*/  FADD R139, R139, R106 ;  /* 0x0000006a8b8b7221 */ /* 0x000fe20000000000 */
[----:B------:R-:W-:Y:S01]  /*11410*/  FSETP.GEU.AND P6, PT, R142, -126, PT ;  /* 0xc2fc00008e00780b */ /* 0x000fe20003fce000 */
[----:B------:R2:W3:Y:S01]  /*11420*/  MUFU.EX2 R106, R114 ;  /* 0x00000072006a7308 */ /* 0x0004e20000000800 */
[----:B------:R-:W-:Y:S01]  /*11430*/  FADD R193, R150, R185 ;  /* 0x000000b996c17221 */ /* 0x000fe20000000000 */
[----:B------:R-:W-:Y:S01]  /*11440*/  FADD R150, R42, R67 ;  /* 0x000000432a967221 */ /* 0x000fe20000000000 */
[----:B------:R-:W-:Y:S01]  /*11450*/  FADD R26, R26, R131 ;  /* 0x000000831a1a7221 */ /* 0x000fe20000000000 */
[----:B------:R-:W-:Y:S01]  /*11460*/  FADD R126, R126, R139 ;  /* 0x0000008b7e7e7221 */ /* 0x000fe20000000000 */
[----:B------:R-:W-:Y:S01]  /*11470*/  F2FP.F16.F32.PACK_AB R50, R52, R117 ;  /* 0x000000753432723e */ /* 0x000fe200000000ff */
[----:B-1----:R-:W-:Y:S01]  /*11480*/  @!P3 FMUL R118, R118, R118 ;  /* 0x000000767676b220 */ /* 0x002fe20000400000 */
[----:B------:R-:W-:Y:S01]  /*11490*/  FSETP.GEU.AND P3, PT, R144, -126, PT ;  /* 0xc2fc00009000780b */ /* 0x000fe20003f6e000 */
[----:B--2---:R-:W-:Y:S01]  /*114a0*/  FADD R114, R176, R121 ;  /* 0x00000079b0727221 */ /* 0x004fe20000000000 */
[----:B------:R-:W-:Y:S01]  /*114b0*/  @!P2 FMUL R146, R146, 0.5 ;  /* 0x3f0000009292a820 */ /* 0x000fe20000400000 */
[----:B------:R-:W-:Y:S02]  /*114c0*/  MUFU.EX2 R131, R178 ;  /* 0x000000b200837308 */ /* 0x000fe40000000800 */
[----:B------:R-:W-:Y:S01]  /*114d0*/  @!P6 FMUL R142, R142, 0.5 ;  /* 0x3f0000008e8ee820 */ /* 0x000fe20000400000 */
[----:B------:R-:W-:Y:S01]  /*114e0*/  FADD R147, R147, R114 ;  /* 0x0000007293937221 */ /* 0x000fe20000000000 */
[C---:B------:R-:W-:Y:S01]  /*114f0*/  FADD R114, R53.reuse, R100 ;  /* 0x0000006435727221 */ /* 0x040fe20000000000 */
[----:B------:R-:W-:Y:S01]  /*11500*/  F2FP.F16.F32.PACK_AB R52, R53, R176 ;  /* 0x000000b03534723e */ /* 0x000fe200000000ff */
[----:B---3--:R-:W-:Y:S01]  /*11510*/  @!P4 FMUL R106, R106, R106 ;  /* 0x0000006a6a6ac220 */ /* 0x008fe20000400000 */
[----:B------:R-:W-:Y:S01]  /*11520*/  FSETP.GEU.AND P4, PT, R148, -126, PT ;  /* 0xc2fc00009400780b */ /* 0x000fe20003f8e000 */
[----:B------:R1:W2:Y:S01]  /*11530*/  MUFU.EX2 R115, R146 ;  /* 0x0000009200737308 */ /* 0x0002a20000000800 */
[----:B------:R-:W-:Y:S01]  /*11540*/  FADD R149, R149, R114 ;  /* 0x0000007295957221 */ /* 0x000fe20000000000 */
[----:B------:R-:W-:Y:S01]  /*11550*/  FADD R114, R56, R13 ;  /* 0x0000000d38727221 */ /* 0x000fe20000000000 */
[----:B------:R-:W-:Y:S01]  /*11560*/  @!P3 FMUL R144, R144, 0.5 ;  /* 0x3f0000009090b820 */ /* 0x000fe20000400000 */
[----:B------:R-:W-:Y:S01]  /*11570*/  FADD R147, R134, R147 ;  /* 0x0000009386937221 */ /* 0x000fe20000000000 */
[----:B------:R-:W-:Y:S01]  /*11580*/  FADD R149, R138, R149 ;  /* 0x000000958a957221 */ /* 0x000fe20000000000 */
[----:B------:R-:W-:Y:S01]  /*11590*/  FADD R179, R179, R114 ;  /* 0x00000072b3b37221 */ /* 0x000fe20000000000 */
[----:B------:R-:W-:Y:S01]  /*115a0*/  F2FP.F16.F32.PACK_AB R53, R83, R54 ;  /* 0x000000365335723e */ /* 0x000fe200000000ff */
        /* <DEDUP_REMOVED lines=8> */
[----:B------:R1:W5:Y:S01]  /*11630*/  MUFU.EX2 R111, R144 ;  /* 0x00000090006f7308 */ /* 0x0003620000000800 */
[----:B--2---:R-:W-:Y:S01]  /*11640*/  @!P2 FMUL R115, R115, R115 ;  /* 0x000000737373a220 */ /* 0x004fe20000400000 */
[----:B------:R-:W-:Y:S01]  /*11650*/  FSETP.GEU.AND P2, PT, R122, -126, PT ;  /* 0xc2fc00007a00780b */ /* 0x000fe20003f4e000 */
[----:B---3--:R-:W-:Y:S01]  /*11660*/  FADD R142, R89, R104 ;  /* 0x00000068598e7221 */ /* 0x008fe20000000000 */
[----:B------:R-:W-:Y:S01]  /*11670*/  @!P5 FMUL R131, R131, R131 ;  /* 0x000000838383d220 */ /* 0x000fe20000400000 */
[----:B------:R-:W-:-:S02]  /*11680*/  F2FP.F16.F32.PACK_AB R45, R145, R46 ;  /* 0x0000002e912d723e */ /* 0x000fc400000000ff */
[----:B------:R-:W-:Y:S01]  /*11690*/  FADD R151, R151, R142 ;  /* 0x0000008e97977221 */ /* 0x000fe20000000000 */
[----:B------:R2:W3:Y:S01]  /*116a0*/  MUFU.EX2 R114, R148 ;  /* 0x0000009400727308 */ /* 0x0004e20000000800 */
[----:B----4-:R-:W-:Y:S01]  /*116b0*/  @!P6 FMUL R110, R110, R110 ;  /* 0x0000006e6e6ee220 */ /* 0x010fe20000400000 */
[----:B------:R-:W-:Y:S01]  /*116c0*/  FSETP.GEU.AND P6, PT, R127, -126, PT ;  /* 0xc2fc00007f00780b */ /* 0x000fe20003fce000 */
[----:B------:R-:W-:Y:S01]  /*116d0*/  FADD R142, R186, R65 ;  /* 0x00000041ba8e7221 */ /* 0x000fe20000000000 */
[----:B-1----:R-:W-:Y:S01]  /*116e0*/  FADD R144, R27, R58 ;  /* 0x0000003a1b907221 */ /* 0x002fe20000000000 */
[----:B------:R-:W-:Y:S01]  /*116f0*/  FADD R185, R51, R110 ;  /* 0x0000006e33b97221 */ /* 0x000fe20000000000 */
[----:B------:R-:W-:Y:S01]  /*11700*/  FADD R151, R140, R151 ;  /* 0x000000978c977221 */ /* 0x000fe20000000000 */
[----:B------:R-:W-:Y:S01]  /*11710*/  @!P2 FMUL R122, R122, 0.5 ;  /* 0x3f0000007a7aa820 */ /* 0x000fe20000400000 */
[----:B------:R-:W-:Y:S01]  /*11720*/  FADD R142, R142, R181 ;  /* 0x000000b58e8e7221 */ /* 0x000fe20000000000 */
[----:B-----5:R-:W-:Y:S01]  /*11730*/  @!P3 FMUL R111, R111, R111 ;  /* 0x0000006f6f6fb220 */ /* 0x020fe20000400000 */
[----:B------:R-:W-:Y:S01]  /*11740*/  FSETP.GEU.AND P3, PT, R119, -126, PT ;  /* 0xc2fc00007700780b */ /* 0x000fe20003f6e000 */
[----:B------:R-:W-:Y:S01]  /*11750*/  FADD R181, R43, R70 ;  /* 0x000000462bb57221 */ /* 0x000fe20000000000 */
[----:B--2---:R-:W-:Y:S01]  /*11760*/  FADD R148, R34, R91 ;  /* 0x0000005b22947221 */ /* 0x004fe20000000000 */
[----:B------:R-:W1:Y:S01]  /*11770*/  MUFU.EX2 R122, R122 ;  /* 0x0000007a007a7308 */ /* 0x000e620000000800 */
[----:B------:R-:W-:Y:S01]  /*11780*/  FADD R195, R150, R185 ;  /* 0x000000b996c37221 */ /* 0x000fe20000000000 */
[----:B------:R-:W-:Y:S01]  /*11790*/  @!P6 FMUL R127, R127, 0.5 ;  /* 0x3f0000007f7fe820 */ /* 0x000fe20000400000 */
[----:B------:R-:W-:Y:S01]  /*117a0*/  FADD R144, R144, R181 ;  /* 0x000000b590907221 */ /* 0x000fe20000000000 */
[----:B---3--:R-:W-:Y:S01]  /*117b0*/  @!P4 FMUL R114, R114, R114 ;  /* 0x000000727272c220 */ /* 0x008fe20000400000 */
        /* <DEDUP_REMOVED lines=10> */
[----:B------:R-:W-:Y:S01]  /*11860*/  FADD R150, R129, R74 ;  /* 0x0000004a81967221 */ /* 0x000fe20000000000 */
        /* <DEDUP_REMOVED lines=20> */
[----:B------:R-:W-:Y:S01]  /*119b0*/  FADD R191, R146, R181 ;  /* 0x000000b592bf7221 */ /* 0x000fe20000000000 */
[----:B------:R-:W-:Y:S01]  /*119c0*/  FADD R198, R150, R185 ;  /* 0x000000b996c67221 */ /* 0x000fe20000000000 */
[----:B------:R-:W-:Y:S01]  /*119d0*/  FADD R192, R148, R183 ;  /* 0x000000b794c07221 */ /* 0x000fe20000000000 */
[----:B------:R-:W-:Y:S01]  /*119e0*/  @!P2 FMUL R177, R177, 0.5 ;  /* 0x3f000000b1b1a820 */ /* 0x000fe20000400000 */
[----:B------:R-:W-:Y:S01]  /*119f0*/  FADD R148, R39, R102 ;  /* 0x0000006627947221 */ /* 0x000fe20000000000 */
[----:B-1----:R-:W-:Y:S01]  /*11a00*/  @!P4 FMUL R123, R123, R123 ;  /* 0x0000007b7b7bc220 */ /* 0x002fe20000400000 */
        /* <DEDUP_REMOVED lines=28> */
[----:B------:R-:W-:Y:S01]  /*11bd0*/  FADD R144, R144, R183 ;  /* 0x000000b790907221 */ /* 0x000fe20000000000 */
[----:B------:R-:W-:Y:S01]  /*11be0*/  F2FP.F16.F32.PACK_AB R56, R60, R57 ;  /* 0x000000393c38723e */ /* 0x000fe200000000ff */
[----:B------:R-:W-:Y:S01]  /*11bf0*/  FADD R26, R26, R179 ;  /* 0x000000b31a1a7221 */ /* 0x000fe20000000000 */
[----:B------:R-:W-:Y:S01]  /*11c00*/  F2FP.F16.F32.PACK_AB R57, R87, R58 ;  /* 0x0000003a5739723e */ /* 0x000fe200000000ff */
[----:B------:R-:W-:Y:S01]  /*11c10*/  FADD R187, R144, R187 ;  /* 0x000000bb90bb7221 */ /* 0x000fe20000000000 */
[----:B------:R-:W-:Y:S01]  /*11c20*/  F2FP.F16.F32.PACK_AB R58, R61, R92 ;  /* 0x0000005c3d3a723e */ /* 0x000fe200000000ff */
        /* <DEDUP_REMOVED lines=14> */
[----:B------:R-:W-:Y:S01]  /*11d10*/  FMUL R173, R173, R131 ;  /* 0x00000083adad7220 */ /* 0x000fe20000400000 */
[----:B------:R-:W-:Y:S01]  /*11d20*/  F2FP.F16.F32.PACK_AB R60, R64, R85 ;  /* 0x00000055403c723e */ /* 0x000fe200000000ff */
[----:B------:R-:W-:Y:S01]  /*11d30*/  FMUL R160, R160, R131 ;  /* 0x00000083a0a07220 */ /* 0x000fe20000400000 */
[----:B------:R-:W-:Y:S01]  /*11d40*/  F2FP.F16.F32.PACK_AB R66, R68, R81 ;  /* 0x000000514442723e */ /* 0x000fe200000000ff */
[----:B------:R-:W-:Y:S01]  /*11d50*/  FMUL R161, R161, R131 ;  /* 0x00000083a1a17220 */ /* 0x000fe20000400000 */
        /* <DEDUP_REMOVED lines=53> */
.L_x_39:
[----:B------:R-:W-:Y:S05]  /*120b0*/  @P2 BRA `(.L_x_40) ;  /* 0x0000000000082947 */ /* 0x000fea0003800000 */
[----:B------:R-:W1:Y:S02]  /*120c0*/  SYNCS.PHASECHK.TRANS64.TRYWAIT P2, [UR7+0x21000], R15 ;  /* 0x0210000fff0075a7 */ /* 0x000e640008040147 */
[----:B-1----:R-:W-:Y:S05]  /*120d0*/  @!P2 BRA `(.L_x_41) ;  /* 0x0000003c0090a947 */ /* 0x002fea0003800000 */
.L_x_40:
        /* <DEDUP_REMOVED lines=259> */
.L_x_42:
[----:B------:R-:W-:-:S04]  /*13110*/  ULEA UR7, UR17, UR38, 0x3 ;  /* 0x0000002611077291 */ /* 0x000fc8000f8e183f */
[----:B------:R-:W-:-:S04]  /*13120*/  UIADD3 UR7, UR7, 0x21028, URZ ;  /* 0x0002102807077890 */ /* 0x000fc8000fffe03f */
[----:B------:R-:W-:-:S09]  /*13130*/  UPRMT UR7, URZ, 0x654, UR7 ;  /* 0x000006543f077896 */ /* 0x000fd20008000007 */
[----:B------:R-:W-:Y:S01]  /*13140*/  SYNCS.ARRIVE.TRANS64.RED.A1T0 RZ, [UR7], RZ ;  /* 0x000000ffffff79a7 */ /* 0x000fe20008100407 */
[----:B------:R-:W-:Y:S05]  /*13150*/  @P1 BRA `(.L_x_43) ;  /* 0x0000000000041947 */ /* 0x000fea0003800000 */
[----:B------:R-:W-:Y:S01]  /*13160*/  BPT.TRAP 0x1 ;  /* 0x000000040000795c */ /* 0x000fe20000300000 */
.L_x_43:
[----:B------:R-:W-:-:S04]  /*13170*/  UIADD3 UR17, UR17, 0x1, URZ ;  /* 0x0000000111117890 */ /* 0x000fc8000fffe03f */
[----:B------:R-:W-:-:S04]  /*13180*/  UISETP.NE.AND UP0, UPT, UR17, 0x5, UPT ;  /* 0x000000051100788c */ /* 0x000fc8000bf05270 */
[----:B------:R-:W-:Y:S01]  /*13190*/  USEL UR17, UR17, URZ, UP0 ;  /* 0x0000003f11117287 */ /* 0x000fe20008000000 */
[----:B------:R-:W-:Y:S11]  /*131a0*/  @!P0 BRA `(.L_x_44) ;  /* 0x0000000000048947 */ /* 0x000ff60003800000 */
[----:B------:R-:W-:Y:S01]  /*131b0*/  BPT.TRAP 0x1 ;  /* 0x000000040000795c */ /* 0x000fe20000300000 */
.L_x_44:
[----:B------:R-:W-:-:S04]  /*131c0*/  ULEA UR7, UR17, UR38, 0x3 ;  /* 0x0000002611077291 */ /* 0x000fc8000f8e183f */
[----:B------:R-:W-:-:S04]  /*131d0*/  UIADD3 UR7, UR7, 0x21028, URZ ;  /* 0x0002102807077890 */ /* 0x000fc8000fffe03f */
[----:B------:R-:W-:-:S09]  /*131e0*/  UPRMT UR7, URZ, 0x654, UR7 ;  /* 0x000006543f077896 */ /* 0x000fd20008000007 */
[----:B------:R-:W-:Y:S01]  /*131f0*/  SYNCS.ARRIVE.TRANS64.RED.A1T0 RZ, [UR7], RZ ;  /* 0x000000ffffff79a7 */ /* 0x000fe20008100407 */
[----:B------:R-:W-:Y:S05]  /*13200*/  @P1 BRA `(.L_x_45) ;  /* 0x0000000000041947 */ /* 0x000fea0003800000 */
[----:B------:R-:W-:Y:S01]  /*13210*/  BPT.TRAP 0x1 ;  /* 0x000000040000795c */ /* 0x000fe20000300000 */
.L_x_45:
[----:B------:R-:W-:Y:S01]  /*13220*/  UIADD3 UR6, UR6, 0x1, URZ ;  /* 0x0000000106067890 */ /* 0x000fe2000fffe03f */
[C---:B------:R-:W-:Y:S01]  /*13230*/  ISETP.GT.AND P2, PT, R7.reuse, 0x1, PT ;  /* 0x000000010700780c */ /* 0x040fe20003f44270 */
[----:B------:R-:W-:Y:S01]  /*13240*/  UIADD3 UR17, UR17, 0x1, URZ ;  /* 0x0000000111117890 */ /* 0x000fe2000fffe03f */
[----:B------:R-:W-:Y:S01]  /*13250*/  VIADD R7, R7, 0xffffffff ;  /* 0xffffffff07077836 */ /* 0x000fe20000000000 */
[----:B------:R-:W-:Y:S01]  /*13260*/  UISETP.NE.AND UP1, UPT, UR6, 0x5, UPT ;  /* 0x000000050600788c */ /* 0x000fe2000bf25270 */
[----:B------:R-:W-:Y:S01]  /*13270*/  IADD3 R3, R3, 0x100, RZ ;  /* 0x0000010003037810 */ /* 0x000fe20007ffe0ff */
        /* <DEDUP_REMOVED lines=8> */
.L_x_35:
[----:B------:R-:W1:Y:S01]  /*13300*/  SHFL.BFLY PT, R3, R6, 0x1, 0x1f ;  /* 0x0c201f0006037f89 */ /* 0x000e6200000e0000 */
[----:B------:R-:W-:Y:S01]  /*13310*/  BSSY B0, `(.L_x_47) ;  /* 0x0000023000007945 */ /* 0x000fe20003800000 */
[----:B------:R-:W-:Y:S02]  /*13320*/  MOV R7, 0x7f800000 ;  /* 0x7f80000000077802 */ /* 0x000fe40000000f00 */
[----:B------:R-:W2:Y:S01]  /*13330*/  SHFL.BFLY PT, R0, R5, 0x1, 0x1f ;  /* 0x0c201f0005007f89 */ /* 0x000ea200000e0000 */
[----:B------:R-:W-:Y:S02]  /*13340*/  MOV R8, 0x3f800000 ;  /* 0x3f80000000087802 */ /* 0x000fe40000000f00 */
[----:B------:R-:W-:Y:S01]  /*13350*/  MOV R9, 0x7f800000 ;  /* 0x7f80000000097802 */ /* 0x000fe20000000f00 */
[----:B-1----:R-:W-:Y:S01]  /*13360*/  FADD R3, R3, R6 ;  /* 0x0000000603037221 */ /* 0x002fe20000000000 */
[----:B--2---:R-:W-:-:S04]  /*13370*/  FADD R16, R0, R5 ;  /* 0x0000000500107221 */ /* 0x004fc80000000000 */
[----:B------:R-:W1:Y:S01]  /*13380*/  SHFL.BFLY PT, R2, R3, 0x2, 0x1f ;  /* 0x0c401f0003027f89 */ /* 0x000e6200000e0000 */
[----:B------:R-:W-:-:S03]  /*13390*/  IMAD.MOV.U32 R0, RZ, RZ, 0x3f800000 ;  /* 0x3f800000ff007424 */ /* 0x000fc600078e00ff */
[----:B------:R-:W2:Y:S01]  /*133a0*/  SHFL.BFLY PT, R17, R16, 0x2, 0x1f ;  /* 0x0c401f0010117f89 */ /* 0x000ea200000e0000 */
[C---:B-1----:R-:W-:Y:S01]  /*133b0*/  FSETP.NE.AND P0, PT, R3.reuse, -R2, PT ;  /* 0x800000020300720b */ /* 0x042fe20003f05000 */
[----:B------:R-:W-:Y:S01]  /*133c0*/  FADD R4, R3, R2 ;  /* 0x0000000203047221 */ /* 0x000fe20000000000 */
[----:B--2---:R-:W-:-:S11]  /*133d0*/  FADD R5, R16, R17 ;  /* 0x0000001110057221 */ /* 0x004fd60000000000 */
[----:B------:R-:W-:Y:S05]  /*133e0*/  @!P0 BRA `(.L_x_48) ;  /* 0x0000000000548947 */ /* 0x000fea0003800000 */
[----:B------:R-:W-:Y:S01]  /*133f0*/  IADD3 R0, R4, 0x1800000, RZ ;  /* 0x0180000004007810 */ /* 0x000fe20007ffe0ff */
[----:B------:R-:W-:Y:S03]  /*13400*/  BSSY B1, `(.L_x_49) ;  /* 0x000000c000017945 */ /* 0x000fe60003800000 */
[----:B------:R-:W-:-:S04]  /*13410*/  LOP3.LUT R0, R0, 0x7f800000, RZ, 0xc0, !PT ;  /* 0x7f80000000007812 */ /* 0x000fc800078ec0ff */
[----:B------:R-:W-:-:S13]  /*13420*/  ISETP.GT.U32.AND P0, PT, R0, 0x1ffffff, PT ;  /* 0x01ffffff0000780c */ /* 0x000fda0003f04070 */
[----:B------:R-:W-:Y:S05]  /*13430*/  @P0 BRA `(.L_x_50) ;  /* 0x0000000000100947 */ /* 0x000fea0003800000 */
[----:B------:R-:W-:Y:S01]  /*13440*/  IMAD.MOV.U32 R2, RZ, RZ, R4 ;  /* 0x000000ffff027224 */ /* 0x000fe200078e0004 */
[----:B------:R-:W-:-:S07]  /*13450*/  MOV R15, 0x13470 ;  /* 0x00013470000f7802 */ /* 0x000fce0000000f00 */
[----:B------:R-:W-:Y:S05]  /*13460*/  CALL.REL.NOINC `($__internal_0_$__cuda_sm20_rcp_rn_f32_slowpath) ;  /* 0x0000002c00547944 */ /* 0x000fea0003c00000 */
[----:B------:R-:W-:Y:S05]  /*13470*/  BRA `(.L_x_51) ;  /* 0x0000000000107947 */ /* 0x000fea0003800000 */
.L_x_50:
[----:B------:R-:W1:Y:S02]  /*13480*/  MUFU.RCP R3, R4 ;  /* 0x0000000400037308 */ /* 0x000e640000001000 */
[----:B-1----:R-:W-:-:S04]  /*13490*/  FFMA R0, R4, R3, -1 ;  /* 0xbf80000004007423 */ /* 0x002fc80000000003 */
[----:B------:R-:W-:-:S04]  /*134a0*/  FADD.FTZ R0, -R0, -RZ ;  /* 0x800000ff00007221 */ /* 0x000fc80000010100 */
[----:B------:R-:W-:-:S07]  /*134b0*/  FFMA R0, R3, R0, R3 ;  /* 0x0000000003007223 */ /* 0x000fce0000000003 */
.L_x_51:
[----:B------:R-:W-:Y:S05]  /*134c0*/  BSYNC B1 ;  /* 0x0000000000017941 */ /* 0x000fea0003800000 */
.L_x_49:
[----:B------:R-:W-:Y:S01]  /*134d0*/  FSETP.GEU.AND P0, PT, |R4|, 1.175494350822287508e-38, PT ;  /* 0x008000000400780b */ /* 0x000fe20003f0e200 */
[----:B------:R-:W-:-:S12]  /*134e0*/  ULDC UR4, c[0x0][0x600] ;  /* 0x0001800000047ab9 */ /* 0x000fd80000000800 */
[----:B------:R-:W-:-:S04]  /*134f0*/  @!P0 FMUL R4, R4, 16777216 ;  /* 0x4b80000004048820 */ /* 0x000fc80000400000 */
[----:B------:R-:W1:Y:S02]  /*13500*/  MUFU.LG2 R2, R4 ;  /* 0x0000000400027308 */ /* 0x000e640000000c00 */
[----:B-1----:R-:W-:-:S04]  /*13510*/  @!P0 FADD R2, R2, -24 ;  /* 0xc1c0000002028421 */ /* 0x002fc80000000000 */
[----:B------:R-:W-:-:S04]  /*13520*/  FMUL R9, R2, 0.69314718246459960938 ;  /* 0x3f31721802097820 */ /* 0x000fc80000400000 */
[----:B------:R-:W-:-:S07]  /*13530*/  FFMA R9, R10, UR4, R9 ;  /* 0x000000040a097c23 */ /* 0x000fce0008000009 */
.L_x_48:
[----:B------:R-:W-:Y:S05]  /*13540*/  BSYNC B0 ;  /* 0x0000000000007941 */ /* 0x000fea0003800000 */
.L_x_47:
[----:B------:R-:W-:Y:S01]  /*13550*/  FSETP.NE.AND P0, PT, R16, -R17, PT ;  /* 0x800000111000720b */ /* 0x000fe20003f05000 */
[----:B------:R-:W-:Y:S01]  /*13560*/  ULDC UR4, c[0x0][0x608] ;  /* 0x0001820000047ab9 */ /* 0x000fe20000000800 */
[----:B------:R-:W-:Y:S01]  /*13570*/  BSSY B0, `(.L_x_52) ;  /* 0x0000025000007945 */ /* 0x000fe20003800000 */
[----:B------:R-:W-:-:S04]  /*13580*/  FMUL R0, R0, UR4 ;  /* 0x0000000400007c20 */ /* 0x000fc80008400000 */
        /* <DEDUP_REMOVED lines=12> */
[----:B------:R-:W-:Y:S06]  /*13650*/  @!P0 BRA `(.L_x_53) ;  /* 0x0000000000588947 */ /* 0x000fec0003800000 */
[----:B------:R-:W-:Y:S01]  /*13660*/  IADD3 R0, R5, 0x1800000, RZ ;  /* 0x0180000005007810 */ /* 0x000fe20007ffe0ff */
[----:B------:R-:W-:Y:S03]  /*13670*/  BSSY B1, `(.L_x_54) ;  /* 0x000000d000017945 */ /* 0x000fe60003800000 */
[----:B------:R-:W-:-:S04]  /*13680*/  LOP3.LUT R0, R0, 0x7f800000, RZ, 0xc0, !PT ;  /* 0x7f80000000007812 */ /* 0x000fc800078ec0ff */
[----:B------:R-:W-:-:S13]  /*13690*/  ISETP.GT.U32.AND P0, PT, R0, 0x1ffffff, PT ;  /* 0x01ffffff0000780c */ /* 0x000fda0003f04070 */
[----:B------:R-:W-:Y:S05]  /*136a0*/  @P0 BRA `(.L_x_55) ;  /* 0x0000000000140947 */ /* 0x000fea0003800000 */
[----:B------:R-:W-:Y:S02]  /*136b0*/  MOV R2, R5 ;  /* 0x0000000500027202 */ /* 0x000fe40000000f00 */
[----:B------:R-:W-:-:S07]  /*136c0*/  MOV R15, 0x136e0 ;  /* 0x000136e0000f7802 */ /* 0x000fce0000000f00 */
[----:B------:R-:W-:Y:S05]  /*136d0*/  CALL.REL.NOINC `($__internal_0_$__cuda_sm20_rcp_rn_f32_slowpath) ;  /* 0x0000002800b87944 */ /* 0x000fea0003c00000 */
[----:B------:R-:W-:Y:S01]  /*136e0*/  IMAD.MOV.U32 R8, RZ, RZ, R0 ;  /* 0x000000ffff087224 */ /* 0x000fe200078e0000 */
[----:B------:R-:W-:Y:S06]  /*136f0*/  BRA `(.L_x_56) ;  /* 0x0000000000107947 */ /* 0x000fec0003800000 */
.L_x_55:
[----:B------:R-:W1:Y:S02]  /*13700*/  MUFU.RCP R8, R5 ;  /* 0x0000000500087308 */ /* 0x000e640000001000 */
[----:B-1----:R-:W-:-:S04]  /*13710*/  FFMA R0, R5, R8, -1 ;  /* 0xbf80000005007423 */ /* 0x002fc80000000008 */
[----:B------:R-:W-:-:S04]  /*13720*/  FADD.FTZ R3, -R0, -RZ ;  /* 0x800000ff00037221 */ /* 0x000fc80000010100 */
[----:B------:R-:W-:-:S07]  /*13730*/  FFMA R8, R8, R3, R8 ;  /* 0x0000000308087223 */ /* 0x000fce0000000008 */
.L_x_56:
[----:B------:R-:W-:Y:S05]  /*13740*/  BSYNC B1 ;  /* 0x0000000000017941 */ /* 0x000fea0003800000 */
.L_x_54:
[----:B------:R-:W-:Y:S01]  /*13750*/  FSETP.GEU.AND P0, PT, |R5|, 1.175494350822287508e-38, PT ;  /* 0x008000000500780b */ /* 0x000fe20003f0e200 */
[----:B------:R-:W-:-:S12]  /*13760*/  ULDC UR4, c[0x0][0x600] ;  /* 0x0001800000047ab9 */ /* 0x000fd80000000800 */
[----:B------:R-:W-:-:S04]  /*13770*/  @!P0 FMUL R5, R5, 16777216 ;  /* 0x4b80000005058820 */ /* 0x000fc80000400000 */
[----:B------:R-:W1:Y:S02]  /*13780*/  MUFU.LG2 R0, R5 ;  /* 0x0000000500007308 */ /* 0x000e640000000c00 */
[----:B-1----:R-:W-:-:S04]  /*13790*/  @!P0 FADD R0, R0, -24 ;  /* 0xc1c0000000008421 */ /* 0x002fc80000000000 */
[----:B------:R-:W-:-:S04]  /*137a0*/  FMUL R0, R0, 0.69314718246459960938 ;  /* 0x3f31721800007820 */ /* 0x000fc80000400000 */
[----:B------:R-:W-:-:S07]  /*137b0*/  FFMA R7, R11, UR4, R0 ;  /* 0x000000040b077c23 */ /* 0x000fce0008000000 */
.L_x_53:
[----:B------:R-:W-:Y:S05]  /*137c0*/  BSYNC B0 ;  /* 0x0000000000007941 */ /* 0x000fea0003800000 */
.L_x_52:
[----:B------:R-:W-:Y:S01]  /*137d0*/  UISETP.NE.AND UP0, UPT, UR36, 0x1, UPT ;  /* 0x000000012400788c */ /* 0x000fe2000bf05270 */
[----:B------:R-:W1:Y:S03]  /*137e0*/  S2R R2, SR_TID.X ;  /* 0x0000000000027919 */ /* 0x000e660000002100 */
[----:B------:R-:W-:-:S06]  /*137f0*/  USEL UR4, URZ, 0x1, UP0 ;  /* 0x000000013f047887 */ /* 0x000fcc0008000000 */
[----:B------:R-:W-:Y:S01]  /*13800*/  MOV R0, UR4 ;  /* 0x0000000400007c02 */ /* 0x000fe20008000f00 */
[----:B------:R-:W-:Y:S02]  /*13810*/  ULDC UR4, c[0x0][0x608] ;  /* 0x0001820000047ab9 */ /* 0x000fe40000000800 */
[----:B------:R-:W-:Y:S01]  /*13820*/  FMUL R8, R8, UR4 ;  /* 0x0000000408087c20 */ /* 0x000fe20008400000 */
[----:B------:R-:W-:-:S04]  /*13830*/  SHF.L.U32 R0, R0, 0x1f, RZ ;  /* 0x0000001f00007819 */ /* 0x000fc800000006ff */
[----:B------:R-:W2:Y:S01]  /*13840*/  SYNCS.PHASECHK.TRANS64.TRYWAIT P0, [UR19+0x8], R0 ;  /* 0x00000800ff0075a7 */ /* 0x000ea20008000153 */
[C---:B-1----:R-:W-:Y:S02]  /*13850*/  LOP3.LUT P1, R18, R2.reuse, 0x3, RZ, 0xc0, !PT ;  /* 0x0000000302127812 */ /* 0x042fe4000782c0ff */
[----:B------:R-:W-:Y:S01]  /*13860*/  LOP3.LUT R16, R2, 0x7f, RZ, 0xc0, !PT ;  /* 0x0000007f02107812 */ /* 0x000fe200078ec0ff */
[----:B--2---:R-:W-:Y:S10]  /*13870*/  @!P0 BRA `(.L_x_57) ;  /* 0x0000002400c08947 */ /* 0x004ff40003800000 */
.L_x_109:
[----:B------:R-:W-:Y:S01]  /*13880*/  ULDC.64 UR10, c[0x0][0x208] ;  /* 0x00008200000a7ab9 */ /* 0x000fe20000000a00 */
[----:B------:R-:W-:Y:S01]  /*13890*/  BSSY B0, `(.L_x_58) ;  /* 0x0000019000007945 */ /* 0x000fe20003800000 */
[----:B------:R-:W-:-:S03]  /*138a0*/  SHF.R.U32.HI R17, RZ, 0x5, R16 ;  /* 0x00000005ff117819 */ /* 0x000fc60000011610 */
[----:B------:R-:W-:Y:S05]  /*138b0*/  @P1 BRA `(.L_x_59) ;  /* 0x0000000000581947 */ /* 0x000fea0003800000 */
[----:B------:R-:W2:Y:S01]  /*138c0*/  S2UR UR4, SR_CTAID.Y ;  /* 0x00000000000479c3 */ /* 0x000ea20000002600 */
[----:B-1----:R-:W-:Y:S01]  /*138d0*/  SHF.R.U32.HI R0, RZ, 0x2, R2 ;  /* 0x00000002ff007819 */ /* 0x002fe20000011602 */
[----:B------:R-:W-:Y:S01]  /*138e0*/  USHF.L.U32 UR8, UR37, 0x6, URZ ;  /* 0x0000000625087899 */ /* 0x000fe2000800063f */
[----:B------:R-:W-:Y:S01]  /*138f0*/  SHF.L.U32 R3, R17, 0x4, RZ ;  /* 0x0000000411037819 */ /* 0x000fe200000006ff */
[----:B------:R-:W-:Y:S01]  /*13900*/  ULDC.64 UR6, c[0x0][0x688] ;  /* 0x0001a20000067ab9 */ /* 0x000fe20000000a00 */
[----:B------:R-:W-:-:S03]  /*13910*/  LOP3.LUT R0, R0, 0x7, RZ, 0xc0, !PT ;  /* 0x0000000700007812 */ /* 0x000fc600078ec0ff */
[----:B------:R-:W1:Y:S01]  /*13920*/  S2UR UR5, SR_CTAID.Z ;  /* 0x00000000000579c3 */ /* 0x000e620000002700 */
[----:B------:R-:W-:-:S05]  /*13930*/  LOP3.LUT R0, R3, 0xfffffff0, R0, 0xe2, !PT ;  /* 0xfffffff003007812 */ /* 0x000fca00078ee200 */
[----:B------:R-:W-:-:S05]  /*13940*/  VIADD R3, R0, UR8 ;  /* 0x0000000800037c36 */ /* 0x000fca0008000000 */
[----:B------:R-:W-:Y:S01]  /*13950*/  IADD3 R2, R3, 0x8, RZ ;  /* 0x0000000803027810 */ /* 0x000fe20007ffe0ff */
[----:B--2---:R-:W-:-:S04]  /*13960*/  UIMAD UR4, UR4, UR6, UR8 ;  /* 0x00000006040472a4 */ /* 0x004fc8000f8e0208 */
[----:B-1----:R-:W-:-:S03]  /*13970*/  UIMAD UR4, UR5, UR7, UR4 ;  /* 0x00000007050472a4 */ /* 0x002fc6000f8e0204 */
[----:B------:R-:W-:Y:S02]  /*13980*/  ULDC UR5, c[0x0][0x288] ;  /* 0x0000a20000057ab9 */ /* 0x000fe40000000800 */
[----:B------:R-:W-:Y:S02]  /*13990*/  ISETP.GE.U32.AND P0, PT, R3, UR5, PT ;  /* 0x0000000503007c0c */ /* 0x000fe4000bf06070 */
[----:B------:R-:W-:Y:S02]  /*139a0*/  IADD3 R0, P2, R0, UR4, RZ ;  /* 0x0000000400007c10 */ /* 0x000fe4000ff5e0ff */
[----:B------:R-:W-:Y:S01]  /*139b0*/  ISETP.GE.U32.AND P1, PT, R2, UR5, PT ;  /* 0x0000000502007c0c */ /* 0x000fe2000bf26070 */
[----:B------:R-:W-:Y:S01]  /*139c0*/  ULDC.64 UR4, c[0x0][0x680] ;  /* 0x0001a00000047ab9 */ /* 0x000fe20000000a00 */
[----:B------:R-:W-:Y:S02]  /*139d0*/  IADD3.X R3, RZ, RZ, RZ, P2, !PT ;  /* 0x000000ffff037210 */ /* 0x000fe400017fe4ff */
[----:B------:R-:W-:-:S04]  /*139e0*/  LEA R2, P2, R0, UR4, 0x2 ;  /* 0x0000000400027c11 */ /* 0x000fc8000f8410ff */
[----:B------:R-:W-:-:S05]  /*139f0*/  LEA.HI.X R3, R0, UR5, R3, 0x2, P2 ;  /* 0x0000000500037c11 */ /* 0x000fca00090f1403 */
[----:B------:R2:W-:Y:S04]  /*13a00*/  @!P0 STG.E desc[UR10][R2.64], R9 ;  /* 0x0000000902008986 */ /* 0x0005e8000c10190a */
[----:B------:R2:W-:Y:S02]  /*13a10*/  @!P1 STG.E desc[UR10][R2.64+0x20], R7 ;  /* 0x0000200702009986 */ /* 0x0005e4000c10190a */
.L_x_59:
[----:B------:R-:W-:Y:S05]  /*13a20*/  BSYNC B0 ;  /* 0x0000000000007941 */ /* 0x000fea0003800000 */
.L_x_58:
[----:B------:R-:W-:Y:S01]  /*13a30*/  ULDC.64 UR4, c[0x0][0x730] ;  /* 0x0001cc0000047ab9 */ /* 0x000fe20000000a00 */
[-C--:B------:R-:W-:Y:S01]  /*13a40*/  FMUL R170, R170, R8.reuse ;  /* 0x00000008aaaa7220 */ /* 0x080fe20000400000 */
[----:B------:R-:W-:Y:S01]  /*13a50*/  ISETP.NE.U32.AND P0, PT, RZ, UR4, PT ;  /* 0x00000004ff007c0c */ /* 0x000fe2000bf05070 */
[-C--:B------:R-:W-:Y:S01]  /*13a60*/  FMUL R36, R171, R8.reuse ;  /* 0x00000008ab247220 */ /* 0x080fe20000400000 */
[-C--:B------:R-:W-:Y:S01]  /*13a70*/  FMUL R174, R174, R8.reuse ;  /* 0x00000008aeae7220 */ /* 0x080fe20000400000 */
[-C--:B------:R-:W-:Y:S01]  /*13a80*/  FMUL R38, R175, R8.reuse ;  /* 0x00000008af267220 */ /* 0x080fe20000400000 */
[----:B------:R-:W-:Y:S01]  /*13a90*/  ISETP.NE.AND.EX P0, PT, RZ, UR5, PT, P0 ;  /* 0x00000005ff007c0c */ /* 0x000fe2000bf05300 */
[-C--:B------:R-:W-:Y:S01]  /*13aa0*/  FMUL R162, R162, R8.reuse ;  /* 0x00000008a2a27220 */ /* 0x080fe20000400000 */
[-C--:B------:R-:W-:Y:S01]  /*13ab0*/  FMUL R40, R163, R8.reuse ;  /* 0x00000008a3287220 */ /* 0x080fe20000400000 */
[-C--:B------:R-:W-:Y:S01]  /*13ac0*/  FMUL R166, R166, R8.reuse ;  /* 0x00000008a6a67220 */ /* 0x080fe20000400000 */
[-C--:B------:R-:W-:Y:S01]  /*13ad0*/  FMUL R42, R167, R8.reuse ;  /* 0x00000008a72a7220 */ /* 0x080fe20000400000 */
[-C--:B------:R-:W-:Y:S01]  /*13ae0*/  FMUL R154, R154, R8.reuse ;  /* 0x000000089a9a7220 */ /* 0x080fe20000400000 */
[-C--:B------:R-:W-:Y:S01]  /*13af0*/  FMUL R44, R155, R8.reuse ;  /* 0x000000089b2c7220 */ /* 0x080fe20000400000 */
[-C--:B------:R-:W-:Y:S01]  /*13b00*/  FMUL R158, R158, R8.reuse ;  /* 0x000000089e9e7220 */ /* 0x080fe20000400000 */
[----:B------:R-:W-:-:S05]  /*13b10*/  FMUL R46, R159, R8 ;  /* 0x000000089f2e7220 */ /* 0x000fca0000400000 */
[----:B------:R-:W-:Y:S05]  /*13b20*/  @P0 BRA `(.L_x_60) ;  /* 0x0000000000200947 */ /* 0x000fea0003800000 */
[----:B------:R-:W-:Y:S02]  /*13b30*/  ULDC.64 UR4, c[0x0][0x728] ;  /* 0x0001ca0000047ab9 */ /* 0x000fe40000000a00 */
[----:B------:R-:W-:-:S04]  /*13b40*/  ISETP.NE.U32.AND P0, PT, RZ, UR4, PT ;  /* 0x00000004ff007c0c */ /* 0x000fc8000bf05070 */
[----:B------:R-:W-:-:S13]  /*13b50*/  ISETP.NE.AND.EX P0, PT, RZ, UR5, PT, P0 ;  /* 0x00000005ff007c0c */ /* 0x000fda000bf05300 */
[----:B------:R-:W-:Y:S05]  /*13b60*/  @!P0 BRA `(.L_x_61) ;  /* 0x00000000000c8947 */ /* 0x000fea0003800000 */
[----:B-12---:R-:W1:Y:S02]  /*13b70*/  LDC.64 R2, c[0x0][0x728] ;  /* 0x0001ca00ff027b82 */ /* 0x006e640000000a00 */
[----:B-1----:R4:W5:Y:S01]  /*13b80*/  LDG.E R2, desc[UR10][R2.64] ;  /* 0x0000000a02027981 */ /* 0x002962000c1e1900 */
[----:B------:R-:W-:Y:S05]  /*13b90*/  BRA `(.L_x_60) ;  /* 0x0000000000047947 */ /* 0x000fea0003800000 */
.L_x_61:
[----:B--2---:R-:W3:Y:S02]  /*13ba0*/  LDC R2, c[0x0][0x720] ;  /* 0x0001c800ff027b82 */ /* 0x004ee40000000800 */
.L_x_60:
[----:B-1----:R-:W-:Y:S01]  /*13bb0*/  MOV R0, RZ ;  /* 0x000000ff00007202 */ /* 0x002fe20000000f00 */
[----:B---3-5:R-:W-:-:S03]  /*13bc0*/  IMAD.MOV.U32 R27, RZ, RZ, R2 ;  /* 0x000000ffff1b7224 */ /* 0x028fc600078e0002 */
[----:B------:R-:W-:-:S13]  /*13bd0*/  LOP3.LUT P0, RZ, R0, 0x9f, RZ, 0xc0, !PT ;  /* 0x0000009f00ff7812 */ /* 0x000fda000780c0ff */
[----:B------:R-:W-:Y:S05]  /*13be0*/  @!P0 BRA `(.L_x_62) ;  /* 0x0000000000408947 */ /* 0x000fea0003800000 */
[----:B------:R-:W-:Y:S01]  /*13bf0*/  MOV R0, 0x0 ;  /* 0x0000000000007802 */ /* 0x000fe20000000f00 */
[----:B------:R-:W-:Y:S01]  /*13c00*/  ULDC.64 UR4, c[0x4][0x70] ;  /* 0x01001c0000047ab9 */ /* 0x000fe20000000a00 */
[----:B------:R-:W-:Y:S01]  /*13c10*/  ULDC.64 UR6, c[0x4][0x8] ;  /* 0x0100020000067ab9 */ /* 0x000fe20000000a00 */
[----:B------:R-:W-:Y:S01]  /*13c20*/  MOV R4, UR4 ;  /* 0x0000000400047c02 */ /* 0x000fe20008000f00 */
[----:B--2-4-:R1:W2:Y:S01]  /*13c30*/  LDC.64 R2, c[0x4][R0] ;  /* 0x0100000000027b82 */ /* 0x0142a20000000a00 */
[----:B------:R-:W-:Y:S01]  /*13c40*/  MOV R5, UR5 ;  /* 0x0000000500057c02 */ /* 0x000fe20008000f00 */
[----:B------:R-:W-:Y:S01]  /*13c50*/  ULDC.64 UR4, c[0x4][0x78] ;  /* 0x01001e0000047ab9 */ /* 0x000fe20000000a00 */
[----:B------:R-:W-:Y:S01]  /*13c60*/  MOV R10, UR6 ;  /* 0x00000006000a7c02 */ /* 0x000fe20008000f00 */
[----:B------:R-:W-:Y:S01]  /*13c70*/  IMAD.U32 R6, RZ, RZ, UR4 ;  /* 0x00000004ff067e24 */ /* 0x000fe2000f8e00ff */
[----:B------:R-:W-:Y:S01]  /*13c80*/  MOV R7, UR5 ;  /* 0x0000000500077c02 */ /* 0x000fe20008000f00 */
[----:B------:R-:W-:Y:S01]  /*13c90*/  IMAD.U32 R11, RZ, RZ, UR7 ;  /* 0x00000007ff0b7e24 */ /* 0x000fe2000f8e00ff */
[----:B------:R-:W-:Y:S01]  /*13ca0*/  MOV R8, 0x70 ;  /* 0x0000007000087802 */ /* 0x000fe20000000f00 */
[----:B------:R-:W-:Y:S01]  /*13cb0*/  IMAD.MOV.U32 R13, RZ, RZ, RZ ;  /* 0x000000ffff0d7224 */ /* 0x000fe200078e00ff */
[----:B-1----:R-:W-:-:S07]  /*13cc0*/  MOV R12, 0x1 ;  /* 0x00000001000c7802 */ /* 0x002fce0000000f00 */
[----:B------:R-:W-:-:S07]  /*13cd0*/  LEPC R20, `(.L_x_62) ;  /* 0x000000001014794e */ /* 0x000fce0000000000 */
[----:B--2---:R-:W-:Y:S05]  /*13ce0*/  CALL.ABS.NOINC R2 ;  /* 0x0000000002007343 */ /* 0x004fea0003c00000 */
.L_x_62:
[----:B------:R-:W-:Y:S02]  /*13cf0*/  MOV R19, UR38 ;  /* 0x0000002600137c02 */ /* 0x000fe40008000f00 */
[----:B------:R-:W-:-:S05]  /*13d00*/  MOV R0, UR36 ;  /* 0x0000002400007c02 */ /* 0x000fca0008000f00 */
[----:B------:R-:W-:-:S04]  /*13d10*/  IMAD R19, R0, 0x1100, R19 ;  /* 0x0000110000137824 */ /* 0x000fc800078e0213 */
[----:B------:R-:W-:-:S05]  /*13d20*/  VIADD R22, R19, 0xffffef00 ;  /* 0xffffef0013167836 */ /* 0x000fca0000000000 */
        /* <DEDUP_REMOVED lines=9> */
[----:B------:R-:W-:Y:S01]  /*13dc0*/  IMAD.U32 R6, RZ, RZ, UR6 ;  /* 0x00000006ff067e24 */ /* 0x000fe2000f8e00ff */
[----:B------:R-:W-:Y:S01]  /*13dd0*/  MOV R7, UR7 ;  /* 0x0000000700077c02 */ /* 0x000fe20008000f00 */
[----:B------:R-:W-:Y:S01]  /*13de0*/  IMAD.U32 R11, RZ, RZ, UR5 ;  /* 0x00000005ff0b7e24 */ /* 0x000fe2000f8e00ff */
[----:B------:R-:W-:Y:S01]  /*13df0*/  MOV R10, UR4 ;  /* 0x00000004000a7c02 */ /* 0x000fe20008000f00 */
[----:B------:R-:W-:Y:S01]  /*13e00*/  IMAD.MOV.U32 R13, RZ, RZ, RZ ;  /* 0x000000ffff0d7224 */ /* 0x000fe200078e00ff */
[----:B------:R-:W-:-:S02]  /*13e10*/  MOV R8, 0x70 ;  /* 0x0000007000087802 */ /* 0x000fc40000000f00 */
[----:B-1----:R-:W-:-:S07]  /*13e20*/  MOV R12, 0x1 ;  /* 0x00000001000c7802 */ /* 0x002fce0000000f00 */
[----:B------:R-:W-:-:S07]  /*13e30*/  LEPC R20, `(.L_x_63) ;  /* 0x000000001014794e */ /* 0x000fce0000000000 */
[----:B--2---:R-:W-:Y:S05]  /*13e40*/  CALL.ABS.NOINC R2 ;  /* 0x0000000002007343 */ /* 0x004fea0003c00000 */
.L_x_63:
[----:B------:R-:W1:Y:S01]  /*13e50*/  S2R R5, SR_TID.X ;  /* 0x0000000000057919 */ /* 0x000e620000002100 */
[----:B------:R-:W-:Y:S01]  /*13e60*/  ULDC.64 UR4, c[0x0][0x730] ;  /* 0x0001cc0000047ab9 */ /* 0x000fe20000000a00 */
[----:B------:R-:W-:Y:S02]  /*13e70*/  IADD3 R16, R16, 0x1f, RZ ;  /* 0x0000001f10107810 */ /* 0x000fe40007ffe0ff */
[----:B------:R-:W-:Y:S02]  /*13e80*/  ISETP.NE.U32.AND P0, PT, RZ, UR4, PT ;  /* 0x00000004ff007c0c */ /* 0x000fe4000bf05070 */
[----:B------:R-:W-:Y:S02]  /*13e90*/  LEA R17, R17, R18, 0x4 ;  /* 0x0000001211117211 */ /* 0x000fe400078e20ff */
[----:B------:R-:W-:-:S13]  /*13ea0*/  ISETP.NE.AND.EX P0, PT, RZ, UR5, PT, P0 ;  /* 0x00000005ff007c0c */ /* 0x000fda000bf05300 */
[----:B------:R-:W3:Y:S01]  /*13eb0*/  @P0 LDC R27, c[0x0][0x720] ;  /* 0x0001c800ff1b0b82 */ /* 0x000ee20000000800 */
[----:B------:R-:W-:Y:S02]  /*13ec0*/  ISETP.GT.U32.AND P0, PT, R16, 0x3e, PT ;  /* 0x0000003e1000780c */ /* 0x000fe40003f04070 */
[----:B-1----:R-:W-:Y:S02]  /*13ed0*/  SHF.L.U32 R0, R5, 0x4, RZ ;  /* 0x0000000405007819 */ /* 0x002fe400000006ff */
[----:B--2---:R-:W-:Y:S02]  /*13ee0*/  SHF.R.U32.HI R2, RZ, 0x1, R5 ;  /* 0x00000001ff027819 */ /* 0x004fe40000011605 */
[C---:B----4-:R-:W-:Y:S02]  /*13ef0*/  LOP3.LUT R3, R0.reuse, 0x40, RZ, 0xc0, !PT ;  /* 0x0000004000037812 */ /* 0x050fe400078ec0ff */
[----:B------:R-:W-:Y:S02]  /*13f00*/  LOP3.LUT R0, R0, 0x80, RZ, 0xc0, !PT ;  /* 0x0000008000007812 */ /* 0x000fe400078ec0ff */
[----:B------:R-:W-:Y:S01]  /*13f10*/  LOP3.LUT R4, R3, 0x8, R2, 0xf8, !PT ;  /* 0x0000000803047812 */ /* 0x000fe200078ef802 */
[----:B------:R-:W-:Y:S01]  /*13f20*/  IMAD.SHL.U32 R3, R5, 0x2, RZ ;  /* 0x0000000205037824 */ /* 0x000fe200078e00ff */
[----:B------:R-:W-:Y:S01]  /*13f30*/  LEA R2, R17, R0, 0x4 ;  /* 0x0000000011027211 */ /* 0x000fe200078e20ff */
[----:B---3--:R-:W-:-:S03]  /*13f40*/  FMUL R0, R168, R27 ;  /* 0x0000001ba8007220 */ /* 0x008fc60000400000 */
[----:B------:R-:W-:Y:S01]  /*13f50*/  LOP3.LUT R3, R4, 0x8, R3, 0x78, !PT ;  /* 0x0000000804037812 */ /* 0x000fe200078e7803 */
[-C--:B------:R-:W-:Y:S01]  /*13f60*/  FMUL R5, R36, R27.reuse ;  /* 0x0000001b24057220 */ /* 0x080fe20000400000 */
[-C--:B------:R-:W-:Y:S01]  /*13f70*/  FMUL R4, R172, R27.reuse ;  /* 0x0000001bac047220 */ /* 0x080fe20000400000 */
[-C--:B------:R-:W-:Y:S01]  /*13f80*/  FMUL R7, R26, R27.reuse ;  /* 0x0000001b1a077220 */ /* 0x080fe20000400000 */
[-C--:B------:R-:W-:Y:S01]  /*13f90*/  FMUL R6, R174, R27.reuse ;  /* 0x0000001bae067220 */ /* 0x080fe20000400000 */
[----:B------:R-:W-:Y:S02]  /*13fa0*/  IMAD.IADD R8, R2, 0x1, R3 ;  /* 0x0000000102087824 */ /* 0x000fe400078e0203 */
        /* <DEDUP_REMOVED lines=22> */
[----:B------:R-:W-:Y:S01]  /*14110*/  F2FP.F16.F32.PACK_AB R31, R9, R6 ;  /* 0x00000006091f723e */ /* 0x000fe200000000ff */
[----:B------:R-:W-:Y:S06]  /*14120*/  @P0 BRA `(.L_x_64) ;  /* 0x0000000000040947 */ /* 0x000fec0003800000 */
[----:B------:R-:W-:-:S04]  /*14130*/  DEPBAR.LE SB0, 0x1 ;  /* 0x000080400000791a */ /* 0x000fc80000000000 */
.L_x_64:
[----:B------:R-:W-:Y:S05]  /*14140*/  WARPSYNC.ALL ;  /* 0x0000000000007948 */ /* 0x000fea0003800000 */
[----:B------:R-:W-:Y:S01]  /*14150*/  BAR.SYNC.DEFER_BLOCKING 0x1, 0x80 ;  /* 0x0042000000007b1d */ /* 0x000fe20000010000 */
[C---:B------:R-:W-:Y:S02]  /*14160*/  LEA R22, R8.reuse, R22, 0x1 ;  /* 0x0000001608167211 */ /* 0x040fe400078e08ff */
[----:B------:R-:W-:Y:S02]  /*14170*/  LEA R8, R8, R19, 0x1 ;  /* 0x0000001308087211 */ /* 0x000fe400078e08ff */
[----:B------:R-:W-:Y:S01]  /*14180*/  F2FP.F16.F32.PACK_AB R4, R10, R11 ;  /* 0x0000000b0a04723e */ /* 0x000fe200000000ff */
[----:B------:R-:W-:Y:S01]  /*14190*/  BSSY B0, `(.L_x_65) ;  /* 0x0000019000007945 */ /* 0x000fe20003800000 */
[----:B------:R-:W-:-:S02]  /*141a0*/  F2FP.F16.F32.PACK_AB R5, R12, R13 ;  /* 0x0000000d0c05723e */ /* 0x000fc400000000ff */
[----:B------:R-:W-:Y:S02]  /*141b0*/  F2FP.F16.F32.PACK_AB R6, R14, R15 ;  /* 0x0000000f0e06723e */ /* 0x000fe400000000ff */
[----:B------:R-:W-:Y:S01]  /*141c0*/  F2FP.F16.F32.PACK_AB R7, R16, R17 ;  /* 0x000000111007723e */ /* 0x000fe200000000ff */
[----:B------:R1:W-:Y:S01]  /*141d0*/  STSM.16.M88.4 [R8+-0x1100], R28 ;  /* 0xffef001c08007844 */ /* 0x0003e20000000200 */
[----:B------:R-:W-:Y:S01]  /*141e0*/  @!PT LDS RZ, [RZ] ;  /* 0x00000000fffff984 */ /* 0x000fe20000000800 */
[----:B------:R-:W-:Y:S01]  /*141f0*/  @!PT LDS RZ, [RZ] ;  /* 0x00000000fffff984 */ /* 0x000fe20000000800 */
[----:B------:R-:W-:Y:S01]  /*14200*/  @!PT LDS RZ, [RZ] ;  /* 0x00000000fffff984 */ /* 0x000fe20000000800 */
[----:B------:R-:W-:Y:S01]  /*14210*/  @!PT LDS RZ, [RZ] ;  /* 0x00000000fffff984 */ /* 0x000fe20000000800 */
[----:B------:R2:W-:Y:S06]  /*14220*/  MEMBAR.ALL.CTA ;  /* 0x0000000000007992 */ /* 0x0005ec0000008000 */
[----:B--2---:R-:W2:Y:S02]  /*14230*/  FENCE.VIEW.ASYNC.S ;  /* 0x00000000000073c6 */ /* 0x004ea40000000000 */
[----:B--2---:R-:W-:Y:S06]  /*14240*/  BAR.SYNC.DEFER_BLOCKING 0x1, 0x80 ;  /* 0x0042000000007b1d */ /* 0x004fec0000010000 */
[----:B------:R-:W-:Y:S05]  /*14250*/  @P0 BRA `(.L_x_66) ;  /* 0x0000000000300947 */ /* 0x000fea0003800000 */
[----:B------:R-:W-:Y:S01]  /*14260*/  S2UR UR12, SR_CTAID.Z ;  /* 0x00000000000c79c3 */ /* 0x000fe20000002700 */
[----:B------:R-:W-:Y:S01]  /*14270*/  R2UR UR8, R19 ;  /* 0x00000000130872ca */ /* 0x000fe200000e0000 */
[----:B------:R-:W-:Y:S01]  /*14280*/  ULDC.64 UR4, c[0x0][0x198] ;  /* 0x0000660000047ab9 */ /* 0x000fe20000000a00 */
[----:B------:R-:W-:Y:S02]  /*14290*/  USHF.L.U32 UR10, UR37, 0x6, URZ ;  /* 0x00000006250a7899 */ /* 0x000fe4000800063f */
[----:B------:R-:W-:Y:S01]  /*142a0*/  UIADD3 UR4, UP0, UR4, 0x670, URZ ;  /* 0x0000067004047890 */ /* 0x000fe2000ff1e03f */
[----:B------:R-:W-:Y:S02]  /*142b0*/  UMOV UR9, URZ ;  /* 0x0000003f00097c82 */ /* 0x000fe40008000000 */
[----:B------:R-:W2:Y:S01]  /*142c0*/  S2UR UR11, SR_CTAID.Y ;  /* 0x00000000000b79c3 */ /* 0x000ea20000002600 */
[----:B------:R-:W-:-:S05]  /*142d0*/  UIADD3.X UR5, URZ, UR5, URZ, UP0, !UPT ;  /* 0x000000053f057290 */ /* 0x000fca00087fe43f */
[----:B------:R-:W-:-:S09]  /*142e0*/  UIADD3 UR8, UR8, -0x1100, URZ ;  /* 0xffffef0008087890 */ /* 0x000fd2000fffe03f */
[----:B--2---:R2:W-:Y:S01]  /*142f0*/  UTMASTG.4D [UR8], [UR4] ;  /* 0x00000008040073b5 */ /* 0x0045e20008018000 */
[----:B------:R0:W-:Y:S01]  /*14300*/  UTMACMDFLUSH ;  /* 0x00000000000079b7 */ /* 0x0001e20000000000 */
[----:B--2---:R-:W-:-:S04]  /*14310*/  DEPBAR.LE SB0, 0x1 ;  /* 0x000080400000791a */ /* 0x004fc80000000000 */
.L_x_66:
[----:B------:R-:W-:Y:S05]  /*14320*/  BSYNC B0 ;  /* 0x0000000000007941 */ /* 0x000fea0003800000 */
.L_x_65:
[----:B------:R-:W-:Y:S01]  /*14330*/  BAR.SYNC.DEFER_BLOCKING 0x1, 0x80 ;  /* 0x0042000000007b1d */ /* 0x000fe20000010000 */
[----:B-1----:R-:W-:Y:S02]  /*14340*/  F2FP.F16.F32.PACK_AB R8, R18, R21 ;  /* 0x000000151208723e */ /* 0x002fe400000000ff */
[----:B------:R-:W-:Y:S02]  /*14350*/  F2FP.F16.F32.PACK_AB R9, R20, R23 ;  /* 0x000000171409723e */ /* 0x000fe400000000ff */
[----:B------:R-:W-:Y:S01]  /*14360*/  F2FP.F16.F32.PACK_AB R10, R24, R25 ;  /* 0x00000019180a723e */ /* 0x000fe200000000ff */
[----:B------:R-:W-:Y:S01]  /*14370*/  BSSY B0, `(.L_x_67) ;  /* 0x0000017000007945 */ /* 0x000fe20003800000 */
[----:B------:R-:W-:Y:S01]  /*14380*/  F2FP.F16.F32.PACK_AB R11, R26, R27 ;  /* 0x0000001b1a0b723e */ /* 0x000fe200000000ff */
[----:B------:R1:W-:Y:S01]  /*14390*/  STSM.16.M88.4 [R22+0x800], R4 ;  /* 0x0008000416007844 */ /* 0x0003e20000000200 */
        /* <DEDUP_REMOVED lines=13> */
[----:B------:R-:W-:Y:S02]  /*14470*/  UMOV UR9, 0x10 ;  /* 0x0000001000097882 */ /* 0x000fe40000000000 */
[----:B------:R-:W2:Y:S01]  /*14480*/  S2UR UR11, SR_CTAID.Y ;  /* 0x00000000000b79c3 */ /* 0x000ea20000002600 */
[----:B------:R-:W-:-:S05]  /*14490*/  UIADD3.X UR5, URZ, UR5, URZ, UP0, !UPT ;  /* 0x000000053f057290 */ /* 0x000fca00087fe43f */
[----:B------:R-:W-:-:S09]  /*144a0*/  UIADD3 UR8, UR8, -0x900, URZ ;  /* 0xfffff70008087890 */ /* 0x000fd2000fffe03f */
[----:B--2---:R2:W-:Y:S01]  /*144b0*/  UTMASTG.4D [UR8], [UR4] ;  /* 0x00000008040073b5 */ /* 0x0045e20008018000 */
[----:B------:R0:W-:Y:S01]  /*144c0*/  UTMACMDFLUSH ;  /* 0x00000000000079b7 */ /* 0x0001e20000000000 */
[----:B--2---:R-:W-:-:S04]  /*144d0*/  DEPBAR.LE SB0, 0x1 ;  /* 0x000080400000791a */ /* 0x004fc80000000000 */
.L_x_68:
[----:B------:R-:W-:Y:S05]  /*144e0*/  BSYNC B0 ;  /* 0x0000000000007941 */ /* 0x000fea0003800000 */
.L_x_67:
[----:B------:R-:W-:Y:S06]  /*144f0*/  BAR.SYNC.DEFER_BLOCKING 0x1, 0x80 ;  /* 0x0042000000007b1d */ /* 0x000fec0000010000 */
[----:B------:R-:W-:Y:S01]  /*14500*/  BSSY B0, `(.L_x_69) ;  /* 0x0000015000007945 */ /* 0x000fe20003800000 */
[----:B------:R2:W-:Y:S01]  /*14510*/  STSM.16.M88.4 [R22], R8 ;  /* 0x0000000816007844 */ /* 0x0005e20000000200 */
[----:B------:R-:W-:Y:S01]  /*14520*/  @!PT LDS RZ, [RZ] ;  /* 0x00000000fffff984 */ /* 0x000fe20000000800 */
[----:B------:R-:W-:Y:S01]  /*14530*/  @!PT LDS RZ, [RZ] ;  /* 0x00000000fffff984 */ /* 0x000fe20000000800 */
[----:B------:R-:W-:Y:S01]  /*14540*/  @!PT LDS RZ, [RZ] ;  /* 0x00000000fffff984 */ /* 0x000fe20000000800 */
[----:B------:R-:W-:Y:S01]  /*14550*/  @!PT LDS RZ, [RZ] ;  /* 0x00000000fffff984 */ /* 0x000fe20000000800 */
[----:B------:R3:W-:Y:S06]  /*14560*/  MEMBAR.ALL.CTA ;  /* 0x0000000000007992 */ /* 0x0007ec0000008000 */
[----:B---3--:R-:W3:Y:S02]  /*14570*/  FENCE.VIEW.ASYNC.S ;  /* 0x00000000000073c6 */ /* 0x008ee40000000000 */
[----:B---3--:R-:W-:Y:S06]  /*14580*/  BAR.SYNC.DEFER_BLOCKING 0x1, 0x80 ;  /* 0x0042000000007b1d */ /* 0x008fec0000010000 */
[----:B------:R-:W-:Y:S05]  /*14590*/  @P0 BRA `(.L_x_70) ;  /* 0x00000000002c0947 */ /* 0x000fea0003800000 */
[----:B------:R-:W-:Y:S01]  /*145a0*/  S2UR UR12, SR_CTAID.Z ;  /* 0x00000000000c79c3 */ /* 0x000fe20000002700 */
[----:B------:R-:W-:Y:S01]  /*145b0*/  R2UR UR8, R19 ;  /* 0x00000000130872ca */ /* 0x000fe200000e0000 */
[----:B------:R-:W-:Y:S01]  /*145c0*/  ULDC.64 UR4, c[0x0][0x198] ;  /* 0x0000660000047ab9 */ /* 0x000fe20000000a00 */
[----:B------:R-:W-:Y:S02]  /*145d0*/  USHF.L.U32 UR10, UR37, 0x6, URZ ;  /* 0x00000006250a7899 */ /* 0x000fe4000800063f */
[----:B------:R-:W-:Y:S01]  /*145e0*/  UIADD3 UR4, UP0, UR4, 0x670, URZ ;  /* 0x0000067004047890 */ /* 0x000fe2000ff1e03f */
[----:B------:R-:W-:Y:S02]  /*145f0*/  UMOV UR9, 0x20 ;  /* 0x0000002000097882 */ /* 0x000fe40000000000 */
[----:B------:R-:W3:Y:S01]  /*14600*/  S2UR UR11, SR_CTAID.Y ;  /* 0x00000000000b79c3 */ /* 0x000ee20000002600 */
[----:B------:R-:W-:-:S05]  /*14610*/  UIADD3.X UR5, URZ, UR5, URZ, UP0, !UPT ;  /* 0x000000053f057290 */ /* 0x000fca00087fe43f */
[----:B------:R-:W-:-:S09]  /*14620*/  UIADD3 UR8, UR8, -0x1100, URZ ;  /* 0xffffef0008087890 */ /* 0x000fd2000fffe03f */
[----:B---3--:R3:W-:Y:S02]  /*14630*/  UTMASTG.4D [UR8], [UR4] ;  /* 0x00000008040073b5 */ /* 0x0087e40008018000 */
[----:B---3--:R0:W-:Y:S02]  /*14640*/  UTMACMDFLUSH ;  /* 0x00000000000079b7 */ /* 0x0081e40000000000 */
.L_x_70:
[----:B------:R-:W-:Y:S05]  /*14650*/  BSYNC B0 ;  /* 0x0000000000007941 */ /* 0x000fea0003800000 */
.L_x_69:
[----:B------:R-:W-:Y:S01]  /*14660*/  UIADD3 UR36, UR36, -0x1, URZ ;  /* 0xffffffff24247890 */ /* 0x000fe2000fffe03f */
[----:B------:R-:W-:-:S04]  /*14670*/  DEPBAR.LE SB0, 0x0 ;  /* 0x000080000000791a */ /* 0x000fc80000000000 */
[----:B------:R-:W-:-:S04]  /*14680*/  USHF.L.U32 UR4, UR36, 0x3, URZ ;  /* 0x0000000324047899 */ /* 0x000fc8000800063f */
[----:B------:R-:W-:-:S04]  /*14690*/  ULOP3.LUT UR4, UR4, 0x8, URZ, 0xe2, !UPT ;  /* 0x0000000804047892 */ /* 0x000fc8000f8ee23f */
[----:B------:R-:W-:-:S06]  /*146a0*/  ULOP3.LUT UR4, UR4, 0x18, URZ, 0x3c, !UPT ;  /* 0x0000001804047892 */ /* 0x000fcc000f8e3c3f */
[----:B------:R-:W-:-:S04]  /*146b0*/  IMAD.U32 R0, RZ, RZ, UR4 ;  /* 0x00000004ff007e24 */ /* 0x000fc8000f8e00ff */
[----:B------:R-:W-:Y:S01]  /*146c0*/  SYNCS.ARRIVE.TRANS64.A1T0 RZ, [R0+UR38+0x21090], RZ ;  /* 0x021090ff00ff79a7 */ /* 0x000fe20008100026 */
[----:B------:R-:W-:Y:S05]  /*146d0*/  EXIT ;  /* 0x000000000000794d */ /* 0x000fea0003800000 */
.L_x_6:
[----:B------:R-:W-:-:S08]  /*146e0*/  UISETP.NE.AND UP0, UPT, UR4, 0x1, UPT ;  /* 0x000000010400788c */ /* 0x000fd0000bf05270 */
[----:B------:R-:W1:-:S00]  /*146f0*/  USETMAXREG.DEALLOC.CTAPOOL 0x18 ;  /* 0x00000018000079c8 */ /* 0x000e4000080e0500 */
[----:B------:R-:W-:-:S13]  /*14700*/  PLOP3.LUT P0, PT, PT, PT, UP0, 0x80, 0x0 ;  /* 0x000000000000781c */ /* 0x000fda0003f0f008 */
[----:B------:R-:W-:Y:S05]  /*14710*/  @P0 EXIT ;  /* 0x000000000000094d */ /* 0x000fea0003800000 */
[----:B------:R-:W2:Y:S01]  /*14720*/  S2UR UR11, SR_CTAID.X ;  /* 0x00000000000b79c3 */ /* 0x000ea20000002500 */
[----:B------:R-:W-:Y:S01]  /*14730*/  ULDC UR4, c[0x0][0x28c] ;  /* 0x0000a30000047ab9 */ /* 0x000fe20000000800 */
[----:B------:R-:W-:Y:S01]  /*14740*/  ELECT P3, URZ, PT ;  /* 0x00000000003f782f */ /* 0x000fe20003860000 */
[----:B------:R-:W-:Y:S01]  /*14750*/  BSSY B0, `(.L_x_71) ;  /* 0x000003c000007945 */ /* 0x000fe20003800000 */
[----:B------:R-:W-:Y:S01]  /*14760*/  UIADD3 UR6, UR4, 0xff, URZ ;  /* 0x000000ff04067890 */ /* 0x000fe2000fffe03f */
[----:B-1----:R-:W-:Y:S02]  /*14770*/  CS2R R2, SRZ ;  /* 0x0000000000027805 */ /* 0x002fe4000001ff00 */
[----:B------:R-:W-:Y:S01]  /*14780*/  MOV R7, RZ ;  /* 0x000000ff00077202 */ /* 0x000fe20000000f00 */
[----:B------:R-:W-:Y:S01]  /*14790*/  USHF.R.S32.HI UR7, URZ, 0x1f, UR6 ;  /* 0x0000001f3f077899 */ /* 0x000fe20008011406 */
[----:B------:R-:W1:Y:S03]  /*147a0*/  S2UR UR36, SR_CTAID.Y ;  /* 0x00000000002479c3 */ /* 0x000e660000002600 */
[----:B------:R-:W-:-:S04]  /*147b0*/  ULEA.HI UR7, UR7, UR6, URZ, 0x8 ;  /* 0x0000000607077291 */ /* 0x000fc8000f8f403f */
[----:B------:R-:W-:Y:S01]  /*147c0*/  USHF.R.S32.HI UR7, URZ, 0x8, UR7 ;  /* 0x000000083f077899 */ /* 0x000fe20008011407 */
[----:B------:R-:W3:Y:S01]  /*147d0*/  S2UR UR37, SR_CTAID.Z ;  /* 0x00000000002579c3 */ /* 0x000ee20000002700 */
[----:B--2---:R-:W-:-:S04]  /*147e0*/  USHF.L.U32 UR11, UR11, 0x7, URZ ;  /* 0x000000070b0b7899 */ /* 0x004fc8000800063f */
[----:B------:R-:W-:-:S04]  /*147f0*/  UIADD3 UR4, UR11, 0x17f, URZ ;  /* 0x0000017f0b047890 */ /* 0x000fc8000fffe03f */
[----:B------:R-:W-:-:S04]  /*14800*/  USHF.R.U32.HI UR4, URZ, 0x8, UR4 ;  /* 0x000000083f047899 */ /* 0x000fc80008011604 */
[----:B------:R-:W-:-:S04]  /*14810*/  UISETP.LT.AND UP0, UPT, UR4, UR7, UPT ;  /* 0x000000070400728c */ /* 0x000fc8000bf01270 */
[----:B------:R-:W-:Y:S01]  /*14820*/  USEL UR4, UR4, UR7, UP0 ;  /* 0x0000000704047287 */ /* 0x000fe20008000000 */
[----:B-1-3--:R-:W-:Y:S11]  /*14830*/  @!P3 BRA `(.L_x_72) ;  /* 0x0000000000b4b947 */ /* 0x00aff60003800000 */
[----:B------:R-:W1:Y:S01]  /*14840*/  S2R R4, SR_CgaCtaId ;  /* 0x0000000000047919 */ /* 0x000e620000008800 */
[----:B------:R-:W-:Y:S02]  /*14850*/  MOV R3, 0x400 ;  /* 0x0000040000037802 */ /* 0x000fe40000000f00 */
[----:B------:R-:W-:Y:S02]  /*14860*/  MOV R5, 0x1 ;  /* 0x0000000100057802 */ /* 0x000fe40000000f00 */
[----:B-1----:R-:W-:Y:S02]  /*14870*/  LEA R4, R4, R3, 0x18 ;  /* 0x0000000304047211 */ /* 0x002fe400078ec0ff */
[----:B------:R-:W-:-:S04]  /*14880*/  SHF.L.U32 R3, R5, 0x1f, RZ ;  /* 0x0000001f05037819 */ /* 0x000fc800000006ff */
[----:B------:R-:W1:Y:S02]  /*14890*/  SYNCS.PHASECHK.TRANS64.TRYWAIT P0, [R4+URZ+0x21060], R3 ;  /* 0x02106003040075a7 */ /* 0x000e64000800017f */
[----:B-1----:R-:W-:Y:S05]  /*148a0*/  @!P0 BRA `(.L_x_73) ;  /* 0x0000001400cc8947 */ /* 0x002fea0003800000 */
.L_x_110:
[----:B------:R-:W-:Y:S01]  /*148b0*/  ULOP3.LUT UR6, UR5, 0x2, URZ, 0xfc, !UPT ;  /* 0x0000000205067892 */ /* 0x000fe2000f8efc3f */
[----:B-1----:R-:W-:-:S03]  /*148c0*/  @P2 IMAD.MOV.U32 R3, RZ, RZ, 0x1800 ;  /* 0x00001800ff032424 */ /* 0x002fc600078e00ff */
[----:B------:R-:W-:Y:S01]  /*148d0*/  UPRMT UR6, UR6, 0x9910, URZ ;  /* 0x0000991006067896 */ /* 0x000fe2000800003f */
[----:B------:R1:W-:Y:S03]  /*148e0*/  @P2 SYNCS.ARRIVE.TRANS64 RZ, [R4+URZ+0x21050], R3 ;  /* 0x0210500304ff29a7 */ /* 0x0003e6000800003f */
[----:B------:R-:W-:-:S06]  /*148f0*/  UISETP.NE.AND UP0, UPT, UR6, 0x2, UPT ;  /* 0x000000020600788c */ /* 0x000fcc000bf05270 */
[----:B------:R-:W-:-:S13]  /*14900*/  PLOP3.LUT P0, PT, PT, PT, UP0, 0x80, 0x0 ;  /* 0x000000000000781c */ /* 0x000fda0003f0f008 */
[----:B-1----:R-:W-:Y:S05]  /*14910*/  @P0 BRA `(.L_x_74) ;  /* 0x0000000000040947 */ /* 0x002fea0003800000 */
[----:B------:R-:W-:Y:S01]  /*14920*/  BPT.TRAP 0x1 ;  /* 0x000000040000795c */ /* 0x000fe20000300000 */
.L_x_74:
[----:B------:R-:W-:-:S04]  /*14930*/  LOP3.LUT P0, RZ, R0, 0x1f, RZ, 0xc0, !PT ;  /* 0x0000001f00ff7812 */ /* 0x000fc8000780c0ff */
[----:B------:R-:W-:-:S13]  /*14940*/  PLOP3.LUT P0, PT, P0, P2, PT, 0x2a, 0x0 ;  /* 0x000000000000781c */ /* 0x000fda0000704572 */
[----:B------:R-:W-:Y:S05]  /*14950*/  @P0 BRA `(.L_x_75) ;  /* 0x0000000000040947 */ /* 0x000fea0003800000 */
[----:B------:R-:W-:Y:S01]  /*14960*/  BPT.TRAP 0x1 ;  /* 0x000000040000795c */ /* 0x000fe20000300000 */
.L_x_75:
[----:B------:R-:W-:Y:S01]  /*14970*/  R2UR UR8, R4 ;  /* 0x00000000040872ca */ /* 0x000fe200000e0000 */
[----:B------:R-:W-:Y:S01]  /*14980*/  ULDC.64 UR6, c[0x0][0x198] ;  /* 0x0000660000067ab9 */ /* 0x000fe20000000a00 */
[----:B------:R-:W-:Y:S01]  /*14990*/  UMOV UR14, 0x0 ;  /* 0x00000000000e7882 */ /* 0x000fe20000000000 */
[----:B------:R-:W-:Y:S01]  /*149a0*/  UIADD3 UR6, UP0, UR6, 0xf0, URZ ;  /* 0x000000f006067890 */ /* 0x000fe2000ff1e03f */
[----:B------:R-:W-:Y:S01]  /*149b0*/  MOV R3, 0x1 ;  /* 0x0000000100037802 */ /* 0x000fe20000000f00 */
[----:B------:R-:W-:Y:S01]  /*149c0*/  UMOV UR15, 0x10000000 ;  /* 0x10000000000f7882 */ /* 0x000fe20000000000 */
[----:B------:R-:W-:Y:S01]  /*149d0*/  UMOV UR10, URZ ;  /* 0x0000003f000a7c82 */ /* 0x000fe20008000000 */
[----:B------:R-:W-:Y:S01]  /*149e0*/  UIADD3.X UR7, URZ, UR7, URZ, UP0, !UPT ;  /* 0x000000073f077290 */ /* 0x000fe200087fe43f */
[----:B------:R-:W-:Y:S01]  /*149f0*/  MOV R7, 0x40 ;  /* 0x0000004000077802 */ /* 0x000fe20000000f00 */
[----:B------:R-:W-:Y:S01]  /*14a00*/  UMOV UR12, UR36 ;  /* 0x00000024000c7c82 */ /* 0x000fe20008000000 */
[----:B------:R-:W-:Y:S01]  /*14a10*/  UMOV UR13, UR37 ;  /* 0x00000025000d7c82 */ /* 0x000fe20008000000 */
[----:B------:R-:W-:Y:S01]  /*14a20*/  UMOV UR18, 0x10 ;  /* 0x0000001000127882 */ /* 0x000fe20000000000 */
[----:B------:R-:W-:Y:S01]  /*14a30*/  UMOV UR19, UR11 ;  /* 0x0000000b00137c82 */ /* 0x000fe20008000000 */
[----:B------:R-:W-:-:S02]  /*14a40*/  UIADD3 UR9, UR8, 0x21050, URZ ;  /* 0x0002105008097890 */ /* 0x000fc4000fffe03f */
[----:B------:R-:W-:Y:S02]  /*14a50*/  UIADD3 UR16, UR8, 0x800, URZ ;  /* 0x0000080008107890 */ /* 0x000fe4000fffe03f */
[----:B------:R-:W-:Y:S01]  /*14a60*/  UIADD3 UR32, UR8, 0x1000, URZ ;  /* 0x0000100008207890 */ /* 0x000fe2000fffe03f */
[----:B------:R-:W-:Y:S01]  /*14a70*/  UMOV UR20, UR36 ;  /* 0x0000002400147c82 */ /* 0x000fe20008000000 */
[----:B------:R-:W-:Y:S01]  /*14a80*/  UMOV UR21, UR37 ;  /* 0x0000002500157c82 */ /* 0x000fe20008000000 */
[----:B------:R-:W-:Y:S01]  /*14a90*/  UMOV UR17, UR9 ;  /* 0x0000000900117c82 */ /* 0x000fe20008000000 */
[----:B------:R-:W-:Y:S01]  /*14aa0*/  UMOV UR34, 0x20 ;  /* 0x0000002000227882 */ /* 0x000fe20000000000 */
[----:B------:R-:W-:Y:S01]  /*14ab0*/  UMOV UR35, UR11 ;  /* 0x0000000b00237c82 */ /* 0x000fe20008000000 */
[----:B------:R-:W-:Y:S01]  /*14ac0*/  UMOV UR33, UR9 ;  /* 0x0000000900217c82 */ /* 0x000fe20008000000 */
[----:B------:R1:W-:Y:S01]  /*14ad0*/  UTMALDG.4D [UR8], [UR6], desc[UR14] ;  /* 0x00000e08060075b4 */ /* 0x0003e20008019000 */
[----:B------:R1:W-:Y:S01]  /*14ae0*/  UTMALDG.4D [UR16], [UR6], desc[UR14] ;  /* 0x00000e10060075b4 */ /* 0x0003e20008019000 */
[----:B------:R1:W-:Y:S02]  /*14af0*/  UTMALDG.4D [UR32], [UR6], desc[UR14] ;  /* 0x00000e20060075b4 */ /* 0x0003e40008019000 */
[----:B-1----:R-:W-:Y:S01]  /*14b00*/  NOP ;  /* 0x0000000000007918 */ /* 0x002fe20000000000 */
.L_x_72:
[----:B------:R-:W-:Y:S05]  /*14b10*/  BSYNC B0 ;  /* 0x0000000000007941 */ /* 0x000fea0003800000 */
.L_x_71:
[----:B------:R-:W-:Y:S01]  /*14b20*/  ISETP.LT.AND P4, PT, RZ, UR4, P3 ;  /* 0x00000004ff007c0c */ /* 0x000fe20009f81270 */
[----:B------:R-:W-:-:S12]  /*14b30*/  BSSY B0, `(.L_x_76) ;  /* 0x0000030000007945 */ /* 0x000fd80003800000 */
[----:B------:R-:W-:Y:S05]  /*14b40*/  @!P4 BRA `(.L_x_77) ;  /* 0x0000000000b8c947 */ /* 0x000fea0003800000 */
[----:B------:R-:W1:Y:S01]  /*14b50*/  S2R R5, SR_CgaCtaId ;  /* 0x0000000000057919 */ /* 0x000e620000008800 */
[----:B------:R-:W-:-:S04]  /*14b60*/  MOV R2, 0x400 ;  /* 0x0000040000027802 */ /* 0x000fc80000000f00 */
[----:B-1----:R-:W-:Y:S01]  /*14b70*/  LEA R5, R5, R2, 0x18 ;  /* 0x0000000205057211 */ /* 0x002fe200078ec0ff */
[----:B------:R-:W-:-:S05]  /*14b80*/  IMAD.MOV.U32 R2, RZ, RZ, 0x1 ;  /* 0x00000001ff027424 */ /* 0x000fca00078e00ff */
[----:B------:R-:W-:-:S04]  /*14b90*/  SHF.L.U32 R2, R2, 0x1f, RZ ;  /* 0x0000001f02027819 */ /* 0x000fc800000006ff */
[----:B------:R-:W1:Y:S02]  /*14ba0*/  SYNCS.PHASECHK.TRANS64.TRYWAIT P0, [R5+URZ+0x21028], R2 ;  /* 0x02102802050075a7 */ /* 0x000e64000800017f */
[----:B-1----:R-:W-:Y:S05]  /*14bb0*/  @!P0 BRA `(.L_x_78) ;  /* 0x00000014001c8947 */ /* 0x002fea0003800000 */
.L_x_111:
[----:B------:R-:W-:Y:S01]  /*14bc0*/  ULOP3.LUT UR6, UR5, 0x2, URZ, 0xfc, !UPT ;  /* 0x0000000205067892 */ /* 0x000fe2000f8efc3f */
[----:B-1----:R-:W-:-:S03]  /*14bd0*/  @P2 MOV R2, 0x6000 ;  /* 0x0000600000022802 */ /* 0x002fc60000000f00 */
[----:B------:R-:W-:Y:S01]  /*14be0*/  UPRMT UR6, UR6, 0x9910, URZ ;  /* 0x0000991006067896 */ /* 0x000fe2000800003f */
[----:B------:R1:W-:Y:S03]  /*14bf0*/  @P2 SYNCS.ARRIVE.TRANS64 RZ, [R5+URZ+0x21000], R2 ;  /* 0x0210000205ff29a7 */ /* 0x0003e6000800003f */
[----:B------:R-:W-:-:S06]  /*14c00*/  UISETP.NE.AND UP0, UPT, UR6, 0x2, UPT ;  /* 0x000000020600788c */ /* 0x000fcc000bf05270 */
[----:B------:R-:W-:-:S13]  /*14c10*/  PLOP3.LUT P0, PT, PT, PT, UP0, 0x80, 0x0 ;  /* 0x000000000000781c */ /* 0x000fda0003f0f008 */
[----:B-1----:R-:W-:Y:S05]  /*14c20*/  @P0 BRA `(.L_x_79) ;  /* 0x0000000000040947 */ /* 0x002fea0003800000 */
[----:B------:R-:W-:Y:S01]  /*14c30*/  BPT.TRAP 0x1 ;  /* 0x000000040000795c */ /* 0x000fe20000300000 */
.L_x_79:
[----:B------:R-:W-:-:S04]  /*14c40*/  LOP3.LUT P0, RZ, R0, 0x1f, RZ, 0xc0, !PT ;  /* 0x0000001f00ff7812 */ /* 0x000fc8000780c0ff */
[----:B------:R-:W-:-:S13]  /*14c50*/  PLOP3.LUT P0, PT, P0, P2, PT, 0x2a, 0x0 ;  /* 0x000000000000781c */ /* 0x000fda0000704572 */
[----:B------:R-:W-:Y:S05]  /*14c60*/  @P0 BRA `(.L_x_80) ;  /* 0x0000000000040947 */ /* 0x000fea0003800000 */
[----:B------:R-:W-:Y:S01]  /*14c70*/  BPT.TRAP 0x1 ;  /* 0x000000040000795c */ /* 0x000fe20000300000 */
.L_x_80:
[----:B------:R-:W-:Y:S01]  /*14c80*/  R2UR UR16, R5 ;  /* 0x00000000051072ca */ /* 0x000fe200000e0000 */
[----:B------:R-:W-:Y:S01]  /*14c90*/  ULDC.64 UR6, c[0x0][0x198] ;  /* 0x0000660000067ab9 */ /* 0x000fe20000000a00 */
[----:B------:R-:W-:Y:S01]  /*14ca0*/  UMOV UR35, URZ ;  /* 0x0000003f00237c82 */ /* 0x000fe20008000000 */
[----:B------:R-:W-:Y:S01]  /*14cb0*/  UIADD3 UR6, UP0, UR6, 0x1f0, URZ ;  /* 0x000001f006067890 */ /* 0x000fe2000ff1e03f */
[----:B------:R-:W-:Y:S01]  /*14cc0*/  MOV R2, 0x1 ;  /* 0x0000000100027802 */ /* 0x000fe20000000f00 */
[----:B------:R-:W-:Y:S01]  /*14cd0*/  UMOV UR8, 0x0 ;  /* 0x0000000000087882 */ /* 0x000fe20000000000 */
[----:B------:R-:W-:Y:S01]  /*14ce0*/  UMOV UR9, 0x10000000 ;  /* 0x1000000000097882 */ /* 0x000fe20000000000 */
[----:B------:R-:W-:Y:S01]  /*14cf0*/  UIADD3.X UR7, URZ, UR7, URZ, UP0, !UPT ;  /* 0x000000073f077290 */ /* 0x000fe200087fe43f */
[----:B------:R-:W-:Y:S01]  /*14d00*/  UMOV UR34, URZ ;  /* 0x0000003f00227c82 */ /* 0x000fe20008000000 */
[----:B------:R-:W-:Y:S01]  /*14d10*/  UMOV UR26, 0x10 ;  /* 0x00000010001a7882 */ /* 0x000fe20000000000 */
[----:B------:R-:W-:Y:S01]  /*14d20*/  UMOV UR28, UR36 ;  /* 0x00000024001c7c82 */ /* 0x000fe20008000000 */
[----:B------:R-:W-:-:S02]  /*14d30*/  UMOV UR29, UR37 ;  /* 0x00000025001d7c82 */ /* 0x000fc40008000000 */
[----:B------:R-:W-:Y:S02]  /*14d40*/  UIADD3 UR32, UR16, 0x3000, URZ ;  /* 0x0000300010207890 */ /* 0x000fe4000fffe03f */
[----:B------:R-:W-:Y:S02]  /*14d50*/  UIADD3 UR33, UR16, 0x21000, URZ ;  /* 0x0002100010217890 */ /* 0x000fe4000fffe03f */
[----:B------:R-:W-:Y:S02]  /*14d60*/  UIADD3 UR24, UR16, 0x5000, URZ ;  /* 0x0000500010187890 */ /* 0x000fe4000fffe03f */
[----:B------:R-:W-:Y:S01]  /*14d70*/  UIADD3 UR16, UR16, 0x7000, URZ ;  /* 0x0000700010107890 */ /* 0x000fe2000fffe03f */
[----:B------:R-:W-:Y:S02]  /*14d80*/  UMOV UR27, UR35 ;  /* 0x00000023001b7c82 */ /* 0x000fe40008000000 */
[----:B------:R-:W-:Y:S01]  /*14d90*/  UMOV UR25, UR33 ;  /* 0x0000002100197c82 */ /* 0x000fe20008000000 */
[----:B------:R-:W-:Y:S01]  /*14da0*/  UMOV UR18, 0x20 ;  /* 0x0000002000127882 */ /* 0x000fe20000000000 */
[----:B------:R-:W-:Y:S01]  /*14db0*/  UMOV UR20, UR36 ;  /* 0x0000002400147c82 */ /* 0x000fe20008000000 */
[----:B------:R-:W-:Y:S01]  /*14dc0*/  UMOV UR21, UR37 ;  /* 0x0000002500157c82 */ /* 0x000fe20008000000 */
[----:B------:R-:W-:Y:S01]  /*14dd0*/  UMOV UR19, UR35 ;  /* 0x0000002300137c82 */ /* 0x000fe20008000000 */
[----:B------:R1:W-:Y:S01]  /*14de0*/  UTMALDG.4D [UR32], [UR6], desc[UR8] ;  /* 0x00000820060075b4 */ /* 0x0003e20008019000 */
[----:B------:R-:W-:Y:S01]  /*14df0*/  UMOV UR17, UR33 ;  /* 0x0000002100117c82 */ /* 0x000fe20008000000 */
[----:B------:R1:W-:Y:S01]  /*14e00*/  UTMALDG.4D [UR24], [UR6], desc[UR8] ;  /* 0x00000818060075b4 */ /* 0x0003e20008019000 */
[----:B------:R1:W-:Y:S02]  /*14e10*/  UTMALDG.4D [UR16], [UR6], desc[UR8] ;  /* 0x00000810060075b4 */ /* 0x0003e40008019000 */
[----:B-1----:R-:W-:Y:S01]  /*14e20*/  NOP ;  /* 0x0000000000007918 */ /* 0x002fe20000000000 */
.L_x_77:
[----:B------:R-:W-:Y:S05]  /*14e30*/  BSYNC B0 ;  /* 0x0000000000007941 */ /* 0x000fea0003800000 */
.L_x_76:
[----:B------:R-:W-:Y:S04]  /*14e40*/  BSSY B0, `(.L_x_81) ;  /* 0x0000033000007945 */ /* 0x000fe80003800000 */
[----:B------:R-:W-:Y:S05]  /*14e50*/  @!P3 BRA `(.L_x_82) ;  /* 0x0000000000c4b947 */ /* 0x000fea0003800000 */
[----:B------:R-:W1:Y:S01]  /*14e60*/  S2R R5, SR_CgaCtaId ;  /* 0x0000000000057919 */ /* 0x000e620000008800 */
[----:B------:R-:W-:-:S04]  /*14e70*/  MOV R4, 0x400 ;  /* 0x0000040000047802 */ /* 0x000fc80000000f00 */
[----:B-1----:R-:W-:Y:S01]  /*14e80*/  LEA R6, R5, R4, 0x18 ;  /* 0x0000000405067211 */ /* 0x002fe200078ec0ff */
[----:B------:R-:W-:-:S03]  /*14e90*/  IMAD.MOV.U32 R5, RZ, RZ, 0x1 ;  /* 0x00000001ff057424 */ /* 0x000fc600078e00ff */
[----:B------:R-:W-:Y:S02]  /*14ea0*/  LEA R4, R3, R6, 0x3 ;  /* 0x0000000603047211 */ /* 0x000fe400078e18ff */
[----:B------:R-:W-:-:S04]  /*14eb0*/  SHF.L.U32 R5, R5, 0x1f, RZ ;  /* 0x0000001f05057819 */ /* 0x000fc800000006ff */
[----:B------:R-:W1:Y:S02]  /*14ec0*/  SYNCS.PHASECHK.TRANS64.TRYWAIT P0, [R4+URZ+0x21060], R5 ;  /* 0x02106005040075a7 */ /* 0x000e64000800017f */
[----:B-1----:R-:W-:Y:S05]  /*14ed0*/  @!P0 BRA `(.L_x_83) ;  /* 0x0000001000688947 */ /* 0x002fea0003800000 */
.L_x_112:
        /* <DEDUP_REMOVED lines=8> */
.L_x_84:
[----:B------:R-:W-:-:S04]  /*14f60*/  LOP3.LUT P0, RZ, R0, 0x1f, RZ, 0xc0, !PT ;  /* 0x0000001f00ff7812 */ /* 0x000fc8000780c0ff */
[----:B------:R-:W-:-:S13]  /*14f70*/  PLOP3.LUT P0, PT, P0, P2, PT, 0x2a, 0x0 ;  /* 0x000000000000781c */ /* 0x000fda0000704572 */
[----:B------:R-:W-:Y:S05]  /*14f80*/  @P0 BRA `(.L_x_85) ;  /* 0x0000000000040947 */ /* 0x000fea0003800000 */
[----:B------:R-:W-:Y:S01]  /*14f90*/  BPT.TRAP 0x1 ;  /* 0x000000040000795c */ /* 0x000fe20000300000 */
.L_x_85:
[----:B------:R-:W-:Y:S01]  /*14fa0*/  R2UR UR24, R3 ;  /* 0x00000000031872ca */ /* 0x000fe200000e0000 */
[----:B------:R-:W-:Y:S01]  /*14fb0*/  ULDC.64 UR12, c[0x0][0x198] ;  /* 0x00006600000c7ab9 */ /* 0x000fe20000000a00 */
[----:B------:R-:W-:Y:S01]  /*14fc0*/  R2UR UR7, R6 ;  /* 0x00000000060772ca */ /* 0x000fe200000e0000 */
[----:B------:R-:W-:Y:S01]  /*14fd0*/  UIADD3 UR6, UP0, UR12, 0xf0, URZ ;  /* 0x000000f00c067890 */ /* 0x000fe2000ff1e03f */
[----:B------:R-:W-:Y:S01]  /*14fe0*/  R2UR UR27, R7 ;  /* 0x00000000071b72ca */ /* 0x000fe200000e0000 */
[----:B------:R-:W-:Y:S01]  /*14ff0*/  UMOV UR8, 0x0 ;  /* 0x0000000000087882 */ /* 0x000fe20000000000 */
[----:B------:R-:W-:Y:S01]  /*15000*/  R2UR UR25, R4 ;  /* 0x00000000041972ca */ /* 0x000fe200000e0000 */
[----:B------:R-:W-:Y:S01]  /*15010*/  UMOV UR9, 0x10000000 ;  /* 0x1000000000097882 */ /* 0x000fe20000000000 */
[----:B------:R-:W-:Y:S01]  /*15020*/  UMOV UR26, URZ ;  /* 0x0000003f001a7c82 */ /* 0x000fe20008000000 */
[----:B------:R-:W-:Y:S01]  /*15030*/  UMOV UR28, UR36 ;  /* 0x00000024001c7c82 */ /* 0x000fe20008000000 */
[----:B------:R-:W-:Y:S01]  /*15040*/  UMOV UR29, UR37 ;  /* 0x00000025001d7c82 */ /* 0x000fe20008000000 */
[----:B------:R-:W-:Y:S01]  /*15050*/  UMOV UR18, 0x10 ;  /* 0x0000001000127882 */ /* 0x000fe20000000000 */
[----:B------:R-:W-:Y:S01]  /*15060*/  UMOV UR20, UR36 ;  /* 0x0000002400147c82 */ /* 0x000fe20008000000 */
[----:B------:R-:W-:Y:S01]  /*15070*/  UMOV UR21, UR37 ;  /* 0x0000002500157c82 */ /* 0x000fe20008000000 */
[----:B------:R-:W-:Y:S01]  /*15080*/  UMOV UR34, 0x20 ;  /* 0x0000002000227882 */ /* 0x000fe20000000000 */
[----:B------:R-:W-:-:S02]  /*15090*/  UIMAD UR24, UR24, 0x1800, UR7 ;  /* 0x00001800181878a4 */ /* 0x000fc4000f8e0207 */
[----:B------:R-:W-:Y:S02]  /*150a0*/  UIADD3 UR27, UR11, UR27, URZ ;  /* 0x0000001b0b1b7290 */ /* 0x000fe4000fffe03f */
[----:B------:R-:W-:Y:S02]  /*150b0*/  UIADD3 UR25, UR25, 0x21050, URZ ;  /* 0x0002105019197890 */ /* 0x000fe4000fffe03f */
[----:B------:R-:W-:Y:S02]  /*150c0*/  UIADD3.X UR7, URZ, UR13, URZ, UP0, !UPT ;  /* 0x0000000d3f077290 */ /* 0x000fe400087fe43f */
[----:B------:R-:W-:Y:S02]  /*150d0*/  UIADD3 UR16, UR24, 0x800, URZ ;  /* 0x0000080018107890 */ /* 0x000fe4000fffe03f */
[----:B------:R-:W-:Y:S01]  /*150e0*/  UIADD3 UR32, UR24, 0x1000, URZ ;  /* 0x0000100018207890 */ /* 0x000fe2000fffe03f */
[----:B------:R-:W-:Y:S01]  /*150f0*/  UMOV UR17, UR25 ;  /* 0x0000001900117c82 */ /* 0x000fe20008000000 */
[----:B------:R-:W-:Y:S01]  /*15100*/  UMOV UR19, UR27 ;  /* 0x0000001b00137c82 */ /* 0x000fe20008000000 */
[----:B------:R-:W-:-:S02]  /*15110*/  UMOV UR33, UR25 ;  /* 0x0000001900217c82 */ /* 0x000fc40008000000 */
[----:B------:R1:W-:Y:S01]  /*15120*/  UTMALDG.4D [UR24], [UR6], desc[UR8] ;  /* 0x00000818060075b4 */ /* 0x0003e20008019000 */
[----:B------:R-:W-:Y:S01]  /*15130*/  UMOV UR35, UR27 ;  /* 0x0000001b00237c82 */ /* 0x000fe20008000000 */
[----:B------:R1:W-:Y:S02]  /*15140*/  UTMALDG.4D [UR16], [UR6], desc[UR8] ;  /* 0x00000810060075b4 */ /* 0x0003e40008019000 */
[----:B------:R1:W-:Y:S02]  /*15150*/  UTMALDG.4D [UR32], [UR6], desc[UR8] ;  /* 0x00000820060075b4 */ /* 0x0003e40008019000 */
[----:B-1----:R-:W-:Y:S01]  /*15160*/  NOP ;  /* 0x0000000000007918 */ /* 0x002fe20000000000 */
.L_x_82:
[----:B------:R-:W-:Y:S05]  /*15170*/  BSYNC B0 ;  /* 0x0000000000007941 */ /* 0x000fea0003800000 */
.L_x_81:
[----:B------:R-:W-:Y:S01]  /*15180*/  BSSY B0, `(.L_x_86) ;  /* 0x0000035000007945 */ /* 0x000fe20003800000 */
[----:B------:R-:W-:-:S03]  /*15190*/  IMAD.MOV.U32 R8, RZ, RZ, RZ ;  /* 0x000000ffff087224 */ /* 0x000fc600078e00ff */
[----:B------:R-:W-:Y:S05]  /*151a0*/  @!P4 BRA `(.L_x_87) ;  /* 0x0000000000c8c947 */ /* 0x000fea0003800000 */
[----:B------:R-:W1:Y:S01]  /*151b0*/  S2R R4, SR_CgaCtaId ;  /* 0x0000000000047919 */ /* 0x000e620000008800 */
[----:B------:R-:W-:-:S04]  /*151c0*/  MOV R3, 0x400 ;  /* 0x0000040000037802 */ /* 0x000fc80000000f00 */
[----:B-1----:R-:W-:Y:S02]  /*151d0*/  LEA R5, R4, R3, 0x18 ;  /* 0x0000000304057211 */ /* 0x002fe400078ec0ff */
[----:B------:R-:W-:Y:S02]  /*151e0*/  MOV R4, 0x1 ;  /* 0x0000000100047802 */ /* 0x000fe40000000f00 */
[----:B------:R-:W-:Y:S02]  /*151f0*/  LEA R3, R2, R5, 0x3 ;  /* 0x0000000502037211 */ /* 0x000fe400078e18ff */
[----:B------:R-:W-:-:S04]  /*15200*/  SHF.L.U32 R4, R4, 0x1f, RZ ;  /* 0x0000001f04047819 */ /* 0x000fc800000006ff */
[----:B------:R-:W1:Y:S02]  /*15210*/  SYNCS.PHASECHK.TRANS64.TRYWAIT P0, [R3+URZ+0x21028], R4 ;  /* 0x02102804030075a7 */ /* 0x000e64000800017f */
[----:B-1----:R-:W-:Y:S05]  /*15220*/  @!P0 BRA `(.L_x_88) ;  /* 0x0000000c00a88947 */ /* 0x002fea0003800000 */
.L_x_113:
        /* <DEDUP_REMOVED lines=8> */
.L_x_89:
[----:B------:R-:W-:-:S04]  /*152b0*/  LOP3.LUT P0, RZ, R0, 0x1f, RZ, 0xc0, !PT ;  /* 0x0000001f00ff7812 */ /* 0x000fc8000780c0ff */
[----:B------:R-:W-:-:S13]  /*152c0*/  PLOP3.LUT P0, PT, P0, P2, PT, 0x2a, 0x0 ;  /* 0x000000000000781c */ /* 0x000fda0000704572 */
[----:B------:R-:W-:Y:S05]  /*152d0*/  @P0 BRA `(.L_x_90) ;  /* 0x0000000000040947 */ /* 0x000fea0003800000 */
[----:B------:R-:W-:Y:S01]  /*152e0*/  BPT.TRAP 0x1 ;  /* 0x000000040000795c */ /* 0x000fe20000300000 */
.L_x_90:
[C---:B------:R-:W-:Y:S01]  /*152f0*/  IMAD R5, R2.reuse, 0x6000, R5 ;  /* 0x0000600002057824 */ /* 0x040fe200078e0205 */
[----:B------:R-:W-:Y:S01]  /*15300*/  R2UR UR25, R3 ;  /* 0x00000000031972ca */ /* 0x000fe200000e0000 */
[----:B------:R-:W-:Y:S01]  /*15310*/  ULDC.64 UR6, c[0x0][0x198] ;  /* 0x0000660000067ab9 */ /* 0x000fe20000000a00 */
[----:B------:R-:W-:Y:S01]  /*15320*/  UMOV UR27, URZ ;  /* 0x0000003f001b7c82 */ /* 0x000fe20008000000 */
[----:B------:R-:W-:Y:S01]  /*15330*/  UIADD3 UR6, UP0, UR6, 0x2f0, URZ ;  /* 0x000002f006067890 */ /* 0x000fe2000ff1e03f */
[----:B------:R-:W-:Y:S01]  /*15340*/  R2UR UR32, R5 ;  /* 0x00000000052072ca */ /* 0x000fe200000e0000 */
[----:B------:R-:W-:Y:S01]  /*15350*/  UMOV UR8, 0x0 ;  /* 0x0000000000087882 */ /* 0x000fe20000000000 */
[----:B------:R-:W-:Y:S01]  /*15360*/  UMOV UR9, 0x10000000 ;  /* 0x1000000000097882 */ /* 0x000fe20000000000 */
[----:B------:R-:W-:Y:S01]  /*15370*/  UIADD3.X UR7, URZ, UR7, URZ, UP0, !UPT ;  /* 0x000000073f077290 */ /* 0x000fe200087fe43f */
[----:B------:R-:W-:Y:S01]  /*15380*/  MOV R8, 0x1 ;  /* 0x0000000100087802 */ /* 0x000fe20000000f00 */
[----:B------:R-:W-:Y:S01]  /*15390*/  UMOV UR26, URZ ;  /* 0x0000003f001a7c82 */ /* 0x000fe20008000000 */
[----:B------:R-:W-:Y:S01]  /*153a0*/  UMOV UR28, UR36 ;  /* 0x00000024001c7c82 */ /* 0x000fe20008000000 */
[----:B------:R-:W-:Y:S01]  /*153b0*/  UMOV UR29, UR37 ;  /* 0x00000025001d7c82 */ /* 0x000fe20008000000 */
[----:B------:R-:W-:Y:S01]  /*153c0*/  UMOV UR18, 0x10 ;  /* 0x0000001000127882 */ /* 0x000fe20000000000 */
[----:B------:R-:W-:Y:S01]  /*153d0*/  UIADD3 UR25, UR25, 0x21000, URZ ;  /* 0x0002100019197890 */ /* 0x000fe2000fffe03f */
[----:B------:R-:W-:Y:S01]  /*153e0*/  IADD3 R2, R2, 0x1, RZ ;  /* 0x0000000102027810 */ /* 0x000fe20007ffe0ff */
[----:B------:R-:W-:Y:S01]  /*153f0*/  UMOV UR20, UR36 ;  /* 0x0000002400147c82 */ /* 0x000fe20008000000 */
[----:B------:R-:W-:Y:S01]  /*15400*/  UMOV UR21, UR37 ;  /* 0x0000002500157c82 */ /* 0x000fe20008000000 */
[----:B------:R-:W-:-:S02]  /*15410*/  UIADD3 UR24, UR32, 0x3000, URZ ;  /* 0x0000300020187890 */ /* 0x000fc4000fffe03f */
[----:B------:R-:W-:Y:S02]  /*15420*/  UIADD3 UR16, UR32, 0x5000, URZ ;  /* 0x0000500020107890 */ /* 0x000fe4000fffe03f */
[----:B------:R-:W-:Y:S01]  /*15430*/  UIADD3 UR32, UR32, 0x7000, URZ ;  /* 0x0000700020207890 */ /* 0x000fe2000fffe03f */
[----:B------:R-:W-:Y:S01]  /*15440*/  UMOV UR19, UR27 ;  /* 0x0000001b00137c82 */ /* 0x000fe20008000000 */
[----:B------:R-:W-:Y:S01]  /*15450*/  UMOV UR17, UR25 ;  /* 0x0000001900117c82 */ /* 0x000fe20008000000 */
[----:B------:R-:W-:Y:S01]  /*15460*/  UMOV UR34, 0x20 ;  /* 0x0000002000227882 */ /* 0x000fe20000000000 */
[----:B------:R-:W-:Y:S01]  /*15470*/  UMOV UR35, UR27 ;  /* 0x0000001b00237c82 */ /* 0x000fe20008000000 */
[----:B------:R1:W-:Y:S01]  /*15480*/  UTMALDG.4D [UR24], [UR6], desc[UR8] ;  /* 0x00000818060075b4 */ /* 0x0003e20008019000 */
[----:B------:R-:W-:Y:S01]  /*15490*/  UMOV UR33, UR25 ;  /* 0x0000001900217c82 */ /* 0x000fe20008000000 */
[----:B------:R1:W-:Y:S02]  /*154a0*/  UTMALDG.4D [UR16], [UR6], desc[UR8] ;  /* 0x00000810060075b4 */ /* 0x0003e40008019000 */
[----:B------:R1:W-:Y:S02]  /*154b0*/  UTMALDG.4D [UR32], [UR6], desc[UR8] ;  /* 0x00000820060075b4 */ /* 0x0003e40008019000 */
[----:B-1----:R-:W-:Y:S01]  /*154c0*/  NOP ;  /* 0x0000000000007918 */ /* 0x002fe20000000000 */
.L_x_87:
[----:B------:R-:W-:Y:S05]  /*154d0*/  BSYNC B0 ;  /* 0x0000000000007941 */ /* 0x000fea0003800000 */
.L_x_86:
[----:B------:R-:W-:-:S05]  /*154e0*/  IMAD.U32 R3, RZ, RZ, UR4 ;  /* 0x00000004ff037e24 */ /* 0x000fca000f8e00ff */
[----:B------:R-:W-:-:S13]  /*154f0*/  ISETP.GE.AND P0, PT, R3, 0x2, PT ;  /* 0x000000020300780c */ /* 0x000fda0003f06270 */
[----:B------:R-:W-:Y:S05]  /*15500*/  @!P0 EXIT ;  /* 0x000000000000894d */ /* 0x000fea0003800000 */
[----:B------:R-:W-:Y:S01]  /*15510*/  USHF.L.U32 UR6, UR4, 0x1, URZ ;  /* 0x0000000104067899 */ /* 0x000fe2000800063f */
[----:B------:R-:W-:Y:S01]  /*15520*/  LOP3.LUT P0, RZ, R0, 0x1f, RZ, 0xc0, !PT ;  /* 0x0000001f00ff7812 */ /* 0x000fe2000780c0ff */
[----:B------:R-:W-:Y:S01]  /*15530*/  BSSY B0, `(.L_x_91) ;  /* 0x0000073000007945 */ /* 0x000fe20003800000 */
[----:B------:R-:W-:Y:S02]  /*15540*/  MOV R3, UR5 ;  /* 0x0000000500037c02 */ /* 0x000fe40008000f00 */
[----:B------:R-:W-:Y:S01]  /*15550*/  PLOP3.LUT P0, PT, P0, P2, PT, 0x2a, 0x0 ;  /* 0x000000000000781c */ /* 0x000fe20000704572 */
[----:B------:R-:W-:Y:S01]  /*15560*/  IMAD.U32 R9, RZ, RZ, UR6 ;  /* 0x00000006ff097e24 */ /* 0x000fe2000f8e00ff */
[----:B------:R-:W-:Y:S02]  /*15570*/  LOP3.LUT R3, R3, 0x2, RZ, 0xfc, !PT ;  /* 0x0000000203037812 */ /* 0x000fe400078efcff */
[----:B------:R-:W-:-:S09]  /*15580*/  MOV R0, 0x1 ;  /* 0x0000000100007802 */ /* 0x000fd20000000f00 */
.L_x_102:
[----:B------:R-:W-:Y:S04]  /*15590*/  BSSY B1, `(.L_x_92) ;  /* 0x0000033000017945 */ /* 0x000fe80003800000 */
[----:B------:R-:W-:Y:S05]  /*155a0*/  @!P3 BRA `(.L_x_93) ;  /* 0x0000000000c4b947 */ /* 0x000fea0003800000 */
[----:B------:R-:W1:Y:S01]  /*155b0*/  S2R R5, SR_CgaCtaId ;  /* 0x0000000000057919 */ /* 0x000e620000008800 */
[----:B------:R-:W-:-:S04]  /*155c0*/  MOV R4, 0x400 ;  /* 0x0000040000047802 */ /* 0x000fc80000000f00 */
[----:B-1----:R-:W-:Y:S02]  /*155d0*/  LEA R5, R5, R4, 0x18 ;  /* 0x0000000405057211 */ /* 0x002fe400078ec0ff */
[----:B------:R-:W-:Y:S02]  /*155e0*/  SHF.L.U32 R4, R0, 0x1f, RZ ;  /* 0x0000001f00047819 */ /* 0x000fe400000006ff */
[----:B------:R-:W-:-:S04]  /*155f0*/  LEA R7, R2, R5, 0x3 ;  /* 0x0000000502077211 */ /* 0x000fc800078e18ff */
[----:B------:R-:W1:Y:S02]  /*15600*/  SYNCS.PHASECHK.TRANS64.TRYWAIT P4, [R7+URZ+0x21028], R4 ;  /* 0x02102804070075a7 */ /* 0x000e64000808017f */
[----:B-1----:R-:W-:Y:S05]  /*15610*/  @!P4 BRA `(.L_x_94) ;  /* 0x0000000800c0c947 */ /* 0x002fea0003800000 */
.L_x_114:
[----:B-1----:R-:W-:-:S04]  /*15620*/  @P2 MOV R4, 0x6000 ;  /* 0x0000600000042802 */ /* 0x002fc80000000f00 */
[----:B------:R1:W-:Y:S02]  /*15630*/  @P2 SYNCS.ARRIVE.TRANS64 RZ, [R7+URZ+0x21000], R4 ;  /* 0x0210000407ff29a7 */ /* 0x0003e4000800003f */
[----:B-1----:R-:W-:-:S04]  /*15640*/  PRMT R4, R3, 0x9910, RZ ;  /* 0x0000991003047816 */ /* 0x002fc800000000ff */
[----:B------:R-:W-:-:S13]  /*15650*/  ISETP.NE.AND P4, PT, R4, 0x2, PT ;  /* 0x000000020400780c */ /* 0x000fda0003f85270 */
[----:B------:R-:W-:Y:S05]  /*15660*/  @P4 BRA `(.L_x_95) ;  /* 0x0000000000044947 */ /* 0x000fea0003800000 */
[----:B------:R-:W-:Y:S01]  /*15670*/  BPT.TRAP 0x1 ;  /* 0x000000040000795c */ /* 0x000fe20000300000 */
.L_x_95:
[----:B------:R-:W-:Y:S05]  /*15680*/  @P0 BRA `(.L_x_96) ;  /* 0x0000000000040947 */ /* 0x000fea0003800000 */
[----:B------:R-:W-:Y:S01]  /*15690*/  BPT.TRAP 0x1 ;  /* 0x000000040000795c */ /* 0x000fe20000300000 */
.L_x_96:
[----:B------:R-:W-:Y:S01]  /*156a0*/  IMAD R5, R2, 0x6000, R5 ;  /* 0x0000600002057824 */ /* 0x000fe200078e0205 */
[----:B------:R-:W-:Y:S01]  /*156b0*/  R2UR UR33, R7 ;  /* 0x00000000072172ca */ /* 0x000fe200000e0000 */
[----:B------:R-:W-:Y:S01]  /*156c0*/  ULDC.64 UR6, c[0x0][0x198] ;  /* 0x0000660000067ab9 */ /* 0x000fe20000000a00 */
[----:B------:R-:W-:Y:S01]  /*156d0*/  R2UR UR35, R8 ;  /* 0x00000000082372ca */ /* 0x000fe200000e0000 */
[----:B------:R-:W-:Y:S01]  /*156e0*/  UIADD3 UR6, UP0, UR6, 0x1f0, URZ ;  /* 0x000001f006067890 */ /* 0x000fe2000ff1e03f */
[----:B------:R-:W-:Y:S01]  /*156f0*/  R2UR UR16, R5 ;  /* 0x00000000051072ca */ /* 0x000fe200000e0000 */
[----:B------:R-:W-:Y:S01]  /*15700*/  UMOV UR8, 0x0 ;  /* 0x0000000000087882 */ /* 0x000fe20000000000 */
[----:B------:R-:W-:Y:S01]  /*15710*/  UMOV UR9, 0x10000000 ;  /* 0x1000000000097882 */ /* 0x000fe20000000000 */
[----:B------:R-:W-:Y:S01]  /*15720*/  UIADD3.X UR7, URZ, UR7, URZ, UP0, !UPT ;  /* 0x000000073f077290 */ /* 0x000fe200087fe43f */
[----:B------:R-:W-:Y:S01]  /*15730*/  VIADD R2, R2, 0x1 ;  /* 0x0000000102027836 */ /* 0x000fe20000000000 */
[----:B------:R-:W-:Y:S01]  /*15740*/  UMOV UR34, URZ ;  /* 0x0000003f00227c82 */ /* 0x000fe20008000000 */
[----:B------:R-:W-:Y:S01]  /*15750*/  UMOV UR26, 0x10 ;  /* 0x00000010001a7882 */ /* 0x000fe20000000000 */
[----:B------:R-:W-:Y:S01]  /*15760*/  UMOV UR28, UR36 ;  /* 0x00000024001c7c82 */ /* 0x000fe20008000000 */
[----:B------:R-:W-:Y:S01]  /*15770*/  UMOV UR29, UR37 ;  /* 0x00000025001d7c82 */ /* 0x000fe20008000000 */
[----:B------:R-:W-:Y:S01]  /*15780*/  UIADD3 UR33, UR33, 0x21000, URZ ;  /* 0x0002100021217890 */ /* 0x000fe2000fffe03f */
[----:B------:R-:W-:Y:S01]  /*15790*/  ISETP.NE.AND P4, PT, R2, 0x5, PT ;  /* 0x000000050200780c */ /* 0x000fe20003f85270 */
[----:B------:R-:W-:-:S02]  /*157a0*/  USHF.L.U32 UR35, UR35, 0x8, URZ ;  /* 0x0000000823237899 */ /* 0x000fc4000800063f */
[----:B------:R-:W-:Y:S01]  /*157b0*/  UIADD3 UR32, UR16, 0x3000, URZ ;  /* 0x0000300010207890 */ /* 0x000fe2000fffe03f */
[----:B------:R-:W-:Y:S01]  /*157c0*/  SEL R5, RZ, 0x1, P4 ;  /* 0x00000001ff057807 */ /* 0x000fe20002000000 */
[----:B------:R-:W-:Y:S01]  /*157d0*/  UIADD3 UR24, UR16, 0x5000, URZ ;  /* 0x0000500010187890 */ /* 0x000fe2000fffe03f */
[----:B------:R-:W-:Y:S01]  /*157e0*/  SEL R2, R2, RZ, P4 ;  /* 0x000000ff02027207 */ /* 0x000fe20002000000 */
[----:B------:R-:W-:Y:S01]  /*157f0*/  UIADD3 UR16, UR16, 0x7000, URZ ;  /* 0x0000700010107890 */ /* 0x000fe2000fffe03f */
[----:B------:R-:W-:Y:S01]  /*15800*/  LOP3.LUT R0, R0, R5, RZ, 0x3c, !PT ;  /* 0x0000000500007212 */ /* 0x000fe200078e3cff */
[----:B------:R-:W-:Y:S01]  /*15810*/  UMOV UR25, UR33 ;  /* 0x0000002100197c82 */ /* 0x000fe20008000000 */
[----:B------:R-:W-:Y:S01]  /*15820*/  UMOV UR27, UR35 ;  /* 0x00000023001b7c82 */ /* 0x000fe20008000000 */
[----:B------:R-:W-:Y:S01]  /*15830*/  UMOV UR18, 0x20 ;  /* 0x0000002000127882 */ /* 0x000fe20000000000 */
[----:B------:R-:W-:Y:S01]  /*15840*/  UMOV UR20, UR36 ;  /* 0x0000002400147c82 */ /* 0x000fe20008000000 */
[----:B------:R-:W-:Y:S01]  /*15850*/  UMOV UR21, UR37 ;  /* 0x0000002500157c82 */ /* 0x000fe20008000000 */
[----:B------:R-:W-:Y:S01]  /*15860*/  UMOV UR17, UR33 ;  /* 0x0000002100117c82 */ /* 0x000fe20008000000 */
[----:B------:R-:W-:Y:S01]  /*15870*/  UMOV UR19, UR35 ;  /* 0x0000002300137c82 */ /* 0x000fe20008000000 */
[----:B------:R1:W-:Y:S01]  /*15880*/  UTMALDG.4D [UR32], [UR6], desc[UR8] ;  /* 0x00000820060075b4 */ /* 0x0003e20008019000 */
[----:B------:R1:W-:Y:S01]  /*15890*/  UTMALDG.4D [UR24], [UR6], desc[UR8] ;  /* 0x00000818060075b4 */ /* 0x0003e20008019000 */
[----:B------:R1:W-:Y:S02]  /*158a0*/  UTMALDG.4D [UR16], [UR6], desc[UR8] ;  /* 0x00000810060075b4 */ /* 0x0003e40008019000 */
[----:B-1----:R-:W-:Y:S01]  /*158b0*/  NOP ;  /* 0x0000000000007918 */ /* 0x002fe20000000000 */
.L_x_93:
[----:B------:R-:W-:Y:S05]  /*158c0*/  BSYNC B1 ;  /* 0x0000000000017941 */ /* 0x000fea0003800000 */
.L_x_92:
[----:B------:R-:W-:Y:S01]  /*158d0*/  ISETP.LT.OR P4, PT, R9, 0x4, !P3 ;  /* 0x000000040900780c */ /* 0x000fe20005f81670 */
[----:B------:R-:W-:-:S12]  /*158e0*/  BSSY B1, `(.L_x_97) ;  /* 0x0000034000017945 */ /* 0x000fd80003800000 */
[----:B------:R-:W-:Y:S05]  /*158f0*/  @P4 BRA `(.L_x_98) ;  /* 0x0000000000c84947 */ /* 0x000fea0003800000 */
[----:B------:R-:W1:Y:S01]  /*15900*/  S2R R5, SR_CgaCtaId ;  /* 0x0000000000057919 */ /* 0x000e620000008800 */
[----:B------:R-:W-:Y:S02]  /*15910*/  MOV R4, 0x400 ;  /* 0x0000040000047802 */ /* 0x000fe40000000f00 */
[----:B------:R-:W-:Y:S02]  /*15920*/  SHF.L.U32 R7, R0, 0x1f, RZ ;  /* 0x0000001f00077819 */ /* 0x000fe400000006ff */
[----:B-1----:R-:W-:-:S04]  /*15930*/  LEA R5, R5, R4, 0x18 ;  /* 0x0000000405057211 */ /* 0x002fc800078ec0ff */
[----:B------:R-:W-:-:S04]  /*15940*/  LEA R4, R2, R5, 0x3 ;  /* 0x0000000502047211 */ /* 0x000fc800078e18ff */
[----:B------:R-:W1:Y:S02]  /*15950*/  SYNCS.PHASECHK.TRANS64.TRYWAIT P4, [R4+URZ+0x21028], R7 ;  /* 0x02102807040075a7 */ /* 0x000e64000808017f */
[----:B-1----:R-:W-:Y:S05]  /*15960*/  @!P4 BRA `(.L_x_99) ;  /* 0x000000080000c947 */ /* 0x002fea0003800000 */
.L_x_115:
[----:B------:R-:W-:Y:S02]  /*15970*/  PRMT R6, R3, 0x9910, RZ ;  /* 0x0000991003067816 */ /* 0x000fe400000000ff */
[----:B-1----:R-:W-:Y:S02]  /*15980*/  @P1 MOV R7, 0x6000 ;  /* 0x0000600000071802 */ /* 0x002fe40000000f00 */
[----:B------:R-:W-:Y:S02]  /*15990*/  ISETP.NE.AND P4, PT, R6, 0x2, PT ;  /* 0x000000020600780c */ /* 0x000fe40003f85270 */
[----:B------:R1:W-:Y:S11]  /*159a0*/  @P1 SYNCS.ARRIVE.TRANS64 RZ, [R4+URZ+0x21000], R7 ;  /* 0x0210000704ff19a7 */ /* 0x0003f6000800003f */
[----:B-1----:R-:W-:Y:S05]  /*159b0*/  @P4 BRA `(.L_x_100) ;  /* 0x0000000000044947 */ /* 0x002fea0003800000 */
[----:B------:R-:W-:Y:S01]  /*159c0*/  BPT.TRAP 0x1 ;  /* 0x000000040000795c */ /* 0x000fe20000300000 */
.L_x_100:
[----:B------:R-:W-:Y:S05]  /*159d0*/  @P0 BRA `(.L_x_101) ;  /* 0x0000000000040947 */ /* 0x000fea0003800000 */
[----:B------:R-:W-:Y:S01]  /*159e0*/  BPT.TRAP 0x1 ;  /* 0x000000040000795c */ /* 0x000fe20000300000 */
.L_x_101:
        /* <DEDUP_REMOVED lines=16> */
[----:B------:R-:W-:Y:S01]  /*15af0*/  USHF.L.U32 UR35, UR35, 0x8, URZ ;  /* 0x0000000823237899 */ /* 0x000fe2000800063f */
[----:B------:R-:W-:Y:S01]  /*15b00*/  IADD3 R8, R8, 0x1, RZ ;  /* 0x0000000108087810 */ /* 0x000fe20007ffe0ff */
        /* <DEDUP_REMOVED lines=17> */
.L_x_98:
[----:B------:R-:W-:Y:S05]  /*15c20*/  BSYNC B1 ;  /* 0x0000000000017941 */ /* 0x000fea0003800000 */
.L_x_97:
[C---:B------:R-:W-:Y:S02]  /*15c30*/  ISETP.GT.AND P4, PT, R9.reuse, 0x4, PT ;  /* 0x000000040900780c */ /* 0x040fe40003f84270 */
[----:B------:R-:W-:-:S11]  /*15c40*/  IADD3 R9, R9, -0x2, RZ ;  /* 0xfffffffe09097810 */ /* 0x000fd60007ffe0ff */
[----:B------:R-:W-:Y:S05]  /*15c50*/  @P4 BRA `(.L_x_102) ;  /* 0xfffffff8004c4947 */ /* 0x000fea000383ffff */
[----:B------:R-:W-:Y:S05]  /*15c60*/  BSYNC B0 ;  /* 0x0000000000007941 */ /* 0x000fea0003800000 */
.L_x_91:
[----:B------:R-:W-:Y:S05]  /*15c70*/  EXIT ;  /* 0x000000000000794d */ /* 0x000fea0003800000 */
.L_x_15:
[----:B-1----:R-:W-:-:S04]  /*15c80*/  IMAD.U32 R5, RZ, RZ, UR5 ;  /* 0x00000005ff057e24 */ /* 0x002fc8000f8e00ff */
[----:B------:R1:W2:Y:S03]  /*15c90*/  SYNCS.PHASECHK.TRANS64.TRYWAIT P1, [R5+URZ+0x21050], R6 ;  /* 0x02105006050075a7 */ /* 0x0002a6000802017f */
[----:B--2---:R-:W-:Y:S05]  /*15ca0*/  @!P1 NANOSLEEP.SYNCS 0x989680 ;  /* 0x009896800000995d */ /* 0x004fea0003900000 */
[----:B------:R-:W2:Y:S02]  /*15cb0*/  @!P1 SYNCS.PHASECHK.TRANS64 P1, [R5+URZ+0x21050], R6 ;  /* 0x02105006050095a7 */ /* 0x000ea4000802007f */
[----:B--2---:R-:W-:Y:S05]  /*15cc0*/  @!P1 BRA `(.L_x_15) ;  /* 0xfffffffc00ec9947 */ /* 0x004fea000383ffff */
[----:B------:R-:W-:Y:S05]  /*15cd0*/  BRA `(.L_x_103) ;  /* 0xfffffeb000847947 */ /* 0x000fea000383ffff */
.L_x_17:
[----:B-1----:R-:W-:-:S04]  /*15ce0*/  MOV R5, UR38 ;  /* 0x0000002600057c02 */ /* 0x002fc80008000f00 */
[----:B------:R1:W2:Y:S03]  /*15cf0*/  SYNCS.PHASECHK.TRANS64.TRYWAIT P1, [R5+URZ+0x21000], R4 ;  /* 0x02100004050075a7 */ /* 0x0002a6000802017f */
[----:B--2---:R-:W-:Y:S05]  /*15d00*/  @!P1 NANOSLEEP.SYNCS 0x989680 ;  /* 0x009896800000995d */ /* 0x004fea0003900000 */
[----:B------:R-:W2:Y:S02]  /*15d10*/  @!P1 SYNCS.PHASECHK.TRANS64 P1, [R5+URZ+0x21000], R4 ;  /* 0x02100004050095a7 */ /* 0x000ea4000802007f */
[----:B--2---:R-:W-:Y:S05]  /*15d20*/  @!P1 BRA `(.L_x_17) ;  /* 0xfffffffc00ec9947 */ /* 0x004fea000383ffff */
[----:B------:R-:W-:Y:S05]  /*15d30*/  BRA `(.L_x_104) ;  /* 0xfffffeb000907947 */ /* 0x000fea000383ffff */
.L_x_18:
[----:B-1----:R-:W-:-:S04]  /*15d40*/  MOV R5, UR19 ;  /* 0x0000001300057c02 */ /* 0x002fc80008000f00 */
[----:B------:R1:W2:Y:S03]  /*15d50*/  SYNCS.PHASECHK.TRANS64.TRYWAIT P1, [R5+URZ+-0x8], R2 ;  /* 0xfffff802050075a7 */ /* 0x0002a6000802017f */
[----:B--2---:R-:W-:Y:S05]  /*15d60*/  @!P1 NANOSLEEP.SYNCS 0x989680 ;  /* 0x009896800000995d */ /* 0x004fea0003900000 */
[----:B------:R-:W2:Y:S02]  /*15d70*/  @!P1 SYNCS.PHASECHK.TRANS64 P1, [R5+URZ+-0x8], R2 ;  /* 0xfffff802050095a7 */ /* 0x000ea4000802007f */
[----:B--2---:R-:W-:Y:S05]  /*15d80*/  @!P1 BRA `(.L_x_18) ;  /* 0xfffffffc00ec9947 */ /* 0x004fea000383ffff */
[----:B------:R-:W-:Y:S05]  /*15d90*/  BRA `(.L_x_105) ;  /* 0xfffffeb0008c7947 */ /* 0x000fea000383ffff */
.L_x_20:
[----:B-1----:R-:W-:-:S04]  /*15da0*/  IMAD.U32 R13, RZ, RZ, UR38 ;  /* 0x00000026ff0d7e24 */ /* 0x002fc8000f8e00ff */
[----:B------:R1:W2:Y:S03]  /*15db0*/  SYNCS.PHASECHK.TRANS64.TRYWAIT P1, [R13+URZ+0x21008], R4 ;  /* 0x021008040d0075a7 */ /* 0x0002a6000802017f */
[----:B--2---:R-:W-:Y:S05]  /*15dc0*/  @!P1 NANOSLEEP.SYNCS 0x989680 ;  /* 0x009896800000995d */ /* 0x004fea0003900000 */
[----:B------:R-:W2:Y:S02]  /*15dd0*/  @!P1 SYNCS.PHASECHK.TRANS64 P1, [R13+URZ+0x21008], R4 ;  /* 0x021008040d0095a7 */ /* 0x000ea4000802007f */
[----:B--2---:R-:W-:Y:S05]  /*15de0*/  @!P1 BRA `(.L_x_20) ;  /* 0xfffffffc00ec9947 */ /* 0x004fea000383ffff */
[----:B------:R-:W-:Y:S05]  /*15df0*/  BRA `(.L_x_106) ;  /* 0xffffff0800447947 */ /* 0x000fea000383ffff */
.L_x_25:
[----:B-1----:R-:W-:-:S04]  /*15e00*/  MOV R11, UR6 ;  /* 0x00000006000b7c02 */ /* 0x002fc80008000f00 */
[----:B------:R1:W2:Y:S03]  /*15e10*/  SYNCS.PHASECHK.TRANS64.TRYWAIT P2, [R11+URZ+0x21000], R8 ;  /* 0x021000080b0075a7 */ /* 0x0002a6000804017f */
[----:B--2---:R-:W-:Y:S05]  /*15e20*/  @!P2 NANOSLEEP.SYNCS 0x989680 ;  /* 0x009896800000a95d */ /* 0x004fea0003900000 */
[----:B------:R-:W2:Y:S02]  /*15e30*/  @!P2 SYNCS.PHASECHK.TRANS64 P2, [R11+URZ+0x21000], R8 ;  /* 0x021000080b00a5a7 */ /* 0x000ea4000804007f */
[----:B--2---:R-:W-:Y:S05]  /*15e40*/  @!P2 BRA `(.L_x_25) ;  /* 0xfffffffc00eca947 */ /* 0x004fea000383ffff */
[----:B------:R-:W-:Y:S05]  /*15e50*/  BRA `(.L_x_107) ;  /* 0xffffff1800707947 */ /* 0x000fea000383ffff */
.L_x_29:
[----:B-1----:R-:W-:-:S04]  /*15e60*/  MOV R9, UR7 ;  /* 0x0000000700097c02 */ /* 0x002fc80008000f00 */
[----:B------:R1:W2:Y:S03]  /*15e70*/  SYNCS.PHASECHK.TRANS64.TRYWAIT P2, [R9+URZ+0x21000], R14 ;  /* 0x0210000e090075a7 */ /* 0x0002a6000804017f */
[----:B--2---:R-:W-:Y:S05]  /*15e80*/  @!P2 NANOSLEEP.SYNCS 0x989680 ;  /* 0x009896800000a95d */ /* 0x004fea0003900000 */
[----:B------:R-:W2:Y:S02]  /*15e90*/  @!P2 SYNCS.PHASECHK.TRANS64 P2, [R9+URZ+0x21000], R14 ;  /* 0x0210000e0900a5a7 */ /* 0x000ea4000804007f */
[----:B--2---:R-:W-:Y:S05]  /*15ea0*/  @!P2 BRA `(.L_x_29) ;  /* 0xfffffffc00eca947 */ /* 0x004fea000383ffff */
[----:B------:R-:W-:Y:S05]  /*15eb0*/  BRA `(.L_x_28) ;  /* 0xffffff5800987947 */ /* 0x000fea000383ffff */
.L_x_37:
[----:B-1----:R-:W-:-:S04]  /*15ec0*/  IMAD.U32 R11, RZ, RZ, UR6 ;  /* 0x00000006ff0b7e24 */ /* 0x002fc8000f8e00ff */
[----:B------:R1:W2:Y:S03]  /*15ed0*/  SYNCS.PHASECHK.TRANS64.TRYWAIT P2, [R11+URZ+0x21000], R10 ;  /* 0x0210000a0b0075a7 */ /* 0x0002a6000804017f */
[----:B--2---:R-:W-:Y:S05]  /*15ee0*/  @!P2 NANOSLEEP.SYNCS 0x989680 ;  /* 0x009896800000a95d */ /* 0x004fea0003900000 */
[----:B------:R-:W2:Y:S02]  /*15ef0*/  @!P2 SYNCS.PHASECHK.TRANS64 P2, [R11+URZ+0x21000], R10 ;  /* 0x0210000a0b00a5a7 */ /* 0x000ea4000804007f */
[----:B--2---:R-:W-:Y:S05]  /*15f00*/  @!P2 BRA `(.L_x_37) ;  /* 0xfffffffc00eca947 */ /* 0x004fea000383ffff */
[----:B------:R-:W-:Y:S05]  /*15f10*/  BRA `(.L_x_108) ;  /* 0xffffff6c00347947 */ /* 0x000fea000383ffff */
.L_x_41:
[----:B-1----:R-:W-:-:S04]  /*15f20*/  MOV R8, UR7 ;  /* 0x0000000700087c02 */ /* 0x002fc80008000f00 */
[----:B------:R1:W2:Y:S03]  /*15f30*/  SYNCS.PHASECHK.TRANS64.TRYWAIT P2, [R8+URZ+0x21000], R15 ;  /* 0x0210000f080075a7 */ /* 0x0002a6000804017f */
[----:B--2---:R-:W-:Y:S05]  /*15f40*/  @!P2 NANOSLEEP.SYNCS 0x989680 ;  /* 0x009896800000a95d */ /* 0x004fea0003900000 */
[----:B------:R-:W2:Y:S02]  /*15f50*/  @!P2 SYNCS.PHASECHK.TRANS64 P2, [R8+URZ+0x21000], R15 ;  /* 0x0210000f0800a5a7 */ /* 0x000ea4000804007f */
[----:B--2---:R-:W-:Y:S05]  /*15f60*/  @!P2 BRA `(.L_x_41) ;  /* 0xfffffffc00eca947 */ /* 0x004fea000383ffff */
[----:B------:R-:W-:Y:S05]  /*15f70*/  BRA `(.L_x_40) ;  /* 0xffffffc000587947 */ /* 0x000fea000383ffff */
.L_x_57:
[----:B-1----:R-:W-:-:S04]  /*15f80*/  MOV R3, UR19 ;  /* 0x0000001300037c02 */ /* 0x002fc80008000f00 */
[----:B------:R1:W2:Y:S03]  /*15f90*/  SYNCS.PHASECHK.TRANS64.TRYWAIT P0, [R3+URZ+0x8], R0 ;  /* 0x00000800030075a7 */ /* 0x0002a6000800017f */
[----:B--2---:R-:W-:Y:S05]  /*15fa0*/  @!P0 NANOSLEEP.SYNCS 0x989680 ;  /* 0x009896800000895d */ /* 0x004fea0003900000 */
[----:B------:R-:W2:Y:S02]  /*15fb0*/  @!P0 SYNCS.PHASECHK.TRANS64 P0, [R3+URZ+0x8], R0 ;  /* 0x00000800030085a7 */ /* 0x000ea4000800007f */
[----:B--2---:R-:W-:Y:S05]  /*15fc0*/  @!P0 BRA `(.L_x_57) ;  /* 0xfffffffc00ec8947 */ /* 0x004fea000383ffff */
[----:B------:R-:W-:Y:S05]  /*15fd0*/  BRA `(.L_x_109) ;  /* 0xffffffd800287947 */ /* 0x000fea000383ffff */
.L_x_73:
[----:B-1----:R1:W2:Y:S02]  /*15fe0*/  SYNCS.PHASECHK.TRANS64.TRYWAIT P0, [R4+URZ+0x21060], R3 ;  /* 0x02106003040075a7 */ /* 0x0022a4000800017f */
[----:B--2---:R-:W-:Y:S05]  /*15ff0*/  @!P0 NANOSLEEP.SYNCS 0x989680 ;  /* 0x009896800000895d */ /* 0x004fea0003900000 */
[----:B------:R-:W2:Y:S02]  /*16000*/  @!P0 SYNCS.PHASECHK.TRANS64 P0, [R4+URZ+0x21060], R3 ;  /* 0x02106003040085a7 */ /* 0x000ea4000800007f */
[----:B--2---:R-:W-:Y:S05]  /*16010*/  @!P0 BRA `(.L_x_73) ;  /* 0xfffffffc00f08947 */ /* 0x004fea000383ffff */
[----:B------:R-:W-:Y:S05]  /*16020*/  BRA `(.L_x_110) ;  /* 0xffffffe800207947 */ /* 0x000fea000383ffff */
.L_x_78:
[----:B-1----:R1:W2:Y:S02]  /*16030*/  SYNCS.PHASECHK.TRANS64.TRYWAIT P0, [R5+URZ+0x21028], R2 ;  /* 0x02102802050075a7 */ /* 0x0022a4000800017f */
[----:B--2---:R-:W-:Y:S05]  /*16040*/  @!P0 NANOSLEEP.SYNCS 0x989680 ;  /* 0x009896800000895d */ /* 0x004fea0003900000 */
[----:B------:R-:W2:Y:S02]  /*16050*/  @!P0 SYNCS.PHASECHK.TRANS64 P0, [R5+URZ+0x21028], R2 ;  /* 0x02102802050085a7 */ /* 0x000ea4000800007f */
[----:B--2---:R-:W-:Y:S05]  /*16060*/  @!P0 BRA `(.L_x_78) ;  /* 0xfffffffc00f08947 */ /* 0x004fea000383ffff */
[----:B------:R-:W-:Y:S05]  /*16070*/  BRA `(.L_x_111) ;  /* 0xffffffe800d07947 */ /* 0x000fea000383ffff */
.L_x_83:
[----:B-1----:R1:W2:Y:S02]  /*16080*/  SYNCS.PHASECHK.TRANS64.TRYWAIT P0, [R4+URZ+0x21060], R5 ;  /* 0x02106005040075a7 */ /* 0x0022a4000800017f */
[----:B--2---:R-:W-:Y:S05]  /*16090*/  @!P0 NANOSLEEP.SYNCS 0x989680 ;  /* 0x009896800000895d */ /* 0x004fea0003900000 */
[----:B------:R-:W2:Y:S02]  /*160a0*/  @!P0 SYNCS.PHASECHK.TRANS64 P0, [R4+URZ+0x21060], R5 ;  /* 0x02106005040085a7 */ /* 0x000ea4000800007f */
[----:B--2---:R-:W-:Y:S05]  /*160b0*/  @!P0 BRA `(.L_x_83) ;  /* 0xfffffffc00f08947 */ /* 0x004fea000383ffff */
[----:B------:R-:W-:Y:S05]  /*160c0*/  BRA `(.L_x_112) ;  /* 0xffffffec00847947 */ /* 0x000fea000383ffff */
.L_x_88:
[----:B-1----:R1:W2:Y:S02]  /*160d0*/  SYNCS.PHASECHK.TRANS64.TRYWAIT P0, [R3+URZ+0x21028], R4 ;  /* 0x02102804030075a7 */ /* 0x0022a4000800017f */
[----:B--2---:R-:W-:Y:S05]  /*160e0*/  @!P0 NANOSLEEP.SYNCS 0x989680 ;  /* 0x009896800000895d */ /* 0x004fea0003900000 */
[----:B------:R-:W2:Y:S02]  /*160f0*/  @!P0 SYNCS.PHASECHK.TRANS64 P0, [R3+URZ+0x21028], R4 ;  /* 0x02102804030085a7 */ /* 0x000ea4000800007f */
[----:B--2---:R-:W-:Y:S05]  /*16100*/  @!P0 BRA `(.L_x_88) ;  /* 0xfffffffc00f08947 */ /* 0x004fea000383ffff */
[----:B------:R-:W-:Y:S05]  /*16110*/  BRA `(.L_x_113) ;  /* 0xfffffff000447947 */ /* 0x000fea000383ffff */
.L_x_94:
[----:B-1----:R1:W2:Y:S02]  /*16120*/  SYNCS.PHASECHK.TRANS64.TRYWAIT P4, [R7+URZ+0x21028], R4 ;  /* 0x02102804070075a7 */ /* 0x0022a4000808017f */
[----:B--2---:R-:W-:Y:S05]  /*16130*/  @!P4 NANOSLEEP.SYNCS 0x989680 ;  /* 0x009896800000c95d */ /* 0x004fea0003900000 */
[----:B------:R-:W2:Y:S02]  /*16140*/  @!P4 SYNCS.PHASECHK.TRANS64 P4, [R7+URZ+0x21028], R4 ;  /* 0x021028040700c5a7 */ /* 0x000ea4000808007f */
[----:B--2---:R-:W-:Y:S05]  /*16150*/  @!P4 BRA `(.L_x_94) ;  /* 0xfffffffc00f0c947 */ /* 0x004fea000383ffff */
[----:B------:R-:W-:Y:S05]  /*16160*/  BRA `(.L_x_114) ;  /* 0xfffffff4002c7947 */ /* 0x000fea000383ffff */
.L_x_99:
[----:B-1----:R1:W2:Y:S02]  /*16170*/  SYNCS.PHASECHK.TRANS64.TRYWAIT P4, [R4+URZ+0x21028], R7 ;  /* 0x02102807040075a7 */ /* 0x0022a4000808017f */
[----:B--2---:R-:W-:Y:S05]  /*16180*/  @!P4 NANOSLEEP.SYNCS 0x989680 ;  /* 0x009896800000c95d */ /* 0x004fea0003900000 */
[----:B------:R-:W2:Y:S02]  /*16190*/  @!P4 SYNCS.PHASECHK.TRANS64 P4, [R4+URZ+0x21028], R7 ;  /* 0x021028070400c5a7 */ /* 0x000ea4000808007f */
[----:B--2---:R-:W-:Y:S05]  /*161a0*/  @!P4 BRA `(.L_x_99) ;  /* 0xfffffffc00f0c947 */ /* 0x004fea000383ffff */
[----:B------:R-:W-:Y:S05]  /*161b0*/  BRA `(.L_x_115) ;  /* 0xfffffff400ec7947 */ /* 0x000fea000383ffff */
        .weak           $__internal_0_$__cuda_sm20_rcp_rn_f32_slowpath
        .type           $__internal_0_$__cuda_sm20_rcp_rn_f32_slowpath,@function
        .size           $__internal_0_$__cuda_sm20_rcp_rn_f32_slowpath,(.L_x_121 - $__internal_0_$__cuda_sm20_rcp_rn_f32_slowpath)
$__internal_0_$__cuda_sm20_rcp_rn_f32_slowpath:
[----:B------:R-:W-:Y:S01]  /*161c0*/  IMAD.SHL.U32 R0, R2, 0x2, RZ ;  /* 0x0000000202007824 */ /* 0x000fe200078e00ff */
[----:B------:R-:W-:Y:S04]  /*161d0*/  BSSY B2, `(.L_x_116) ;  /* 0x0000030000027945 */ /* 0x000fe80003800000 */
[----:B------:R-:W-:-:S04]  /*161e0*/  SHF.R.U32.HI R18, RZ, 0x18, R0 ;  /* 0x00000018ff127819 */ /* 0x000fc80000011600 */
[----:B------:R-:W-:-:S13]  /*161f0*/  ISETP.NE.U32.AND P0, PT, R18, RZ, PT ;  /* 0x000000ff1200720c */ /* 0x000fda0003f05070 */
[----:B------:R-:W-:Y:S05]  /*16200*/  @P0 BRA `(.L_x_117) ;  /* 0x0000000000280947 */ /* 0x000fea0003800000 */
[----:B------:R-:W-:-:S04]  /*16210*/  SHF.L.U32 R0, R2, 0x1, RZ ;  /* 0x0000000102007819 */ /* 0x000fc800000006ff */
[----:B------:R-:W-:-:S13]  /*16220*/  ISETP.NE.AND P0, PT, R0, RZ, PT ;  /* 0x000000ff0000720c */ /* 0x000fda0003f05270 */
[----:B------:R-:W-:Y:S01]  /*16230*/  @P0 FFMA R6, R2, 1.84467440737095516160e+19, RZ ;  /* 0x5f80000002060823 */ /* 0x000fe200000000ff */
[----:B------:R-:W-:Y:S08]  /*16240*/  @!P0 MUFU.RCP R3, R2 ;  /* 0x0000000200038308 */ /* 0x000ff00000001000 */
[----:B------:R-:W1:Y:S02]  /*16250*/  @P0 MUFU.RCP R13, R6 ;  /* 0x00000006000d0308 */ /* 0x000e640000001000 */
[----:B-1----:R-:W-:-:S04]  /*16260*/  @P0 FFMA R0, R6, R13, -1 ;  /* 0xbf80000006000423 */ /* 0x002fc8000000000d */
[----:B------:R-:W-:-:S04]  /*16270*/  @P0 FADD.FTZ R0, -R0, -RZ ;  /* 0x800000ff00000221 */ /* 0x000fc80000010100 */
[----:B------:R-:W-:-:S04]  /*16280*/  @P0 FFMA R0, R13, R0, R13 ;  /* 0x000000000d000223 */ /* 0x000fc8000000000d */
[----:B------:R-:W-:Y:S01]  /*16290*/  @P0 FFMA R3, R0, 1.84467440737095516160e+19, RZ ;  /* 0x5f80000000030823 */ /* 0x000fe200000000ff */
[----:B------:R-:W-:Y:S06]  /*162a0*/  BRA `(.L_x_118) ;  /* 0x0000000000887947 */ /* 0x000fec0003800000 */
.L_x_117:
[----:B------:R-:W-:-:S04]  /*162b0*/  IADD3 R19, R18, -0xfd, RZ ;  /* 0xffffff0312137810 */ /* 0x000fc80007ffe0ff */
[----:B------:R-:W-:-:S13]  /*162c0*/  ISETP.GT.U32.AND P0, PT, R19, 0x1, PT ;  /* 0x000000011300780c */ /* 0x000fda0003f04070 */
[----:B------:R-:W-:Y:S05]  /*162d0*/  @P0 BRA `(.L_x_119) ;  /* 0x0000000000780947 */ /* 0x000fea0003800000 */
[----:B------:R-:W-:Y:S01]  /*162e0*/  LOP3.LUT R0, R2, 0x7fffff, RZ, 0xc0, !PT ;  /* 0x007fffff02007812 */ /* 0x000fe200078ec0ff */
[----:B------:R-:W-:-:S03]  /*162f0*/  IMAD.MOV.U32 R14, RZ, RZ, 0x3 ;  /* 0x00000003ff0e7424 */ /* 0x000fc600078e00ff */
[----:B------:R-:W-:Y:S02]  /*16300*/  LOP3.LUT R0, R0, 0x3f800000, RZ, 0xfc, !PT ;  /* 0x3f80000000007812 */ /* 0x000fe400078efcff */
[----:B------:R-:W-:Y:S02]  /*16310*/  SHF.L.U32 R14, R14, R19, RZ ;  /* 0x000000130e0e7219 */ /* 0x000fe400000006ff */
[----:B------:R-:W1:Y:S02]  /*16320*/  MUFU.RCP R3, R0 ;  /* 0x0000000000037308 */ /* 0x000e640000001000 */
[----:B-1----:R-:W-:-:S04]  /*16330*/  FFMA R6, R0, R3, -1 ;  /* 0xbf80000000067423 */ /* 0x002fc80000000003 */
[----:B------:R-:W-:-:S04]  /*16340*/  FADD.FTZ R6, -R6, -RZ ;  /* 0x800000ff06067221 */ /* 0x000fc80000010100 */
[CCC-:B------:R-:W-:Y:S01]  /*16350*/  FFMA.RM R12, R3.reuse, R6.reuse, R3.reuse ;  /* 0x00000006030c7223 */ /* 0x1c0fe20000004003 */
[----:B------:R-:W-:-:S04]  /*16360*/  FFMA.RP R13, R3, R6, R3 ;  /* 0x00000006030d7223 */ /* 0x000fc80000008003 */
[C---:B------:R-:W-:Y:S02]  /*16370*/  LOP3.LUT R3, R12.reuse, 0x7fffff, RZ, 0xc0, !PT ;  /* 0x007fffff0c037812 */ /* 0x040fe400078ec0ff */
[----:B------:R-:W-:Y:S02]  /*16380*/  FSETP.NEU.FTZ.AND P0, PT, R12, R13, PT ;  /* 0x0000000d0c00720b */ /* 0x000fe40003f1d000 */
[----:B------:R-:W-:Y:S02]  /*16390*/  LOP3.LUT R3, R3, 0x800000, RZ, 0xfc, !PT ;  /* 0x0080000003037812 */ /* 0x000fe400078efcff */
[----:B------:R-:W-:Y:S02]  /*163a0*/  SEL R6, RZ, 0xffffffff, !P0 ;  /* 0xffffffffff067807 */ /* 0x000fe40004000000 */
[----:B------:R-:W-:Y:S02]  /*163b0*/  LOP3.LUT R14, R14, R3, RZ, 0xc0, !PT ;  /* 0x000000030e0e7212 */ /* 0x000fe400078ec0ff */
[----:B------:R-:W-:-:S02]  /*163c0*/  IADD3 R6, -R6, RZ, RZ ;  /* 0x000000ff06067210 */ /* 0x000fc40007ffe1ff */
[-C--:B------:R-:W-:Y:S02]  /*163d0*/  SHF.R.U32.HI R14, RZ, R19.reuse, R14 ;  /* 0x00000013ff0e7219 */ /* 0x080fe4000001160e */
[----:B------:R-:W-:Y:S02]  /*163e0*/  LOP3.LUT P1, RZ, R6, R19, R3, 0xf8, !PT ;  /* 0x0000001306ff7212 */ /* 0x000fe4000782f803 */
[C---:B------:R-:W-:Y:S02]  /*163f0*/  LOP3.LUT P0, RZ, R14.reuse, 0x1, RZ, 0xc0, !PT ;  /* 0x000000010eff7812 */ /* 0x040fe4000780c0ff */
[----:B------:R-:W-:-:S04]  /*16400*/  LOP3.LUT P2, RZ, R14, 0x2, RZ, 0xc0, !PT ;  /* 0x000000020eff7812 */ /* 0x000fc8000784c0ff */
[----:B------:R-:W-:Y:S02]  /*16410*/  PLOP3.LUT P0, PT, P0, P1, P2, 0xe0, 0x0 ;  /* 0x000000000000781c */ /* 0x000fe40000703c20 */
[----:B------:R-:W-:Y:S02]  /*16420*/  LOP3.LUT P1, RZ, R2, 0x7fffff, RZ, 0xc0, !PT ;  /* 0x007fffff02ff7812 */ /* 0x000fe4000782c0ff */
[----:B------:R-:W-:-:S04]  /*16430*/  SEL R0, RZ, 0x1, !P0 ;  /* 0x00000001ff007807 */ /* 0x000fc80004000000 */
[----:B------:R-:W-:-:S04]  /*16440*/  IADD3 R0, -R0, RZ, RZ ;  /* 0x000000ff00007210 */ /* 0x000fc80007ffe1ff */
[----:B------:R-:W-:Y:S01]  /*16450*/  ISETP.GE.AND P0, PT, R0, RZ, PT ;  /* 0x000000ff0000720c */ /* 0x000fe20003f06270 */
[----:B------:R-:W-:-:S05]  /*16460*/  VIADD R0, R18, 0xffffff04 ;  /* 0xffffff0412007836 */ /* 0x000fca0000000000 */
[----:B------:R-:W-:-:S07]  /*16470*/  SHF.R.U32.HI R3, RZ, R0, R3 ;  /* 0x00000000ff037219 */ /* 0x000fce0000011603 */
[----:B------:R-:W-:-:S04]  /*16480*/  @!P0 IADD3 R3, R3, 0x1, RZ ;  /* 0x0000000103038810 */ /* 0x000fc80007ffe0ff */
[----:B------:R-:W-:-:S04]  /*16490*/  @!P1 SHF.L.U32 R3, R3, 0x1, RZ ;  /* 0x0000000103039819 */ /* 0x000fc800000006ff */
[----:B------:R-:W-:Y:S01]  /*164a0*/  LOP3.LUT R3, R3, 0x80000000, R2, 0xf8, !PT ;  /* 0x8000000003037812 */ /* 0x000fe200078ef802 */
[----:B------:R-:W-:Y:S06]  /*164b0*/  BRA `(.L_x_118) ;  /* 0x0000000000047947 */ /* 0x000fec0003800000 */
.L_x_119:
[----:B------:R1:W2:Y:S02]  /*164c0*/  MUFU.RCP R3, R2 ;  /* 0x0000000200037308 */ /* 0x0002a40000001000 */
.L_x_118:
[----:B------:R-:W-:Y:S05]  /*164d0*/  BSYNC B2 ;  /* 0x0000000000027941 */ /* 0x000fea0003800000 */
.L_x_116:
[----:B--2---:R-:W-:Y:S01]  /*164e0*/  IMAD.MOV.U32 R0, RZ, RZ, R3 ;  /* 0x000000ffff007224 */ /* 0x004fe200078e0003 */
[----:B-1----:R-:W-:Y:S02]  /*164f0*/  MOV R2, R15 ;  /* 0x0000000f00027202 */ /* 0x002fe40000000f00 */
[----:B------:R-:W-:-:S04]  /*16500*/  MOV R3, 0x0 ;  /* 0x0000000000037802 */ /* 0x000fc80000000f00 */
[----:B------:R-:W-:Y:S05]  /*16510*/  RET.REL.NODEC R2 `(_ZN7cutlass13device_kernelINS_4fmha6kernel28FmhaKernelTmaWarpSpecializedINS1_10collective30FmhaMainloopTmaWarpSpecializedINS_6half_tEffN4cute5tupleIJNS7_1CILi128EEENS9_ILi256EEENS9_ILi48EEEEEENS8_IJiNS9_ILi1EEENS8_IJiiEEEEEESG_SG_NS4_12CausalFusionEJEEENS4_15FmhaFwdEpilogueIS6_fNS8_IJNS9_ILi64EEESC_SB_EEEEENS2_23IndividualTileSchedulerEJEEEEEvNT_6ParamsE) ;  /* 0xfffffe9802b87950 */ /* 0x000fea0003c3ffff */
.L_x_120:
[----:B------:R-:W-:-:S00]  /*16520*/  BRA `(.L_x_120) ;  /* 0xfffffffc00fc7947 */ /* 0x000fc0000383ffff */
[----:B------:R-:W-:-:S00]  /*16530*/  NOP ;  /* 0x0000000000007918 */ /* 0x000fc00000000000 */
        /* <DEDUP_REMOVED lines=12> */
.L_x_121:


//--------------------- .nv.global.init           --------------------------
	.section	.nv.global.init,"aw",@progbits
.nv.global.init:
	.type		$str$24,@object
	.size		$str$24,($str$25 - $str$24)
$str$24:
        /*0000*/ 	.byte	0x28, 0x61, 0x64, 0x64, 0x72, 0x65, 0x73, 0x73, 0x20, 0x26, 0x20, 0x6d, 0x61, 0x73, 0x6b, 0x29
        /*0010*/ 	.byte	0x20, 0x3d, 0x3d, 0x20, 0x30, 0x00
	.type		$str$25,@object
	.size		$str$25,(__unnamed_1 - $str$25)
$str$25:
        /*0016*/ 	.byte	0x2f, 0x74, 0x6d, 0x70, 0x2f, 0x63, 0x75, 0x74, 0x6c, 0x61, 0x73, 0x73, 0x5f, 0x73, 0x77, 0x65
        /*0026*/ 	.byte	0x65, 0x70, 0x5f, 0x73, 0x72, 0x63, 0x2f, 0x69, 0x6e, 0x63, 0x6c, 0x75, 0x64, 0x65, 0x2f, 0x63
        /*0036*/ 	.byte	0x75, 0x74, 0x65, 0x2f, 0x70, 0x6f, 0x69, 0x6e, 0x74, 0x65, 0x72, 0x5f, 0x66, 0x6c, 0x61, 0x67
        /*0046*/ 	.byte	0x67, 0x65, 0x64, 0x2e, 0x68, 0x70, 0x70, 0x00
	.type		__unnamed_1,@object
	.size		__unnamed_1,(__unnamed_2 - __unnamed_1)
__unnamed_1:
        /*004e*/ 	.byte	0x61, 0x75, 0x74, 0x6f, 0x20, 0x63, 0x75, 0x74, 0x65, 0x3a, 0x3a, 0x61, 0x73, 0x5f, 0x70, 0x6f
        /* <DEDUP_REMOVED lines=27> */
        /*020e*/ 	.byte	0x3e, 0x3e, 0x3e, 0x3e, 0x3e, 0x5d, 0x00
	.type		__unnamed_2,@object
	.size		__unnamed_2,(.L_1 - __unnamed_2)
__unnamed_2:
        /* <DEDUP_REMOVED lines=29> */
.L_1:


//--------------------- .nv.shared._ZN7cutlass13device_kernelINS_4fmha6kernel28FmhaKernelTmaWarpSpecializedINS1_10collective30FmhaMainloopTmaWarpSpecializedINS_6half_tEffN4cute5tupleIJNS7_1CILi128EEENS9_ILi256EEENS9_ILi48EEEEEENS8_IJiNS9_ILi1EEENS8_IJiiEEEEEESG_SG_NS4_12CausalFusionEJEEENS4_15FmhaFwdEpilogueIS6_fNS8_IJNS9_ILi64EEESC_SB_EEEEENS2_23IndividualTileSchedulerEJEEEEEvNT_6ParamsE --------------------------
	.section	.nv.shared._ZN7cutlass13device_kernelINS_4fmha6kernel28FmhaKernelTmaWarpSpecializedINS1_10collective30FmhaMainloopTmaWarpSpecializedINS_6half_tEffN4cute5tupleIJNS7_1CILi128EEENS9_ILi256EEENS9_ILi48EEEEEENS8_IJiNS9_ILi1EEENS8_IJiiEEEEEESG_SG_NS4_12CausalFusionEJEEENS4_15FmhaFwdEpilogueIS6_fNS8_IJNS9_ILi64EEESC_SB_EEEEENS2_23IndividualTileSchedulerEJEEEEEvNT_6ParamsE,"aw",@nobits
	.sectionflags	@""
	.align	16
	.zero		1024


//--------------------- .nv.shared.reserved.0     --------------------------
	.section	.nv.shared.reserved.0,"aw",@nobits
	.weak		__nv_reservedSMEM_offset_0_alias
	.size		__nv_reservedSMEM_offset_0_alias, 0, 0
	.other		__nv_reservedSMEM_offset_0_alias,@"STO_CUDA_RESERVED_SHARED STV_DEFAULT"
__nv_reservedSMEM_offset_0_alias:
	.zero		0


//--------------------- .nv.global                --------------------------
	.section	.nv.global,"aw",@nobits
.nv.global:
	.type		_ZN39_INTERNAL_a03dbcfa_4_k_cu_0d9e5e89_29644cute1_E,@object
	.size		_ZN39_INTERNAL_a03dbcfa_4_k_cu_0d9e5e89_29644cute1_E,(_ZN39_INTERNAL_a03dbcfa_4_k_cu_0d9e5e89_29644cuda3std3__45__cpo6cbeginE - _ZN39_INTERNAL_a03dbcfa_4_k_cu_0d9e5e89_29644cute1_E)
_ZN39_INTERNAL_a03dbcfa_4_k_cu_0d9e5e89_29644cute1_E:
	.zero		1
	.type		_ZN39_INTERNAL_a03dbcfa_4_k_cu_0d9e5e89_29644cuda3std3__45__cpo6cbeginE,@object
	.size		_ZN39_INTERNAL_a03dbcfa_4_k_cu_0d9e5e89_29644cuda3std3__45__cpo6cbeginE,(_ZN39_INTERNAL_a03dbcfa_4_k_cu_0d9e5e89_29644cuda3std3__48in_placeE - _ZN39_INTERNAL_a03dbcfa_4_k_cu_0d9e5e89_29644cuda3std3__45__cpo6cbeginE)
_ZN39_INTERNAL_a03dbcfa_4_k_cu_0d9e5e89_29644cuda3std3__45__cpo6cbeginE:
	.zero		1
	.type		_ZN39_INTERNAL_a03dbcfa_4_k_cu_0d9e5e89_29644cuda3std3__48in_placeE,@object
	.size		_ZN39_INTERNAL_a03dbcfa_4_k_cu_0d9e5e89_29644cuda3std3__48in_placeE,(_ZN39_INTERNAL_a03dbcfa_4_k_cu_0d9e5e89_29644cuda3std6ranges3__45__cpo9iter_moveE - _ZN39_INTERNAL_a03dbcfa_4_k_cu_0d9e5e89_29644cuda3std3__48in_placeE)
_ZN39_INTERNAL_a03dbcfa_4_k_cu_0d9e5e89_29644cuda3std3__48in_placeE:
	.zero		1
	.type		_ZN39_INTERNAL_a03dbcfa_4_k_cu_0d9e5e89_29644cuda3std6ranges3__45__cpo9iter_moveE,@object
	.size		_ZN39_INTERNAL_a03dbcfa_4_k_cu_0d9e5e89_29644cuda3std6ranges3__45__cpo9iter_moveE,(_ZN39_INTERNAL_a03dbcfa_4_k_cu_0d9e5e89_29644cuda3std3__45__cpo5beginE - _ZN39_INTERNAL_a03dbcfa_4_k_cu_0d9e5e89_29644cuda3std6ranges3__45__cpo9iter_moveE)
_ZN39_INTERNAL_a03dbcfa_4_k_cu_0d9e5e89_29644cuda3std6ranges3__45__cpo9iter_moveE:
	.zero		1
	.type		_ZN39_INTERNAL_a03dbcfa_4_k_cu_0d9e5e89_29644cuda3std3__45__cpo5beginE,@object
	.size		_ZN39_INTERNAL_a03dbcfa_4_k_cu_0d9e5e89_29644cuda3std3__45__cpo5beginE,(_ZN39_INTERNAL_a03dbcfa_4_k_cu_0d9e5e89_29644cuda3std3__441_GLOBAL__N__a03dbcfa_4_k_cu_0d9e5e89_29646ignoreE - _ZN39_INTERNAL_a03dbcfa_4_k_cu_0d9e5e89_29644cuda3std3__45__cpo5beginE)
_ZN39_INTERNAL_a03dbcfa_4_k_cu_0d9e5e89_29644cuda3std3__45__cpo5beginE:
	.zero		1
	.type		_ZN39_INTERNAL_a03dbcfa_4_k_cu_0d9e5e89_29644cuda3std3__441_GLOBAL__N__a03dbcfa_4_k_cu_0d9e5e89_29646ignoreE,@object
	.size		_ZN39_INTERNAL_a03dbcfa_4_k_cu_0d9e5e89_29644cuda3std3__441_GLOBAL__N__a03dbcfa_4_k_cu_0d9e5e89_29646ignoreE,(_ZN39_INTERNAL_a03dbcfa_4_k_cu_0d9e5e89_29644cute7productE - _ZN39_INTERNAL_a03dbcfa_4_k_cu_0d9e5e89_29644cuda3std3__441_GLOBAL__N__a03dbcfa_4_k_cu_0d9e5e89_29646ignoreE)
_ZN39_INTERNAL_a03dbcfa_4_k_cu_0d9e5e89_29644cuda3std3__441_GLOBAL__N__a03dbcfa_4_k_cu_0d9e5e89_29646ignoreE:
	.zero		1
	.type		_ZN39_INTERNAL_a03dbcfa_4_k_cu_0d9e5e89_29644cute7productE,@object
	.size		_ZN39_INTERNAL_a03dbcfa_4_k_cu_0d9e5e89_29644cute7productE,(_ZN39_INTERNAL_a03dbcfa_4_k_cu_0d9e5e89_29644cuda3std3__45__cpo3endE - _ZN39_INTERNAL_a03dbcfa_4_k_cu_0d9e5e89_29644cute7productE)
_ZN39_INTERNAL_a03dbcfa_4_k_cu_0d9e5e89_29644cute7productE:
	.zero		1
	.type		_ZN39_INTERNAL_a03dbcfa_4_k_cu_0d9e5e89_29644cuda3std3__45__cpo3endE,@object
	.size		_ZN39_INTERNAL_a03dbcfa_4_k_cu_0d9e5e89_29644cuda3std3__45__cpo3endE,(_ZN39_INTERNAL_a03dbcfa_4_k_cu_0d9e5e89_29644cuda3std3__419piecewise_constructE - _ZN39_INTERNAL_a03dbcfa_4_k_cu_0d9e5e89_29644cuda3std3__45__cpo3endE)
_ZN39_INTERNAL_a03dbcfa_4_k_cu_0d9e5e89_29644cuda3std3__45__cpo3endE:
	.zero		1
	.type		_ZN39_INTERNAL_a03dbcfa_4_k_cu_0d9e5e89_29644cuda3std3__419piecewise_constructE,@object
	.size		_ZN39_INTERNAL_a03dbcfa_4_k_cu_0d9e5e89_29644cuda3std3__419piecewise_constructE,(_ZN39_INTERNAL_a03dbcfa_4_k_cu_0d9e5e89_29644cuda3std3__45__cpo4cendE - _ZN39_INTERNAL_a03dbcfa_4_k_cu_0d9e5e89_29644cuda3std3__419piecewise_constructE)
_ZN39_INTERNAL_a03dbcfa_4_k_cu_0d9e5e89_29644cuda3std3__419piecewise_constructE:
	.zero		1
	.type		_ZN39_INTERNAL_a03dbcfa_4_k_cu_0d9e5e89_29644cuda3std3__45__cpo4cendE,@object
	.size		_ZN39_INTERNAL_a03dbcfa_4_k_cu_0d9e5e89_29644cuda3std3__45__cpo4cendE,(_ZN39_INTERNAL_a03dbcfa_4_k_cu_0d9e5e89_29644cuda3std6ranges3__45__cpo4swapE - _ZN39_INTERNAL_a03dbcfa_4_k_cu_0d9e5e89_29644cuda3std3__45__cpo4cendE)
_ZN39_INTERNAL_a03dbcfa_4_k_cu_0d9e5e89_29644cuda3std3__45__cpo4cendE:
	.zero		1
	.type		_ZN39_INTERNAL_a03dbcfa_4_k_cu_0d9e5e89_29644cuda3std6ranges3__45__cpo4swapE,@object
	.size		_ZN39_INTERNAL_a03dbcfa_4_k_cu_0d9e5e89_29644cuda3std6ranges3__45__cpo4swapE,(.L_9 - _ZN39_INTERNAL_a03dbcfa_4_k_cu_0d9e5e89_29644cuda3std6ranges3__45__cpo4swapE)
_ZN39_INTERNAL_a03dbcfa_4_k_cu_0d9e5e89_29644cuda3std6ranges3__45__cpo4swapE:
	.zero		1
.L_9:


//--------------------- .nv.constant0._ZN7cutlass13device_kernelINS_4fmha6kernel28FmhaKernelTmaWarpSpecializedINS1_10collective30FmhaMainloopTmaWarpSpecializedINS_6half_tEffN4cute5tupleIJNS7_1CILi128EEENS9_ILi256EEENS9_ILi48EEEEEENS8_IJiNS9_ILi1EEENS8_IJiiEEEEEESG_SG_NS4_12CausalFusionEJEEENS4_15FmhaFwdEpilogueIS6_fNS8_IJNS9_ILi64EEESC_SB_EEEEENS2_23IndividualTileSchedulerEJEEEEEvNT_6ParamsE --------------------------
	.section	.nv.constant0._ZN7cutlass13device_kernelINS_4fmha6kernel28FmhaKernelTmaWarpSpecializedINS1_10collective30FmhaMainloopTmaWarpSpecializedINS_6half_tEffN4cute5tupleIJNS7_1CILi128EEENS9_ILi256EEENS9_ILi48EEEEEENS8_IJiNS9_ILi1EEENS8_IJiiEEEEEESG_SG_NS4_12CausalFusionEJEEENS4_15FmhaFwdEpilogueIS6_fNS8_IJNS9_ILi64EEESC_SB_EEEEENS2_23IndividualTileSchedulerEJEEEEEvNT_6ParamsE,"a",@progbits
	.sectionflags	@""
	.align	4
.nv.constant0._ZN7cutlass13device_kernelINS_4fmha6kernel28FmhaKernelTmaWarpSpecializedINS1_10collective30FmhaMainloopTmaWarpSpecializedINS_6half_tEffN4cute5tupleIJNS7_1CILi128EEENS9_ILi256EEENS9_ILi48EEEEEENS8_IJiNS9_ILi1EEENS8_IJiiEEEEEESG_SG_NS4_12CausalFusionEJEEENS4_15FmhaFwdEpilogueIS6_fNS8_IJNS9_ILi64EEESC_SB_EEEEENS2_23IndividualTileSchedulerEJEEEEEvNT_6ParamsE:
	.zero		2688


//--------------------- SYMBOLS --------------------------

	.type		.nv.reservedSmem.offset0,@object
	.size		.nv.reservedSmem.offset0,0x4
	.type		__assertfail,@function
